	.target	sm_100a

	.elftype	@"ET_EXEC"


//--------------------- .note.nv.tkinfo           --------------------------
	.section	.note.nv.tkinfo,"",@"SHT_NOTE"
	.sectionflags	@"SHF_NOTE_NV_TKINFO"
	.tkinfo
        /*0018*/ 	.word	0x00000002
        /*0030*/ 	.string	""
        /*0030*/ 	.string	"ptxas"
        /*0030*/ 	.string	"Cuda compilation tools, release 13.0, V13.0.88"
        /*0030*/ 	.string	"Build cuda_13.0.r13.0/compiler.36424714_0"
        /*0030*/ 	.string	"-arch sm_100a -m 64 "



//--------------------- .note.nv.cuinfo           --------------------------
	.section	.note.nv.cuinfo,"",@"SHT_NOTE"
	.sectionflags	@"SHF_NOTE_NV_CUINFO"
        /*0018*/ 	.short	0x0002
        /*001a*/ 	.short	0x0064
        /*001c*/ 	.short	0x0082
	.zero		2


//--------------------- .nv.info                  --------------------------
	.section	.nv.info,"",@"SHT_CUDA_INFO"
	.align	4


	//----- nvinfo : EIATTR_REGCOUNT
	.align		4
        /*0000*/ 	.byte	0x04, 0x2f
        /*0002*/ 	.short	(.L_20 - .L_19)
	.align		4
.L_19:
        /*0004*/ 	.word	index@(_ZN7cutlass13device_kernelINS_4gemm6kernel13GemmUniversalIN4cute5tupleIJiiiiEEENS1_10collective13CollectiveMmaINS1_35MainloopSm100TmaUmmaWarpSpecializedILi33ELi2ELi4ENS5_IJNS4_1CILi8EEENSA_ILi1EEESC_EEEEENS5_IJNSA_ILi128EEENSA_ILi256EEENSA_ILi32EEEEEENS_12float_e5m2_tENS5_IJlSC_lEEESJ_SK_NS4_8TiledMMAINS4_8MMA_AtomIJNS4_10MMA_TraitsINS4_25SM100_MMA_F8F6F4_2x1SM_SSEJSJ_SJ_fSF_SG_NS4_17integral_constantINS4_4UMMA5MajorELSR_0EEESS_NSP_INSQ_7ScaleInELST_0EEESU_EEEEEENS4_6LayoutINS5_IJSC_SC_SC_EEENS5_IJNSA_ILi0EEESZ_SZ_EEEEENS5_IJNS4_10UnderscoreES12_S12_EEEEENS4_18SM100_TMA_2SM_LOADENS4_14ComposedLayoutINS4_7SwizzleILi1ELi4ELi3EEENS4_18smem_ptr_flag_bitsILi8EEENSX_INS5_IJSB_SH_EEENS5_IJSH_SC_EEEEEEEvNS4_8identityENS4_28SM100_TMA_2SM_LOAD_MULTICASTES1E_vS1F_EENS_8epilogue10collective18CollectiveEpilogueINS1I_23Sm100TmaWarpSpecializedILi4ELi2ELi32ELb0ELb0EEEJNS5_IJNSA_ILi64EEESG_SH_EEENS5_IJNSX_IS1N_SC_EENSX_INS5_IJSH_NSA_ILi2EEEEEENS5_IJSC_SF_EEEEEEEESJ_SK_SJ_SK_NS1I_6fusion15FusionCallbacksIS1M_NS1V_17LinearCombinationISJ_fSJ_fLNS_15FloatRoundStyleE2EEES1O_S1U_JEEENS4_5SM1004TMEM4LOAD26SM100_TMEM_LOAD_32dp32b32xENS4_13SM90_TMA_LOADES1E_NS4_39AutoVectorizingCopyWithAssumedAlignmentILi128EEENS4_14SM90_TMA_STOREES1E_S27_S27_EEEvvEEEEvNT_6ParamsE)
        /*0008*/ 	.word	0x00000074


	//----- nvinfo : EIATTR_FRAME_SIZE
	.align		4
.L_20:
        /*000c*/ 	.byte	0x04, 0x11
        /*000e*/ 	.short	(.L_22 - .L_21)
	.align		4
.L_21:
        /*0010*/ 	.word	index@($__internal_2_$__cuda_sm10x_tcgen05_guardrail_trap_unallocated_columns_being_dealloced)
        /*0014*/ 	.word	0x00000000


	//----- nvinfo : EIATTR_FRAME_SIZE
	.align		4
.L_22:
        /*0018*/ 	.byte	0x04, 0x11
        /*001a*/ 	.short	(.L_24 - .L_23)
	.align		4
.L_23:
        /*001c*/ 	.word	index@($__internal_1_$__cuda_sm10x_tcgen05_guardrail_trap_phase_invalid_during_alloc)
        /*0020*/ 	.word	0x00000000


	//----- nvinfo : EIATTR_FRAME_SIZE
	.align		4
.L_24:
        /*0024*/ 	.byte	0x04, 0x11
        /*0026*/ 	.short	(.L_26 - .L_25)
	.align		4
.L_25:
        /*0028*/ 	.word	index@($__internal_0_$__cuda_sm10x_tcgen05_guardrail_trap_col_being_dealloced_not_returned_by_alloc)
        /*002c*/ 	.word	0x00000000


	//----- nvinfo : EIATTR_FRAME_SIZE
	.align		4
.L_26:
        /*0030*/ 	.byte	0x04, 0x11
        /*0032*/ 	.short	(.L_28 - .L_27)
	.align		4
.L_27:
        /*0034*/ 	.word	index@(_ZN7cutlass13device_kernelINS_4gemm6kernel13GemmUniversalIN4cute5tupleIJiiiiEEENS1_10collective13CollectiveMmaINS1_35MainloopSm100TmaUmmaWarpSpecializedILi33ELi2ELi4ENS5_IJNS4_1CILi8EEENSA_ILi1EEESC_EEEEENS5_IJNSA_ILi128EEENSA_ILi256EEENSA_ILi32EEEEEENS_12float_e5m2_tENS5_IJlSC_lEEESJ_SK_NS4_8TiledMMAINS4_8MMA_AtomIJNS4_10MMA_TraitsINS4_25SM100_MMA_F8F6F4_2x1SM_SSEJSJ_SJ_fSF_SG_NS4_17integral_constantINS4_4UMMA5MajorELSR_0EEESS_NSP_INSQ_7ScaleInELST_0EEESU_EEEEEENS4_6LayoutINS5_IJSC_SC_SC_EEENS5_IJNSA_ILi0EEESZ_SZ_EEEEENS5_IJNS4_10UnderscoreES12_S12_EEEEENS4_18SM100_TMA_2SM_LOADENS4_14ComposedLayoutINS4_7SwizzleILi1ELi4ELi3EEENS4_18smem_ptr_flag_bitsILi8EEENSX_INS5_IJSB_SH_EEENS5_IJSH_SC_EEEEEEEvNS4_8identityENS4_28SM100_TMA_2SM_LOAD_MULTICASTES1E_vS1F_EENS_8epilogue10collective18CollectiveEpilogueINS1I_23Sm100TmaWarpSpecializedILi4ELi2ELi32ELb0ELb0EEEJNS5_IJNSA_ILi64EEESG_SH_EEENS5_IJNSX_IS1N_SC_EENSX_INS5_IJSH_NSA_ILi2EEEEEENS5_IJSC_SF_EEEEEEEESJ_SK_SJ_SK_NS1I_6fusion15FusionCallbacksIS1M_NS1V_17LinearCombinationISJ_fSJ_fLNS_15FloatRoundStyleE2EEES1O_S1U_JEEENS4_5SM1004TMEM4LOAD26SM100_TMEM_LOAD_32dp32b32xENS4_13SM90_TMA_LOADES1E_NS4_39AutoVectorizingCopyWithAssumedAlignmentILi128EEENS4_14SM90_TMA_STOREES1E_S27_S27_EEEvvEEEEvNT_6ParamsE)
        /*0038*/ 	.word	0x00000000


	//----- nvinfo : EIATTR_MIN_STACK_SIZE
	.align		4
.L_28:
        /*003c*/ 	.byte	0x04, 0x12
        /*003e*/ 	.short	(.L_30 - .L_29)
	.align		4
.L_29:
        /*0040*/ 	.word	index@(_ZN7cutlass13device_kernelINS_4gemm6kernel13GemmUniversalIN4cute5tupleIJiiiiEEENS1_10collective13CollectiveMmaINS1_35MainloopSm100TmaUmmaWarpSpecializedILi33ELi2ELi4ENS5_IJNS4_1CILi8EEENSA_ILi1EEESC_EEEEENS5_IJNSA_ILi128EEENSA_ILi256EEENSA_ILi32EEEEEENS_12float_e5m2_tENS5_IJlSC_lEEESJ_SK_NS4_8TiledMMAINS4_8MMA_AtomIJNS4_10MMA_TraitsINS4_25SM100_MMA_F8F6F4_2x1SM_SSEJSJ_SJ_fSF_SG_NS4_17integral_constantINS4_4UMMA5MajorELSR_0EEESS_NSP_INSQ_7ScaleInELST_0EEESU_EEEEEENS4_6LayoutINS5_IJSC_SC_SC_EEENS5_IJNSA_ILi0EEESZ_SZ_EEEEENS5_IJNS4_10UnderscoreES12_S12_EEEEENS4_18SM100_TMA_2SM_LOADENS4_14ComposedLayoutINS4_7SwizzleILi1ELi4ELi3EEENS4_18smem_ptr_flag_bitsILi8EEENSX_INS5_IJSB_SH_EEENS5_IJSH_SC_EEEEEEEvNS4_8identityENS4_28SM100_TMA_2SM_LOAD_MULTICASTES1E_vS1F_EENS_8epilogue10collective18CollectiveEpilogueINS1I_23Sm100TmaWarpSpecializedILi4ELi2ELi32ELb0ELb0EEEJNS5_IJNSA_ILi64EEESG_SH_EEENS5_IJNSX_IS1N_SC_EENSX_INS5_IJSH_NSA_ILi2EEEEEENS5_IJSC_SF_EEEEEEEESJ_SK_SJ_SK_NS1I_6fusion15FusionCallbacksIS1M_NS1V_17LinearCombinationISJ_fSJ_fLNS_15FloatRoundStyleE2EEES1O_S1U_JEEENS4_5SM1004TMEM4LOAD26SM100_TMEM_LOAD_32dp32b32xENS4_13SM90_TMA_LOADES1E_NS4_39AutoVectorizingCopyWithAssumedAlignmentILi128EEENS4_14SM90_TMA_STOREES1E_S27_S27_EEEvvEEEEvNT_6ParamsE)
        /*0044*/ 	.word	0x00000000
.L_30:


//--------------------- .nv.compat                --------------------------
	.section	.nv.compat,"",@"SHT_CUDA_COMPAT_INFO"
	.align	4
        /*0000*/ 	.byte	0x02, 0x09, 0x01, 0x00, 0x02, 0x02, 0x02, 0x00, 0x02, 0x05, 0x05, 0x00, 0x03, 0x07, 0x01, 0x01
        /*0010*/ 	.byte	0x02, 0x03, 0x01, 0x00, 0x02, 0x06, 0x01, 0x00, 0x04, 0x0b, 0x08, 0x00, 0x09, 0x00, 0x00, 0x00
        /*0020*/ 	.byte	0x00, 0x00, 0x00, 0x00


//--------------------- .nv.info._ZN7cutlass13device_kernelINS_4gemm6kernel13GemmUniversalIN4cute5tupleIJiiiiEEENS1_10collective13CollectiveMmaINS1_35MainloopSm100TmaUmmaWarpSpecializedILi33ELi2ELi4ENS5_IJNS4_1CILi8EEENSA_ILi1EEESC_EEEEENS5_IJNSA_ILi128EEENSA_ILi256EEENSA_ILi32EEEEEENS_12float_e5m2_tENS5_IJlSC_lEEESJ_SK_NS4_8TiledMMAINS4_8MMA_AtomIJNS4_10MMA_TraitsINS4_25SM100_MMA_F8F6F4_2x1SM_SSEJSJ_SJ_fSF_SG_NS4_17integral_constantINS4_4UMMA5MajorELSR_0EEESS_NSP_INSQ_7ScaleInELST_0EEESU_EEEEEENS4_6LayoutINS5_IJSC_SC_SC_EEENS5_IJNSA_ILi0EEESZ_SZ_EEEEENS5_IJNS4_10UnderscoreES12_S12_EEEEENS4_18SM100_TMA_2SM_LOADENS4_14ComposedLayoutINS4_7SwizzleILi1ELi4ELi3EEENS4_18smem_ptr_flag_bitsILi8EEENSX_INS5_IJSB_SH_EEENS5_IJSH_SC_EEEEEEEvNS4_8identityENS4_28SM100_TMA_2SM_LOAD_MULTICASTES1E_vS1F_EENS_8epilogue10collective18CollectiveEpilogueINS1I_23Sm100TmaWarpSpecializedILi4ELi2ELi32ELb0ELb0EEEJNS5_IJNSA_ILi64EEESG_SH_EEENS5_IJNSX_IS1N_SC_EENSX_INS5_IJSH_NSA_ILi2EEEEEENS5_IJSC_SF_EEEEEEEESJ_SK_SJ_SK_NS1I_6fusion15FusionCallbacksIS1M_NS1V_17LinearCombinationISJ_fSJ_fLNS_15FloatRoundStyleE2EEES1O_S1U_JEEENS4_5SM1004TMEM4LOAD26SM100_TMEM_LOAD_32dp32b32xENS4_13SM90_TMA_LOADES1E_NS4_39AutoVectorizingCopyWithAssumedAlignmentILi128EEENS4_14SM90_TMA_STOREES1E_S27_S27_EEEvvEEEEvNT_6ParamsE --------------------------
	.section	.nv.info._ZN7cutlass13device_kernelINS_4gemm6kernel13GemmUniversalIN4cute5tupleIJiiiiEEENS1_10collective13CollectiveMmaINS1_35MainloopSm100TmaUmmaWarpSpecializedILi33ELi2ELi4ENS5_IJNS4_1CILi8EEENSA_ILi1EEESC_EEEEENS5_IJNSA_ILi128EEENSA_ILi256EEENSA_ILi32EEEEEENS_12float_e5m2_tENS5_IJlSC_lEEESJ_SK_NS4_8TiledMMAINS4_8MMA_AtomIJNS4_10MMA_TraitsINS4_25SM100_MMA_F8F6F4_2x1SM_SSEJSJ_SJ_fSF_SG_NS4_17integral_constantINS4_4UMMA5MajorELSR_0EEESS_NSP_INSQ_7ScaleInELST_0EEESU_EEEEEENS4_6LayoutINS5_IJSC_SC_SC_EEENS5_IJNSA_ILi0EEESZ_SZ_EEEEENS5_IJNS4_10UnderscoreES12_S12_EEEEENS4_18SM100_TMA_2SM_LOADENS4_14ComposedLayoutINS4_7SwizzleILi1ELi4ELi3EEENS4_18smem_ptr_flag_bitsILi8EEENSX_INS5_IJSB_SH_EEENS5_IJSH_SC_EEEEEEEvNS4_8identityENS4_28SM100_TMA_2SM_LOAD_MULTICASTES1E_vS1F_EENS_8epilogue10collective18CollectiveEpilogueINS1I_23Sm100TmaWarpSpecializedILi4ELi2ELi32ELb0ELb0EEEJNS5_IJNSA_ILi64EEESG_SH_EEENS5_IJNSX_IS1N_SC_EENSX_INS5_IJSH_NSA_ILi2EEEEEENS5_IJSC_SF_EEEEEEEESJ_SK_SJ_SK_NS1I_6fusion15FusionCallbacksIS1M_NS1V_17LinearCombinationISJ_fSJ_fLNS_15FloatRoundStyleE2EEES1O_S1U_JEEENS4_5SM1004TMEM4LOAD26SM100_TMEM_LOAD_32dp32b32xENS4_13SM90_TMA_LOADES1E_NS4_39AutoVectorizingCopyWithAssumedAlignmentILi128EEENS4_14SM90_TMA_STOREES1E_S27_S27_EEEvvEEEEvNT_6ParamsE,"",@"SHT_CUDA_INFO"
	.sectionflags	@""
	.align	4


	//----- nvinfo : EIATTR_CUDA_API_VERSION
	.align		4
        /*0000*/ 	.byte	0x04, 0x37
        /*0002*/ 	.short	(.L_32 - .L_31)
.L_31:
        /*0004*/ 	.word	0x00000082


	//----- nvinfo : EIATTR_KPARAM_INFO
	.align		4
.L_32:
        /*0008*/ 	.byte	0x04, 0x17
        /*000a*/ 	.short	(.L_34 - .L_33)
.L_33:
        /*000c*/ 	.word	0x00000000
        /*0010*/ 	.short	0x0000
        /*0012*/ 	.short	0x0000
        /*0014*/ 	.byte	0x00, 0xf0, 0x01, 0x20


	//----- nvinfo : EIATTR_AT_ENTRY_FRAGMENTS
	.align		4
.L_34:
        /*0018*/ 	.byte	0x04, 0x4f
        /*001a*/ 	.short	(.L_36 - .L_35)


	//   ....[0]....
.L_35:
        /*001c*/ 	.word	0x00000007


	//----- nvinfo : EIATTR_RESERVED_SMEM_USED
	.align		4
.L_36:
        /*0020*/ 	.byte	0x01, 0x41
	.zero		2


	//----- nvinfo : EIATTR_SPARSE_MMA_MASK
	.align		4
        /*0024*/ 	.byte	0x03, 0x50
        /*0026*/ 	.short	0x0000


	//----- nvinfo : EIATTR_TCGEN05_2CTA_USED
	.align		4
        /*0028*/ 	.byte	0x01, 0x52
	.zero		2


	//----- nvinfo : EIATTR_MAXREG_COUNT
	.align		4
        /*002c*/ 	.byte	0x03, 0x1b
        /*002e*/ 	.short	0x00ff


	//----- nvinfo : EIATTR_NUM_BARRIERS
	.align		4
        /*0030*/ 	.byte	0x02, 0x4c
        /*0032*/ 	.byte	0x07
	.zero		1


	//----- nvinfo : EIATTR_EXTERNS
	.align		4
        /*0034*/ 	.byte	0x04, 0x0f
        /*0036*/ 	.short	(.L_38 - .L_37)


	//   ....[0]....
	.align		4
.L_37:
        /*0038*/ 	.word	index@(__assertfail)


	//----- nvinfo : EIATTR_MERCURY_ISA_VERSION
	.align		4
.L_38:
        /*003c*/ 	.byte	0x03, 0x5f
        /*003e*/ 	.short	0x0101


	//----- nvinfo : EIATTR_INT_WARP_WIDE_INSTR_OFFSETS
	.align		4
        /*0040*/ 	.byte	0x04, 0x31
        /*0042*/ 	.short	(.L_40 - .L_39)


	//   ....[0]....
.L_39:
        /*0044*/ 	.word	0x00001140


	//   ....[1]....
        /*0048*/ 	.word	0x000011e0


	//   ....[2]....
        /*004c*/ 	.word	0x000055e0


	//   ....[3]....
        /*0050*/ 	.word	0x00005600


	//   ....[4]....
        /*0054*/ 	.word	0x00005630


	//   ....[5]....
        /*0058*/ 	.word	0x00006220


	//   ....[6]....
        /*005c*/ 	.word	0x000062c0


	//   ....[7]....
        /*0060*/ 	.word	0x00006370


	//   ....[8]....
        /*0064*/ 	.word	0x000063e0


	//   ....[9]....
        /*0068*/ 	.word	0x00006490


	//   ....[10]....
        /*006c*/ 	.word	0x00006540


	//   ....[11]....
        /*0070*/ 	.word	0x000065b0


	//   ....[12]....
        /*0074*/ 	.word	0x00006670


	//   ....[13]....
        /*0078*/ 	.word	0x00006730


	//   ....[14]....
        /*007c*/ 	.word	0x000067d0


	//   ....[15]....
        /*0080*/ 	.word	0x000068c0


	//   ....[16]....
        /*0084*/ 	.word	0x000069a0


	//----- nvinfo : EIATTR_COOP_GROUP_MASK_REGIDS
	.align		4
.L_40:
        /*0088*/ 	.byte	0x04, 0x29
        /*008a*/ 	.short	(.L_42 - .L_41)


	//   ....[0]....
.L_41:
        /*008c*/ 	.word	0xffffffff


	//   ....[1]....
        /*0090*/ 	.word	0xffffffff


	//   ....[2]....
        /*0094*/ 	.word	0xffffffff


	//   ....[3]....
        /*0098*/ 	.word	0xffffffff


	//   ....[4]....
        /*009c*/ 	.word	0xffffffff


	//   ....[5]....
        /*00a0*/ 	.word	0xffffffff


	//   ....[6]....
        /*00a4*/ 	.word	0xffffffff


	//   ....[7]....
        /*00a8*/ 	.word	0xffffffff


	//   ....[8]....
        /*00ac*/ 	.word	0xffffffff


	//   ....[9]....
        /*00b0*/ 	.word	0xffffffff


	//   ....[10]....
        /*00b4*/ 	.word	0xffffffff


	//   ....[11]....
        /*00b8*/ 	.word	0xffffffff


	//   ....[12]....
        /*00bc*/ 	.word	0xffffffff


	//   ....[13]....
        /*00c0*/ 	.word	0xffffffff


	//----- nvinfo : EIATTR_COOP_GROUP_INSTR_OFFSETS
	.align		4
.L_42:
        /*00c4*/ 	.byte	0x04, 0x28
        /*00c6*/ 	.short	(.L_44 - .L_43)


	//   ....[0]....
.L_43:
        /*00c8*/ 	.word	0x000000b0


	//   ....[1]....
        /*00cc*/ 	.word	0x00000520


	//   ....[2]....
        /*00d0*/ 	.word	0x00000ab0


	//   ....[3]....
        /*00d4*/ 	.word	0x00000c40


	//   ....[4]....
        /*00d8*/ 	.word	0x00000d30


	//   ....[5]....
        /*00dc*/ 	.word	0x00000e90


	//   ....[6]....
        /*00e0*/ 	.word	0x00001020


	//   ....[7]....
        /*00e4*/ 	.word	0x00001260


	//   ....[8]....
        /*00e8*/ 	.word	0x00002610


	//   ....[9]....
        /*00ec*/ 	.word	0x00004510


	//   ....[10]....
        /*00f0*/ 	.word	0x000049e0


	//   ....[11]....
        /*00f4*/ 	.word	0x00004a10


	//   ....[12]....
        /*00f8*/ 	.word	0x000054e0


	//   ....[13]....
        /*00fc*/ 	.word	0x000056f0


	//----- nvinfo : EIATTR_VRC_CTA_INIT_COUNT
	.align		4
.L_44:
        /*0100*/ 	.byte	0x02, 0x4a
        /*0102*/ 	.byte	0x80
	.zero		1


	//----- nvinfo : EIATTR_SYSCALL_OFFSETS
	.align		4
        /*0104*/ 	.byte	0x04, 0x46
        /*0106*/ 	.short	(.L_46 - .L_45)


	//   ....[0]....
.L_45:
        /*0108*/ 	.word	0x00007510


	//   ....[1]....
        /*010c*/ 	.word	0x00007650


	//   ....[2]....
        /*0110*/ 	.word	0x00007e70


	//   ....[3]....
        /*0114*/ 	.word	0x00008c50


	//   ....[4]....
        /*0118*/ 	.word	0x000099e0


	//   ....[5]....
        /*011c*/ 	.word	0x0000a790


	//----- nvinfo : EIATTR_MBARRIER_INSTR_OFFSETS
	.align		4
.L_46:
        /*0120*/ 	.byte	0x04, 0x39
        /*0122*/ 	.short	(.L_48 - .L_47)


	//   ....[0]....
.L_47:
        /*0124*/ 	.word	0x00000670
        /*0128*/ 	.word	0x000000ff
        /*012c*/ 	.word	0x00000000
        /*0130*/ 	.short	0x0100
        /*0132*/ 	.byte	0x04
	.zero		1


	//   ....[1]....
        /*0134*/ 	.word	0x00000680
        /*0138*/ 	.word	0x000000ff
        /*013c*/ 	.word	0x00000108
        /*0140*/ 	.short	0x0100
        /*0142*/ 	.byte	0x04
	.zero		1


	//   ....[2]....
        /*0144*/ 	.word	0x00000690
        /*0148*/ 	.word	0x000000ff
        /*014c*/ 	.word	0x00000008
        /*0150*/ 	.short	0x0100
        /*0152*/ 	.byte	0x04
	.zero		1


	//   ....[3]....
        /*0154*/ 	.word	0x000006a0
        /*0158*/ 	.word	0x000000ff
        /*015c*/ 	.word	0x00000110
        /*0160*/ 	.short	0x0100
        /*0162*/ 	.byte	0x04
	.zero		1


	//   ....[4]....
        /*0164*/ 	.word	0x000006b0
        /*0168*/ 	.word	0x000000ff
        /*016c*/ 	.word	0x00000010
        /*0170*/ 	.short	0x0100
        /*0172*/ 	.byte	0x04
	.zero		1


	//   ....[5]....
        /*0174*/ 	.word	0x000006c0
        /*0178*/ 	.word	0x000000ff
        /*017c*/ 	.word	0x00000118
        /*0180*/ 	.short	0x0100
        /*0182*/ 	.byte	0x04
	.zero		1


	//   ....[6]....
        /*0184*/ 	.word	0x000006d0
        /*0188*/ 	.word	0x000000ff
        /*018c*/ 	.word	0x00000018
        /*0190*/ 	.short	0x0100
        /*0192*/ 	.byte	0x04
	.zero		1


	//   ....[7]....
        /*0194*/ 	.word	0x000006e0
        /*0198*/ 	.word	0x000000ff
        /*019c*/ 	.word	0x00000120
        /*01a0*/ 	.short	0x0100
        /*01a2*/ 	.byte	0x04
	.zero		1


	//   ....[8]....
        /*01a4*/ 	.word	0x000006f0
        /*01a8*/ 	.word	0x000000ff
        /*01ac*/ 	.word	0x00000020
        /*01b0*/ 	.short	0x0100
        /*01b2*/ 	.byte	0x04
	.zero		1


	//   ....[9]....
        /*01b4*/ 	.word	0x00000700
        /*01b8*/ 	.word	0x000000ff
        /*01bc*/ 	.word	0x00000128
        /*01c0*/ 	.short	0x0100
        /*01c2*/ 	.byte	0x04
	.zero		1


	//   ....[10]....
        /*01c4*/ 	.word	0x00000710
        /*01c8*/ 	.word	0x000000ff
        /*01cc*/ 	.word	0x00000028
        /*01d0*/ 	.short	0x0100
        /*01d2*/ 	.byte	0x04
	.zero		1


	//   ....[11]....
        /*01d4*/ 	.word	0x00000720
        /*01d8*/ 	.word	0x000000ff
        /*01dc*/ 	.word	0x00000130
        /*01e0*/ 	.short	0x0100
        /*01e2*/ 	.byte	0x04
	.zero		1


	//   ....[12]....
        /*01e4*/ 	.word	0x00000730
        /*01e8*/ 	.word	0x000000ff
        /*01ec*/ 	.word	0x00000030
        /*01f0*/ 	.short	0x0100
        /*01f2*/ 	.byte	0x04
	.zero		1


	//   ....[13]....
        /*01f4*/ 	.word	0x00000740
        /*01f8*/ 	.word	0x000000ff
        /*01fc*/ 	.word	0x00000138
        /*0200*/ 	.short	0x0100
        /*0202*/ 	.byte	0x04
	.zero		1


	//   ....[14]....
        /*0204*/ 	.word	0x00000750
        /*0208*/ 	.word	0x000000ff
        /*020c*/ 	.word	0x00000038
        /*0210*/ 	.short	0x0100
        /*0212*/ 	.byte	0x04
	.zero		1


	//   ....[15]....
        /*0214*/ 	.word	0x00000760
        /*0218*/ 	.word	0x000000ff
        /*021c*/ 	.word	0x00000140
        /*0220*/ 	.short	0x0100
        /*0222*/ 	.byte	0x04
	.zero		1


	//   ....[16]....
        /*0224*/ 	.word	0x00000770
        /*0228*/ 	.word	0x000000ff
        /*022c*/ 	.word	0x00000040
        /*0230*/ 	.short	0x0100
        /*0232*/ 	.byte	0x04
	.zero		1


	//   ....[17]....
        /*0234*/ 	.word	0x00000780
        /*0238*/ 	.word	0x000000ff
        /*023c*/ 	.word	0x00000148
        /*0240*/ 	.short	0x0100
        /*0242*/ 	.byte	0x04
	.zero		1


	//   ....[18]....
        /*0244*/ 	.word	0x00000790
        /*0248*/ 	.word	0x000000ff
        /*024c*/ 	.word	0x00000048
        /*0250*/ 	.short	0x0100
        /*0252*/ 	.byte	0x04
	.zero		1


	//   ....[19]....
        /*0254*/ 	.word	0x000007a0
        /*0258*/ 	.word	0x000000ff
        /*025c*/ 	.word	0x00000150
        /*0260*/ 	.short	0x0100
        /*0262*/ 	.byte	0x04
	.zero		1


	//   ....[20]....
        /*0264*/ 	.word	0x000007b0
        /*0268*/ 	.word	0x000000ff
        /*026c*/ 	.word	0x00000050
        /*0270*/ 	.short	0x0100
        /*0272*/ 	.byte	0x04
	.zero		1


	//   ....[21]....
        /*0274*/ 	.word	0x000007c0
        /*0278*/ 	.word	0x000000ff
        /*027c*/ 	.word	0x00000158
        /*0280*/ 	.short	0x0100
        /*0282*/ 	.byte	0x04
	.zero		1


	//   ....[22]....
        /*0284*/ 	.word	0x000007d0
        /*0288*/ 	.word	0x000000ff
        /*028c*/ 	.word	0x00000058
        /*0290*/ 	.short	0x0100
        /*0292*/ 	.byte	0x04
	.zero		1


	//   ....[23]....
        /*0294*/ 	.word	0x000007e0
        /*0298*/ 	.word	0x000000ff
        /*029c*/ 	.word	0x00000160
        /*02a0*/ 	.short	0x0100
        /*02a2*/ 	.byte	0x04
	.zero		1


	//   ....[24]....
        /*02a4*/ 	.word	0x000007f0
        /*02a8*/ 	.word	0x000000ff
        /*02ac*/ 	.word	0x00000060
        /*02b0*/ 	.short	0x0100
        /*02b2*/ 	.byte	0x04
	.zero		1


	//   ....[25]....
        /*02b4*/ 	.word	0x00000800
        /*02b8*/ 	.word	0x000000ff
        /*02bc*/ 	.word	0x00000168
        /*02c0*/ 	.short	0x0100
        /*02c2*/ 	.byte	0x04
	.zero		1


	//   ....[26]....
        /*02c4*/ 	.word	0x00000810
        /*02c8*/ 	.word	0x000000ff
        /*02cc*/ 	.word	0x00000068
        /*02d0*/ 	.short	0x0100
        /*02d2*/ 	.byte	0x04
	.zero		1


	//   ....[27]....
        /*02d4*/ 	.word	0x00000820
        /*02d8*/ 	.word	0x000000ff
        /*02dc*/ 	.word	0x00000170
        /*02e0*/ 	.short	0x0100
        /*02e2*/ 	.byte	0x04
	.zero		1


	//   ....[28]....
        /*02e4*/ 	.word	0x00000830
        /*02e8*/ 	.word	0x000000ff
        /*02ec*/ 	.word	0x00000070
        /*02f0*/ 	.short	0x0100
        /*02f2*/ 	.byte	0x04
	.zero		1


	//   ....[29]....
        /*02f4*/ 	.word	0x00000840
        /*02f8*/ 	.word	0x000000ff
        /*02fc*/ 	.word	0x00000178
        /*0300*/ 	.short	0x0100
        /*0302*/ 	.byte	0x04
	.zero		1


	//   ....[30]....
        /*0304*/ 	.word	0x00000850
        /*0308*/ 	.word	0x000000ff
        /*030c*/ 	.word	0x00000078
        /*0310*/ 	.short	0x0100
        /*0312*/ 	.byte	0x04
	.zero		1


	//   ....[31]....
        /*0314*/ 	.word	0x00000860
        /*0318*/ 	.word	0x000000ff
        /*031c*/ 	.word	0x00000180
        /*0320*/ 	.short	0x0100
        /*0322*/ 	.byte	0x04
	.zero		1


	//   ....[32]....
        /*0324*/ 	.word	0x00000870
        /*0328*/ 	.word	0x000000ff
        /*032c*/ 	.word	0x00000080
        /*0330*/ 	.short	0x0100
        /*0332*/ 	.byte	0x04
	.zero		1


	//   ....[33]....
        /*0334*/ 	.word	0x00000880
        /*0338*/ 	.word	0x000000ff
        /*033c*/ 	.word	0x00000188
        /*0340*/ 	.short	0x0100
        /*0342*/ 	.byte	0x04
	.zero		1


	//   ....[34]....
        /*0344*/ 	.word	0x00000890
        /*0348*/ 	.word	0x000000ff
        /*034c*/ 	.word	0x00000088
        /*0350*/ 	.short	0x0100
        /*0352*/ 	.byte	0x04
	.zero		1


	//   ....[35]....
        /*0354*/ 	.word	0x000008a0
        /*0358*/ 	.word	0x000000ff
        /*035c*/ 	.word	0x00000190
        /*0360*/ 	.short	0x0100
        /*0362*/ 	.byte	0x04
	.zero		1


	//   ....[36]....
        /*0364*/ 	.word	0x000008b0
        /*0368*/ 	.word	0x000000ff
        /*036c*/ 	.word	0x00000090
        /*0370*/ 	.short	0x0100
        /*0372*/ 	.byte	0x04
	.zero		1


	//   ....[37]....
        /*0374*/ 	.word	0x000008c0
        /*0378*/ 	.word	0x000000ff
        /*037c*/ 	.word	0x00000198
        /*0380*/ 	.short	0x0100
        /*0382*/ 	.byte	0x04
	.zero		1


	//   ....[38]....
        /*0384*/ 	.word	0x000008d0
        /*0388*/ 	.word	0x000000ff
        /*038c*/ 	.word	0x00000098
        /*0390*/ 	.short	0x0100
        /*0392*/ 	.byte	0x04
	.zero		1


	//   ....[39]....
        /*0394*/ 	.word	0x000008e0
        /*0398*/ 	.word	0x000000ff
        /*039c*/ 	.word	0x000001a0
        /*03a0*/ 	.short	0x0100
        /*03a2*/ 	.byte	0x04
	.zero		1


	//   ....[40]....
        /*03a4*/ 	.word	0x000008f0
        /*03a8*/ 	.word	0x000000ff
        /*03ac*/ 	.word	0x000000a0
        /*03b0*/ 	.short	0x0100
        /*03b2*/ 	.byte	0x04
	.zero		1


	//   ....[41]....
        /*03b4*/ 	.word	0x00000900
        /*03b8*/ 	.word	0x000000ff
        /*03bc*/ 	.word	0x000001a8
        /*03c0*/ 	.short	0x0100
        /*03c2*/ 	.byte	0x04
	.zero		1


	//   ....[42]....
        /*03c4*/ 	.word	0x00000910
        /*03c8*/ 	.word	0x000000ff
        /*03cc*/ 	.word	0x000000a8
        /*03d0*/ 	.short	0x0100
        /*03d2*/ 	.byte	0x04
	.zero		1


	//   ....[43]....
        /*03d4*/ 	.word	0x00000920
        /*03d8*/ 	.word	0x000000ff
        /*03dc*/ 	.word	0x000001b0
        /*03e0*/ 	.short	0x0100
        /*03e2*/ 	.byte	0x04
	.zero		1


	//   ....[44]....
        /*03e4*/ 	.word	0x00000930
        /*03e8*/ 	.word	0x000000ff
        /*03ec*/ 	.word	0x000000b0
        /*03f0*/ 	.short	0x0100
        /*03f2*/ 	.byte	0x04
	.zero		1


	//   ....[45]....
        /*03f4*/ 	.word	0x00000940
        /*03f8*/ 	.word	0x000000ff
        /*03fc*/ 	.word	0x000001b8
        /*0400*/ 	.short	0x0100
        /*0402*/ 	.byte	0x04
	.zero		1


	//   ....[46]....
        /*0404*/ 	.word	0x00000950
        /*0408*/ 	.word	0x000000ff
        /*040c*/ 	.word	0x000000b8
        /*0410*/ 	.short	0x0100
        /*0412*/ 	.byte	0x04
	.zero		1


	//   ....[47]....
        /*0414*/ 	.word	0x00000960
        /*0418*/ 	.word	0x000000ff
        /*041c*/ 	.word	0x000001c0
        /*0420*/ 	.short	0x0100
        /*0422*/ 	.byte	0x04
	.zero		1


	//   ....[48]....
        /*0424*/ 	.word	0x00000970
        /*0428*/ 	.word	0x000000ff
        /*042c*/ 	.word	0x000000c0
        /*0430*/ 	.short	0x0100
        /*0432*/ 	.byte	0x04
	.zero		1


	//   ....[49]....
        /*0434*/ 	.word	0x00000980
        /*0438*/ 	.word	0x000000ff
        /*043c*/ 	.word	0x000001c8
        /*0440*/ 	.short	0x0100
        /*0442*/ 	.byte	0x04
	.zero		1


	//   ....[50]....
        /*0444*/ 	.word	0x00000990
        /*0448*/ 	.word	0x000000ff
        /*044c*/ 	.word	0x000000c8
        /*0450*/ 	.short	0x0100
        /*0452*/ 	.byte	0x04
	.zero		1


	//   ....[51]....
        /*0454*/ 	.word	0x000009a0
        /*0458*/ 	.word	0x000000ff
        /*045c*/ 	.word	0x000001d0
        /*0460*/ 	.short	0x0100
        /*0462*/ 	.byte	0x04
	.zero		1


	//   ....[52]....
        /*0464*/ 	.word	0x000009b0
        /*0468*/ 	.word	0x000000ff
        /*046c*/ 	.word	0x000000d0
        /*0470*/ 	.short	0x0100
        /*0472*/ 	.byte	0x04
	.zero		1


	//   ....[53]....
        /*0474*/ 	.word	0x000009c0
        /*0478*/ 	.word	0x000000ff
        /*047c*/ 	.word	0x000001d8
        /*0480*/ 	.short	0x0100
        /*0482*/ 	.byte	0x04
	.zero		1


	//   ....[54]....
        /*0484*/ 	.word	0x000009d0
        /*0488*/ 	.word	0x000000ff
        /*048c*/ 	.word	0x000000d8
        /*0490*/ 	.short	0x0100
        /*0492*/ 	.byte	0x04
	.zero		1


	//   ....[55]....
        /*0494*/ 	.word	0x000009e0
        /*0498*/ 	.word	0x000000ff
        /*049c*/ 	.word	0x000001e0
        /*04a0*/ 	.short	0x0100
        /*04a2*/ 	.byte	0x04
	.zero		1


	//   ....[56]....
        /*04a4*/ 	.word	0x000009f0
        /*04a8*/ 	.word	0x000000ff
        /*04ac*/ 	.word	0x000000e0
        /*04b0*/ 	.short	0x0100
        /*04b2*/ 	.byte	0x04
	.zero		1


	//   ....[57]....
        /*04b4*/ 	.word	0x00000a00
        /*04b8*/ 	.word	0x000000ff
        /*04bc*/ 	.word	0x000001e8
        /*04c0*/ 	.short	0x0100
        /*04c2*/ 	.byte	0x04
	.zero		1


	//   ....[58]....
        /*04c4*/ 	.word	0x00000a10
        /*04c8*/ 	.word	0x000000ff
        /*04cc*/ 	.word	0x000000e8
        /*04d0*/ 	.short	0x0100
        /*04d2*/ 	.byte	0x04
	.zero		1


	//   ....[59]....
        /*04d4*/ 	.word	0x00000a20
        /*04d8*/ 	.word	0x000000ff
        /*04dc*/ 	.word	0x000001f0
        /*04e0*/ 	.short	0x0100
        /*04e2*/ 	.byte	0x04
	.zero		1


	//   ....[60]....
        /*04e4*/ 	.word	0x00000a30
        /*04e8*/ 	.word	0x000000ff
        /*04ec*/ 	.word	0x000000f0
        /*04f0*/ 	.short	0x0100
        /*04f2*/ 	.byte	0x04
	.zero		1


	//   ....[61]....
        /*04f4*/ 	.word	0x00000a40
        /*04f8*/ 	.word	0x000000ff
        /*04fc*/ 	.word	0x000001f8
        /*0500*/ 	.short	0x0100
        /*0502*/ 	.byte	0x04
	.zero		1


	//   ....[62]....
        /*0504*/ 	.word	0x00000a50
        /*0508*/ 	.word	0x000000ff
        /*050c*/ 	.word	0x000000f8
        /*0510*/ 	.short	0x0100
        /*0512*/ 	.byte	0x04
	.zero		1


	//   ....[63]....
        /*0514*/ 	.word	0x00000a60
        /*0518*/ 	.word	0x000000ff
        /*051c*/ 	.word	0x00000200
        /*0520*/ 	.short	0x0100
        /*0522*/ 	.byte	0x04
	.zero		1


	//   ....[64]....
        /*0524*/ 	.word	0x00000a70
        /*0528*/ 	.word	0x000000ff
        /*052c*/ 	.word	0x00000100
        /*0530*/ 	.short	0x0100
        /*0532*/ 	.byte	0x04
	.zero		1


	//   ....[65]....
        /*0534*/ 	.word	0x00000a80
        /*0538*/ 	.word	0x000000ff
        /*053c*/ 	.word	0x00000208
        /*0540*/ 	.short	0x0100
        /*0542*/ 	.byte	0x04
	.zero		1


	//   ....[66]....
        /*0544*/ 	.word	0x00000bb0
        /*0548*/ 	.word	0x000000ff
        /*054c*/ 	.word	0x00000210
        /*0550*/ 	.short	0x0100
        /*0552*/ 	.byte	0x04
	.zero		1


	//   ....[67]....
        /*0554*/ 	.word	0x00000bc0
        /*0558*/ 	.word	0x000000ff
        /*055c*/ 	.word	0x00000230
        /*0560*/ 	.short	0x0100
        /*0562*/ 	.byte	0x04
	.zero		1


	//   ....[68]....
        /*0564*/ 	.word	0x00000bd0
        /*0568*/ 	.word	0x000000ff
        /*056c*/ 	.word	0x00000218
        /*0570*/ 	.short	0x0100
        /*0572*/ 	.byte	0x04
	.zero		1


	//   ....[69]....
        /*0574*/ 	.word	0x00000be0
        /*0578*/ 	.word	0x000000ff
        /*057c*/ 	.word	0x00000238
        /*0580*/ 	.short	0x0100
        /*0582*/ 	.byte	0x04
	.zero		1


	//   ....[70]....
        /*0584*/ 	.word	0x00000bf0
        /*0588*/ 	.word	0x000000ff
        /*058c*/ 	.word	0x00000220
        /*0590*/ 	.short	0x0100
        /*0592*/ 	.byte	0x04
	.zero		1


	//   ....[71]....
        /*0594*/ 	.word	0x00000c00
        /*0598*/ 	.word	0x000000ff
        /*059c*/ 	.word	0x00000240
        /*05a0*/ 	.short	0x0100
        /*05a2*/ 	.byte	0x04
	.zero		1


	//   ....[72]....
        /*05a4*/ 	.word	0x00000c10
        /*05a8*/ 	.word	0x000000ff
        /*05ac*/ 	.word	0x00000228
        /*05b0*/ 	.short	0x0100
        /*05b2*/ 	.byte	0x04
	.zero		1


	//   ....[73]....
        /*05b4*/ 	.word	0x00000c20
        /*05b8*/ 	.word	0x000000ff
        /*05bc*/ 	.word	0x00000248
        /*05c0*/ 	.short	0x0100
        /*05c2*/ 	.byte	0x04
	.zero		1


	//   ....[74]....
        /*05c4*/ 	.word	0x00000d00
        /*05c8*/ 	.word	0x000000ff
        /*05cc*/ 	.word	0x00000250
        /*05d0*/ 	.short	0x0100
        /*05d2*/ 	.byte	0x06
	.zero		1


	//   ....[75]....
        /*05d4*/ 	.word	0x00000d10
        /*05d8*/ 	.word	0x000000ff
        /*05dc*/ 	.word	0x00000258
        /*05e0*/ 	.short	0x0100
        /*05e2*/ 	.byte	0x06
	.zero		1


	//   ....[76]....
        /*05e4*/ 	.word	0x00000e40
        /*05e8*/ 	.word	0x000000ff
        /*05ec*/ 	.word	0x00000260
        /*05f0*/ 	.short	0x0100
        /*05f2*/ 	.byte	0x06
	.zero		1


	//   ....[77]....
        /*05f4*/ 	.word	0x00000e50
        /*05f8*/ 	.word	0x000000ff
        /*05fc*/ 	.word	0x00000270
        /*0600*/ 	.short	0x0100
        /*0602*/ 	.byte	0x06
	.zero		1


	//   ....[78]....
        /*0604*/ 	.word	0x00000e60
        /*0608*/ 	.word	0x000000ff
        /*060c*/ 	.word	0x00000268
        /*0610*/ 	.short	0x0100
        /*0612*/ 	.byte	0x06
	.zero		1


	//   ....[79]....
        /*0614*/ 	.word	0x00000e70
        /*0618*/ 	.word	0x000000ff
        /*061c*/ 	.word	0x00000278
        /*0620*/ 	.short	0x0100
        /*0622*/ 	.byte	0x06
	.zero		1


	//   ....[80]....
        /*0624*/ 	.word	0x00000f90
        /*0628*/ 	.word	0x000000ff
        /*062c*/ 	.word	0x00000280
        /*0630*/ 	.short	0x0100
        /*0632*/ 	.byte	0x04
	.zero		1


	//   ....[81]....
        /*0634*/ 	.word	0x00000fa0
        /*0638*/ 	.word	0x000000ff
        /*063c*/ 	.word	0x000002a0
        /*0640*/ 	.short	0x0100
        /*0642*/ 	.byte	0x04
	.zero		1


	//   ....[82]....
        /*0644*/ 	.word	0x00000fb0
        /*0648*/ 	.word	0x000000ff
        /*064c*/ 	.word	0x00000288
        /*0650*/ 	.short	0x0100
        /*0652*/ 	.byte	0x04
	.zero		1


	//   ....[83]....
        /*0654*/ 	.word	0x00000fc0
        /*0658*/ 	.word	0x000000ff
        /*065c*/ 	.word	0x000002a8
        /*0660*/ 	.short	0x0100
        /*0662*/ 	.byte	0x04
	.zero		1


	//   ....[84]....
        /*0664*/ 	.word	0x00000fd0
        /*0668*/ 	.word	0x000000ff
        /*066c*/ 	.word	0x00000290
        /*0670*/ 	.short	0x0100
        /*0672*/ 	.byte	0x04
	.zero		1


	//   ....[85]....
        /*0674*/ 	.word	0x00000fe0
        /*0678*/ 	.word	0x000000ff
        /*067c*/ 	.word	0x000002b0
        /*0680*/ 	.short	0x0100
        /*0682*/ 	.byte	0x04
	.zero		1


	//   ....[86]....
        /*0684*/ 	.word	0x00000ff0
        /*0688*/ 	.word	0x000000ff
        /*068c*/ 	.word	0x00000298
        /*0690*/ 	.short	0x0100
        /*0692*/ 	.byte	0x04
	.zero		1


	//   ....[87]....
        /*0694*/ 	.word	0x00001000
        /*0698*/ 	.word	0x000000ff
        /*069c*/ 	.word	0x000002b8
        /*06a0*/ 	.short	0x0100
        /*06a2*/ 	.byte	0x04
	.zero		1


	//   ....[88]....
        /*06a4*/ 	.word	0x000010f0
        /*06a8*/ 	.word	0x000000ff
        /*06ac*/ 	.word	0x000002c0
        /*06b0*/ 	.short	0x0100
        /*06b2*/ 	.byte	0x04
	.zero		1


	//   ....[89]....
        /*06b4*/ 	.word	0x00001100
        /*06b8*/ 	.word	0x000000ff
        /*06bc*/ 	.word	0x000002d0
        /*06c0*/ 	.short	0x0100
        /*06c2*/ 	.byte	0x04
	.zero		1


	//   ....[90]....
        /*06c4*/ 	.word	0x00001110
        /*06c8*/ 	.word	0x000000ff
        /*06cc*/ 	.word	0x000002c8
        /*06d0*/ 	.short	0x0100
        /*06d2*/ 	.byte	0x04
	.zero		1


	//   ....[91]....
        /*06d4*/ 	.word	0x00001120
        /*06d8*/ 	.word	0x000000ff
        /*06dc*/ 	.word	0x000002d8
        /*06e0*/ 	.short	0x0100
        /*06e2*/ 	.byte	0x04
	.zero		1


	//   ....[92]....
        /*06e4*/ 	.word	0x00001220
        /*06e8*/ 	.word	0x000000ff
        /*06ec*/ 	.word	0x000002e0
        /*06f0*/ 	.short	0x0100
        /*06f2*/ 	.byte	0x06
	.zero		1


	//   ....[93]....
        /*06f4*/ 	.word	0x00001e60
        /*06f8*/ 	.word	0x00000000
        /*06fc*/ 	.word	0x000002d0
        /*0700*/ 	.short	0x010a
        /*0702*/ 	.byte	0xff
	.zero		1


	//   ....[94]....
        /*0704*/ 	.word	0x00001e80
        /*0708*/ 	.word	0x00000000
        /*070c*/ 	.word	0x000002c0
        /*0710*/ 	.short	0x0101
        /*0712*/ 	.byte	0xff
	.zero		1


	//   ....[95]....
        /*0714*/ 	.word	0x00001f30
        /*0718*/ 	.word	0x000000ff
        /*071c*/ 	.word	0x00000108
        /*0720*/ 	.short	0x010a
        /*0722*/ 	.byte	0x04
	.zero		1


	//   ....[96]....
        /*0724*/ 	.word	0x00002000
        /*0728*/ 	.word	0x000000ff
        /*072c*/ 	.word	0x00000108
        /*0730*/ 	.short	0x010a
        /*0732*/ 	.byte	0x21
	.zero		1


	//   ....[97]....
        /*0734*/ 	.word	0x000021b0
        /*0738*/ 	.word	0x000000ff
        /*073c*/ 	.word	0x00000108
        /*0740*/ 	.short	0x010a
        /*0742*/ 	.byte	0x05
	.zero		1


	//   ....[98]....
        /*0744*/ 	.word	0x000022c0
        /*0748*/ 	.word	0x000000ff
        /*074c*/ 	.word	0x00000258
        /*0750*/ 	.short	0x0101
        /*0752*/ 	.byte	0x0d
	.zero		1


	//   ....[99]....
        /*0754*/ 	.word	0x000022e0
        /*0758*/ 	.word	0x000000ff
        /*075c*/ 	.word	0x00000108
        /*0760*/ 	.short	0x010a
        /*0762*/ 	.byte	0x04
	.zero		1


	//   ....[100]....
        /*0764*/ 	.word	0x00002360
        /*0768*/ 	.word	0x000000ff
        /*076c*/ 	.word	0x00000108
        /*0770*/ 	.short	0x010a
        /*0772*/ 	.byte	0x09
	.zero		1


	//   ....[101]....
        /*0774*/ 	.word	0x00002530
        /*0778*/ 	.word	0x000000ff
        /*077c*/ 	.word	0x00000108
        /*0780*/ 	.short	0x010a
        /*0782*/ 	.byte	0x05
	.zero		1


	//   ....[102]....
        /*0784*/ 	.word	0x00002640
        /*0788*/ 	.word	0x00000003
        /*078c*/ 	.word	0x00000260
        /*0790*/ 	.short	0x010a
        /*0792*/ 	.byte	0xff
	.zero		1


	//   ....[103]....
        /*0794*/ 	.word	0x00002790
        /*0798*/ 	.word	0x00000000
        /*079c*/ 	.word	0x00000000
        /*07a0*/ 	.short	0x0101
        /*07a2*/ 	.byte	0xff
	.zero		1


	//   ....[104]....
        /*07a4*/ 	.word	0x00002d40
        /*07a8*/ 	.word	0x000000ff
        /*07ac*/ 	.word	0x00000000
        /*07b0*/ 	.short	0x010a
        /*07b2*/ 	.byte	0x04
	.zero		1


	//   ....[105]....
        /*07b4*/ 	.word	0x00002dd0
        /*07b8*/ 	.word	0x000000ff
        /*07bc*/ 	.word	0x00000000
        /*07c0*/ 	.short	0x010a
        /*07c2*/ 	.byte	0x05
	.zero		1


	//   ....[106]....
        /*07c4*/ 	.word	0x00002e60
        /*07c8*/ 	.word	0x000000ff
        /*07cc*/ 	.word	0x00000000
        /*07d0*/ 	.short	0x010a
        /*07d2*/ 	.byte	0x05
	.zero		1


	//   ....[107]....
        /*07d4*/ 	.word	0x00002ef0
        /*07d8*/ 	.word	0x000000ff
        /*07dc*/ 	.word	0x00000000
        /*07e0*/ 	.short	0x010a
        /*07e2*/ 	.byte	0x05
	.zero		1


	//   ....[108]....
        /*07e4*/ 	.word	0x00002f80
        /*07e8*/ 	.word	0x000000ff
        /*07ec*/ 	.word	0x00000000
        /*07f0*/ 	.short	0x010a
        /*07f2*/ 	.byte	0x05
	.zero		1


	//   ....[109]....
        /*07f4*/ 	.word	0x00003010
        /*07f8*/ 	.word	0x000000ff
        /*07fc*/ 	.word	0x00000000
        /*0800*/ 	.short	0x010a
        /*0802*/ 	.byte	0x05
	.zero		1


	//   ....[110]....
        /*0804*/ 	.word	0x000030a0
        /*0808*/ 	.word	0x000000ff
        /*080c*/ 	.word	0x00000000
        /*0810*/ 	.short	0x010a
        /*0812*/ 	.byte	0x05
	.zero		1


	//   ....[111]....
        /*0814*/ 	.word	0x00003130
        /*0818*/ 	.word	0x000000ff
        /*081c*/ 	.word	0x00000000
        /*0820*/ 	.short	0x010a
        /*0822*/ 	.byte	0x05
	.zero		1


	//   ....[112]....
        /*0824*/ 	.word	0x000031c0
        /*0828*/ 	.word	0x000000ff
        /*082c*/ 	.word	0x00000000
        /*0830*/ 	.short	0x010a
        /*0832*/ 	.byte	0x05
	.zero		1


	//   ....[113]....
        /*0834*/ 	.word	0x00003250
        /*0838*/ 	.word	0x000000ff
        /*083c*/ 	.word	0x00000000
        /*0840*/ 	.short	0x010a
        /*0842*/ 	.byte	0x05
	.zero		1


	//   ....[114]....
        /*0844*/ 	.word	0x000032e0
        /*0848*/ 	.word	0x000000ff
        /*084c*/ 	.word	0x00000000
        /*0850*/ 	.short	0x010a
        /*0852*/ 	.byte	0x05
	.zero		1


	//   ....[115]....
        /*0854*/ 	.word	0x00003370
        /*0858*/ 	.word	0x000000ff
        /*085c*/ 	.word	0x00000000
        /*0860*/ 	.short	0x010a
        /*0862*/ 	.byte	0x05
	.zero		1


	//   ....[116]....
        /*0864*/ 	.word	0x00003400
        /*0868*/ 	.word	0x000000ff
        /*086c*/ 	.word	0x00000000
        /*0870*/ 	.short	0x010a
        /*0872*/ 	.byte	0x05
	.zero		1


	//   ....[117]....
        /*0874*/ 	.word	0x00003490
        /*0878*/ 	.word	0x000000ff
        /*087c*/ 	.word	0x00000000
        /*0880*/ 	.short	0x010a
        /*0882*/ 	.byte	0x05
	.zero		1


	//   ....[118]....
        /*0884*/ 	.word	0x00003520
        /*0888*/ 	.word	0x000000ff
        /*088c*/ 	.word	0x00000000
        /*0890*/ 	.short	0x010a
        /*0892*/ 	.byte	0x05
	.zero		1


	//   ....[119]....
        /*0894*/ 	.word	0x000035b0
        /*0898*/ 	.word	0x000000ff
        /*089c*/ 	.word	0x00000000
        /*08a0*/ 	.short	0x010a
        /*08a2*/ 	.byte	0x05
	.zero		1


	//   ....[120]....
        /*08a4*/ 	.word	0x00003640
        /*08a8*/ 	.word	0x000000ff
        /*08ac*/ 	.word	0x00000000
        /*08b0*/ 	.short	0x010a
        /*08b2*/ 	.byte	0x05
	.zero		1


	//   ....[121]....
        /*08b4*/ 	.word	0x000036d0
        /*08b8*/ 	.word	0x000000ff
        /*08bc*/ 	.word	0x00000000
        /*08c0*/ 	.short	0x010a
        /*08c2*/ 	.byte	0x05
	.zero		1


	//   ....[122]....
        /*08c4*/ 	.word	0x00003760
        /*08c8*/ 	.word	0x000000ff
        /*08cc*/ 	.word	0x00000000
        /*08d0*/ 	.short	0x010a
        /*08d2*/ 	.byte	0x05
	.zero		1


	//   ....[123]....
        /*08d4*/ 	.word	0x000037f0
        /*08d8*/ 	.word	0x000000ff
        /*08dc*/ 	.word	0x00000000
        /*08e0*/ 	.short	0x010a
        /*08e2*/ 	.byte	0x05
	.zero		1


	//   ....[124]....
        /*08e4*/ 	.word	0x00003880
        /*08e8*/ 	.word	0x000000ff
        /*08ec*/ 	.word	0x00000000
        /*08f0*/ 	.short	0x010a
        /*08f2*/ 	.byte	0x05
	.zero		1


	//   ....[125]....
        /*08f4*/ 	.word	0x00003910
        /*08f8*/ 	.word	0x000000ff
        /*08fc*/ 	.word	0x00000000
        /*0900*/ 	.short	0x010a
        /*0902*/ 	.byte	0x05
	.zero		1


	//   ....[126]....
        /*0904*/ 	.word	0x000039a0
        /*0908*/ 	.word	0x000000ff
        /*090c*/ 	.word	0x00000000
        /*0910*/ 	.short	0x010a
        /*0912*/ 	.byte	0x05
	.zero		1


	//   ....[127]....
        /*0914*/ 	.word	0x00003a30
        /*0918*/ 	.word	0x000000ff
        /*091c*/ 	.word	0x00000000
        /*0920*/ 	.short	0x010a
        /*0922*/ 	.byte	0x05
	.zero		1


	//   ....[128]....
        /*0924*/ 	.word	0x00003ac0
        /*0928*/ 	.word	0x000000ff
        /*092c*/ 	.word	0x00000000
        /*0930*/ 	.short	0x010a
        /*0932*/ 	.byte	0x05
	.zero		1


	//   ....[129]....
        /*0934*/ 	.word	0x00003b50
        /*0938*/ 	.word	0x000000ff
        /*093c*/ 	.word	0x00000000
        /*0940*/ 	.short	0x010a
        /*0942*/ 	.byte	0x05
	.zero		1


	//   ....[130]....
        /*0944*/ 	.word	0x00003be0
        /*0948*/ 	.word	0x000000ff
        /*094c*/ 	.word	0x00000000
        /*0950*/ 	.short	0x010a
        /*0952*/ 	.byte	0x05
	.zero		1


	//   ....[131]....
        /*0954*/ 	.word	0x00003c70
        /*0958*/ 	.word	0x000000ff
        /*095c*/ 	.word	0x00000000
        /*0960*/ 	.short	0x010a
        /*0962*/ 	.byte	0x05
	.zero		1


	//   ....[132]....
        /*0964*/ 	.word	0x00003d00
        /*0968*/ 	.word	0x000000ff
        /*096c*/ 	.word	0x00000000
        /*0970*/ 	.short	0x010a
        /*0972*/ 	.byte	0x05
	.zero		1


	//   ....[133]....
        /*0974*/ 	.word	0x00003d90
        /*0978*/ 	.word	0x000000ff
        /*097c*/ 	.word	0x00000000
        /*0980*/ 	.short	0x010a
        /*0982*/ 	.byte	0x05
	.zero		1


	//   ....[134]....
        /*0984*/ 	.word	0x00003e20
        /*0988*/ 	.word	0x000000ff
        /*098c*/ 	.word	0x00000000
        /*0990*/ 	.short	0x010a
        /*0992*/ 	.byte	0x05
	.zero		1


	//   ....[135]....
        /*0994*/ 	.word	0x00003eb0
        /*0998*/ 	.word	0x000000ff
        /*099c*/ 	.word	0x00000000
        /*09a0*/ 	.short	0x010a
        /*09a2*/ 	.byte	0x05
	.zero		1


	//   ....[136]....
        /*09a4*/ 	.word	0x00003f50
        /*09a8*/ 	.word	0x00000000
        /*09ac*/ 	.word	0x00000000
        /*09b0*/ 	.short	0x010a
        /*09b2*/ 	.byte	0xff
	.zero		1


	//   ....[137]....
        /*09b4*/ 	.word	0x00004070
        /*09b8*/ 	.word	0x00000002
        /*09bc*/ 	.word	0x000002c0
        /*09c0*/ 	.short	0x010a
        /*09c2*/ 	.byte	0xff
	.zero		1


	//   ....[138]....
        /*09c4*/ 	.word	0x000040d0
        /*09c8*/ 	.word	0x00000004
        /*09cc*/ 	.word	0x00000000
        /*09d0*/ 	.short	0x0101
        /*09d2*/ 	.byte	0xff
	.zero		1


	//   ....[139]....
        /*09d4*/ 	.word	0x000040f0
        /*09d8*/ 	.word	0x000000ff
        /*09dc*/ 	.word	0x00000270
        /*09e0*/ 	.short	0x010a
        /*09e2*/ 	.byte	0x04
	.zero		1


	//   ....[140]....
        /*09e4*/ 	.word	0x00004210
        /*09e8*/ 	.word	0x00000002
        /*09ec*/ 	.word	0x00000260
        /*09f0*/ 	.short	0x010a
        /*09f2*/ 	.byte	0xff
	.zero		1


	//   ....[141]....
        /*09f4*/ 	.word	0x00004320
        /*09f8*/ 	.word	0x00000002
        /*09fc*/ 	.word	0x00000000
        /*0a00*/ 	.short	0x0101
        /*0a02*/ 	.byte	0xff
	.zero		1


	//   ....[142]....
        /*0a04*/ 	.word	0x000043b0
        /*0a08*/ 	.word	0x000000ff
        /*0a0c*/ 	.word	0x00000270
        /*0a10*/ 	.short	0x0106
        /*0a12*/ 	.byte	0x04
	.zero		1


	//   ....[143]....
        /*0a14*/ 	.word	0x000043d0
        /*0a18*/ 	.word	0x000000ff
        /*0a1c*/ 	.word	0x00000270
        /*0a20*/ 	.short	0x010a
        /*0a22*/ 	.byte	0x04
	.zero		1


	//   ....[144]....
        /*0a24*/ 	.word	0x00004460
        /*0a28*/ 	.word	0x000000ff
        /*0a2c*/ 	.word	0x00000270
        /*0a30*/ 	.short	0x0106
        /*0a32*/ 	.byte	0x07
	.zero		1


	//   ....[145]....
        /*0a34*/ 	.word	0x000044a0
        /*0a38*/ 	.word	0x00000000
        /*0a3c*/ 	.word	0x00000270
        /*0a40*/ 	.short	0x010a
        /*0a42*/ 	.byte	0xff
	.zero		1


	//   ....[146]....
        /*0a44*/ 	.word	0x000046e0
        /*0a48*/ 	.word	0x000000ff
        /*0a4c*/ 	.word	0x00000008
        /*0a50*/ 	.short	0x010a
        /*0a52*/ 	.byte	0x05
	.zero		1


	//   ....[147]....
        /*0a54*/ 	.word	0x00004700
        /*0a58*/ 	.word	0x000000ff
        /*0a5c*/ 	.word	0x00000008
        /*0a60*/ 	.short	0x010a
        /*0a62*/ 	.byte	0x05
	.zero		1


	//   ....[148]....
        /*0a64*/ 	.word	0x00004890
        /*0a68*/ 	.word	0x000000ff
        /*0a6c*/ 	.word	0x00000008
        /*0a70*/ 	.short	0x010a
        /*0a72*/ 	.byte	0x05
	.zero		1


	//   ....[149]....
        /*0a74*/ 	.word	0x000048b0
        /*0a78*/ 	.word	0x000000ff
        /*0a7c*/ 	.word	0x00000008
        /*0a80*/ 	.short	0x010a
        /*0a82*/ 	.byte	0x05
	.zero		1


	//   ....[150]....
        /*0a84*/ 	.word	0x00004970
        /*0a88*/ 	.word	0x000000ff
        /*0a8c*/ 	.word	0x00000000
        /*0a90*/ 	.short	0x0101
        /*0a92*/ 	.byte	0x04
	.zero		1


	//   ....[151]....
        /*0a94*/ 	.word	0x00004c50
        /*0a98*/ 	.word	0x00000000
        /*0a9c*/ 	.word	0x00000260
        /*0aa0*/ 	.short	0x010a
        /*0aa2*/ 	.byte	0xff
	.zero		1


	//   ....[152]....
        /*0aa4*/ 	.word	0x00004d10
        /*0aa8*/ 	.word	0x00000000
        /*0aac*/ 	.word	0x00000000
        /*0ab0*/ 	.short	0x0101
        /*0ab2*/ 	.byte	0xff
	.zero		1


	//   ....[153]....
        /*0ab4*/ 	.word	0x00004dc0
        /*0ab8*/ 	.word	0x000000ff
        /*0abc*/ 	.word	0x00000000
        /*0ac0*/ 	.short	0x010a
        /*0ac2*/ 	.byte	0x04
	.zero		1


	//   ....[154]....
        /*0ac4*/ 	.word	0x00004dd0
        /*0ac8*/ 	.word	0x000000ff
        /*0acc*/ 	.word	0x000002a0
        /*0ad0*/ 	.short	0x010a
        /*0ad2*/ 	.byte	0x13
	.zero		1


	//   ....[155]....
        /*0ad4*/ 	.word	0x00004e90
        /*0ad8*/ 	.word	0x000000ff
        /*0adc*/ 	.word	0x00000000
        /*0ae0*/ 	.short	0x010a
        /*0ae2*/ 	.byte	0x06
	.zero		1


	//   ....[156]....
        /*0ae4*/ 	.word	0x00004fb0
        /*0ae8*/ 	.word	0x000000ff
        /*0aec*/ 	.word	0x00000000
        /*0af0*/ 	.short	0x010a
        /*0af2*/ 	.byte	0x04
	.zero		1


	//   ....[157]....
        /*0af4*/ 	.word	0x000051d0
        /*0af8*/ 	.word	0x000000ff
        /*0afc*/ 	.word	0x00000000
        /*0b00*/ 	.short	0x010a
        /*0b02*/ 	.byte	0x04
	.zero		1


	//   ....[158]....
        /*0b04*/ 	.word	0x00005260
        /*0b08*/ 	.word	0x000000ff
        /*0b0c*/ 	.word	0x00000000
        /*0b10*/ 	.short	0x010a
        /*0b12*/ 	.byte	0x05
	.zero		1


	//   ....[159]....
        /*0b14*/ 	.word	0x000052f0
        /*0b18*/ 	.word	0x000000ff
        /*0b1c*/ 	.word	0x00000000
        /*0b20*/ 	.short	0x010a
        /*0b22*/ 	.byte	0x05
	.zero		1


	//   ....[160]....
        /*0b24*/ 	.word	0x00005390
        /*0b28*/ 	.word	0x00000000
        /*0b2c*/ 	.word	0x00000000
        /*0b30*/ 	.short	0x010a
        /*0b32*/ 	.byte	0xff
	.zero		1


	//   ....[161]....
        /*0b34*/ 	.word	0x000053d0
        /*0b38*/ 	.word	0x00000000
        /*0b3c*/ 	.word	0x00000000
        /*0b40*/ 	.short	0x010a
        /*0b42*/ 	.byte	0xff
	.zero		1


	//   ....[162]....
        /*0b44*/ 	.word	0x00005440
        /*0b48*/ 	.word	0x000000ff
        /*0b4c*/ 	.word	0x00000000
        /*0b50*/ 	.short	0x0101
        /*0b52*/ 	.byte	0x04
	.zero		1


	//   ....[163]....
        /*0b54*/ 	.word	0x00005480
        /*0b58*/ 	.word	0x000000ff
        /*0b5c*/ 	.word	0x000002e0
        /*0b60*/ 	.short	0x010a
        /*0b62*/ 	.byte	0x0d
	.zero		1


	//   ....[164]....
        /*0b64*/ 	.word	0x000054d0
        /*0b68*/ 	.word	0x000000ff
        /*0b6c*/ 	.word	0x00000000
        /*0b70*/ 	.short	0x0101
        /*0b72*/ 	.byte	0x04
	.zero		1


	//   ....[165]....
        /*0b74*/ 	.word	0x000059e0
        /*0b78*/ 	.word	0x00000008
        /*0b7c*/ 	.word	0x00000260
        /*0b80*/ 	.short	0x010a
        /*0b82*/ 	.byte	0xff
	.zero		1


	//   ....[166]....
        /*0b84*/ 	.word	0x00005b50
        /*0b88*/ 	.word	0x00000000
        /*0b8c*/ 	.word	0x00000000
        /*0b90*/ 	.short	0x0101
        /*0b92*/ 	.byte	0xff
	.zero		1


	//   ....[167]....
        /*0b94*/ 	.word	0x00006030
        /*0b98*/ 	.word	0x000000ff
        /*0b9c*/ 	.word	0x00000258
        /*0ba0*/ 	.short	0x010a
        /*0ba2*/ 	.byte	0x15
	.zero		1


	//   ....[168]....
        /*0ba4*/ 	.word	0x000061c0
        /*0ba8*/ 	.word	0x000000ff
        /*0bac*/ 	.word	0x00000230
        /*0bb0*/ 	.short	0x010a
        /*0bb2*/ 	.byte	0x15
	.zero		1


	//   ....[169]....
        /*0bb4*/ 	.word	0x00006390
        /*0bb8*/ 	.word	0x000000ff
        /*0bbc*/ 	.word	0x00000210
        /*0bc0*/ 	.short	0x010b
        /*0bc2*/ 	.byte	0x15
	.zero		1


	//   ....[170]....
        /*0bc4*/ 	.word	0x000063a0
        /*0bc8*/ 	.word	0x000000ff
        /*0bcc*/ 	.word	0x00000000
        /*0bd0*/ 	.short	0x0101
        /*0bd2*/ 	.byte	0x34
	.zero		1


	//   ....[171]....
        /*0bd4*/ 	.word	0x000063b0
        /*0bd8*/ 	.word	0x000000ff
        /*0bdc*/ 	.word	0x00000238
        /*0be0*/ 	.short	0x010a
        /*0be2*/ 	.byte	0x15
	.zero		1


	//   ....[172]....
        /*0be4*/ 	.word	0x00006560
        /*0be8*/ 	.word	0x000000ff
        /*0bec*/ 	.word	0x00000218
        /*0bf0*/ 	.short	0x010b
        /*0bf2*/ 	.byte	0x15
	.zero		1


	//   ....[173]....
        /*0bf4*/ 	.word	0x00006570
        /*0bf8*/ 	.word	0x000000ff
        /*0bfc*/ 	.word	0x00000000
        /*0c00*/ 	.short	0x0101
        /*0c02*/ 	.byte	0x2f
	.zero		1


	//   ....[174]....
        /*0c04*/ 	.word	0x00006580
        /*0c08*/ 	.word	0x000000ff
        /*0c0c*/ 	.word	0x00000240
        /*0c10*/ 	.short	0x010a
        /*0c12*/ 	.byte	0x15
	.zero		1


	//   ....[175]....
        /*0c14*/ 	.word	0x00006750
        /*0c18*/ 	.word	0x000000ff
        /*0c1c*/ 	.word	0x00000220
        /*0c20*/ 	.short	0x010b
        /*0c22*/ 	.byte	0x15
	.zero		1


	//   ....[176]....
        /*0c24*/ 	.word	0x00006760
        /*0c28*/ 	.word	0x000000ff
        /*0c2c*/ 	.word	0x00000000
        /*0c30*/ 	.short	0x0101
        /*0c32*/ 	.byte	0x2e
	.zero		1


	//   ....[177]....
        /*0c34*/ 	.word	0x00006770
        /*0c38*/ 	.word	0x000000ff
        /*0c3c*/ 	.word	0x00000248
        /*0c40*/ 	.short	0x010a
        /*0c42*/ 	.byte	0x15
	.zero		1


	//   ....[178]....
        /*0c44*/ 	.word	0x000069c0
        /*0c48*/ 	.word	0x000000ff
        /*0c4c*/ 	.word	0x00000228
        /*0c50*/ 	.short	0x010b
        /*0c52*/ 	.byte	0x15
	.zero		1


	//   ....[179]....
        /*0c54*/ 	.word	0x000069d0
        /*0c58*/ 	.word	0x000000ff
        /*0c5c*/ 	.word	0x00000000
        /*0c60*/ 	.short	0x0101
        /*0c62*/ 	.byte	0x27
	.zero		1


	//   ....[180]....
        /*0c64*/ 	.word	0x00006a00
        /*0c68*/ 	.word	0x000000ff
        /*0c6c*/ 	.word	0x00000230
        /*0c70*/ 	.short	0x010a
        /*0c72*/ 	.byte	0x15
	.zero		1


	//   ....[181]....
        /*0c74*/ 	.word	0x00006a20
        /*0c78*/ 	.word	0x000000ff
        /*0c7c*/ 	.word	0x00000238
        /*0c80*/ 	.short	0x010a
        /*0c82*/ 	.byte	0x15
	.zero		1


	//   ....[182]....
        /*0c84*/ 	.word	0x00006a40
        /*0c88*/ 	.word	0x000000ff
        /*0c8c*/ 	.word	0x00000240
        /*0c90*/ 	.short	0x010a
        /*0c92*/ 	.byte	0x15
	.zero		1


	//   ....[183]....
        /*0c94*/ 	.word	0x00006a80
        /*0c98*/ 	.word	0x00000000
        /*0c9c*/ 	.word	0x00000248
        /*0ca0*/ 	.short	0x010a
        /*0ca2*/ 	.byte	0xff
	.zero		1


	//   ....[184]....
        /*0ca4*/ 	.word	0x00006da0
        /*0ca8*/ 	.word	0x00000003
        /*0cac*/ 	.word	0x00000260
        /*0cb0*/ 	.short	0x010a
        /*0cb2*/ 	.byte	0xff
	.zero		1


	//   ....[185]....
        /*0cb4*/ 	.word	0x00006f20
        /*0cb8*/ 	.word	0x00000000
        /*0cbc*/ 	.word	0x00000000
        /*0cc0*/ 	.short	0x0101
        /*0cc2*/ 	.byte	0xff
	.zero		1


	//   ....[186]....
        /*0cc4*/ 	.word	0x00007a40
        /*0cc8*/ 	.word	0x00000005
        /*0ccc*/ 	.word	0x00000210
        /*0cd0*/ 	.short	0x010a
        /*0cd2*/ 	.byte	0xff
	.zero		1


	//   ....[187]....
        /*0cd4*/ 	.word	0x00007a80
        /*0cd8*/ 	.word	0x0000005a
        /*0cdc*/ 	.word	0x00000280
        /*0ce0*/ 	.short	0x010a
        /*0ce2*/ 	.byte	0xff
	.zero		1


	//   ....[188]....
        /*0ce4*/ 	.word	0x00007bc0
        /*0ce8*/ 	.word	0x00000005
        /*0cec*/ 	.word	0x00000210
        /*0cf0*/ 	.short	0x010a
        /*0cf2*/ 	.byte	0xff
	.zero		1


	//   ....[189]....
        /*0cf4*/ 	.word	0x00007cf0
        /*0cf8*/ 	.word	0x00000000
        /*0cfc*/ 	.word	0x00000000
        /*0d00*/ 	.short	0x0101
        /*0d02*/ 	.byte	0xff
	.zero		1


	//   ....[190]....
        /*0d04*/ 	.word	0x00007d50
        /*0d08*/ 	.word	0x0000005a
        /*0d0c*/ 	.word	0x00000280
        /*0d10*/ 	.short	0x010a
        /*0d12*/ 	.byte	0xff
	.zero		1


	//   ....[191]....
        /*0d14*/ 	.word	0x000088f0
        /*0d18*/ 	.word	0x00000067
        /*0d1c*/ 	.word	0x00000210
        /*0d20*/ 	.short	0x010a
        /*0d22*/ 	.byte	0xff
	.zero		1


	//   ....[192]....
        /*0d24*/ 	.word	0x000089c0
        /*0d28*/ 	.word	0x00000067
        /*0d2c*/ 	.word	0x00000210
        /*0d30*/ 	.short	0x010a
        /*0d32*/ 	.byte	0xff
	.zero		1


	//   ....[193]....
        /*0d34*/ 	.word	0x00008af0
        /*0d38*/ 	.word	0x00000000
        /*0d3c*/ 	.word	0x00000000
        /*0d40*/ 	.short	0x0101
        /*0d42*/ 	.byte	0xff
	.zero		1


	//   ....[194]....
        /*0d44*/ 	.word	0x00009680
        /*0d48*/ 	.word	0x00000067
        /*0d4c*/ 	.word	0x00000210
        /*0d50*/ 	.short	0x010a
        /*0d52*/ 	.byte	0xff
	.zero		1


	//   ....[195]....
        /*0d54*/ 	.word	0x00009750
        /*0d58*/ 	.word	0x00000067
        /*0d5c*/ 	.word	0x00000210
        /*0d60*/ 	.short	0x010a
        /*0d62*/ 	.byte	0xff
	.zero		1


	//   ....[196]....
        /*0d64*/ 	.word	0x00009880
        /*0d68*/ 	.word	0x00000000
        /*0d6c*/ 	.word	0x00000000
        /*0d70*/ 	.short	0x0101
        /*0d72*/ 	.byte	0xff
	.zero		1


	//   ....[197]....
        /*0d74*/ 	.word	0x0000a430
        /*0d78*/ 	.word	0x00000066
        /*0d7c*/ 	.word	0x00000210
        /*0d80*/ 	.short	0x010a
        /*0d82*/ 	.byte	0xff
	.zero		1


	//   ....[198]....
        /*0d84*/ 	.word	0x0000a500
        /*0d88*/ 	.word	0x00000066
        /*0d8c*/ 	.word	0x00000210
        /*0d90*/ 	.short	0x010a
        /*0d92*/ 	.byte	0xff
	.zero		1


	//   ....[199]....
        /*0d94*/ 	.word	0x0000a630
        /*0d98*/ 	.word	0x00000000
        /*0d9c*/ 	.word	0x00000000
        /*0da0*/ 	.short	0x0101
        /*0da2*/ 	.byte	0xff
	.zero		1


	//   ....[200]....
        /*0da4*/ 	.word	0x0000a910
        /*0da8*/ 	.word	0x0000005a
        /*0dac*/ 	.word	0x00000000
        /*0db0*/ 	.short	0x0101
        /*0db2*/ 	.byte	0xff
	.zero		1


	//   ....[201]....
        /*0db4*/ 	.word	0x0000b2d0
        /*0db8*/ 	.word	0x00000000
        /*0dbc*/ 	.word	0x000002d0
        /*0dc0*/ 	.short	0x010a
        /*0dc2*/ 	.byte	0xff
	.zero		1


	//   ....[202]....
        /*0dc4*/ 	.word	0x0000b330
        /*0dc8*/ 	.word	0x00000000
        /*0dcc*/ 	.word	0x00000108
        /*0dd0*/ 	.short	0x010a
        /*0dd2*/ 	.byte	0xff
	.zero		1


	//   ....[203]....
        /*0dd4*/ 	.word	0x0000b390
        /*0dd8*/ 	.word	0x00000000
        /*0ddc*/ 	.word	0x00000108
        /*0de0*/ 	.short	0x010a
        /*0de2*/ 	.byte	0xff
	.zero		1


	//   ....[204]....
        /*0de4*/ 	.word	0x0000b3e0
        /*0de8*/ 	.word	0x00000003
        /*0dec*/ 	.word	0x00000260
        /*0df0*/ 	.short	0x010a
        /*0df2*/ 	.byte	0xff
	.zero		1


	//   ....[205]....
        /*0df4*/ 	.word	0x0000b440
        /*0df8*/ 	.word	0x00000000
        /*0dfc*/ 	.word	0x00000000
        /*0e00*/ 	.short	0x010a
        /*0e02*/ 	.byte	0xff
	.zero		1


	//   ....[206]....
        /*0e04*/ 	.word	0x0000b4a0
        /*0e08*/ 	.word	0x00000000
        /*0e0c*/ 	.word	0x00000000
        /*0e10*/ 	.short	0x010a
        /*0e12*/ 	.byte	0xff
	.zero		1


	//   ....[207]....
        /*0e14*/ 	.word	0x0000b500
        /*0e18*/ 	.word	0x00000000
        /*0e1c*/ 	.word	0x00000000
        /*0e20*/ 	.short	0x010a
        /*0e22*/ 	.byte	0xff
	.zero		1


	//   ....[208]....
        /*0e24*/ 	.word	0x0000b560
        /*0e28*/ 	.word	0x00000000
        /*0e2c*/ 	.word	0x00000000
        /*0e30*/ 	.short	0x010a
        /*0e32*/ 	.byte	0xff
	.zero		1


	//   ....[209]....
        /*0e34*/ 	.word	0x0000b5c0
        /*0e38*/ 	.word	0x00000000
        /*0e3c*/ 	.word	0x00000000
        /*0e40*/ 	.short	0x010a
        /*0e42*/ 	.byte	0xff
	.zero		1


	//   ....[210]....
        /*0e44*/ 	.word	0x0000b620
        /*0e48*/ 	.word	0x00000000
        /*0e4c*/ 	.word	0x00000000
        /*0e50*/ 	.short	0x010a
        /*0e52*/ 	.byte	0xff
	.zero		1


	//   ....[211]....
        /*0e54*/ 	.word	0x0000b680
        /*0e58*/ 	.word	0x00000000
        /*0e5c*/ 	.word	0x00000000
        /*0e60*/ 	.short	0x010a
        /*0e62*/ 	.byte	0xff
	.zero		1


	//   ....[212]....
        /*0e64*/ 	.word	0x0000b6e0
        /*0e68*/ 	.word	0x00000000
        /*0e6c*/ 	.word	0x00000000
        /*0e70*/ 	.short	0x010a
        /*0e72*/ 	.byte	0xff
	.zero		1


	//   ....[213]....
        /*0e74*/ 	.word	0x0000b740
        /*0e78*/ 	.word	0x00000000
        /*0e7c*/ 	.word	0x00000000
        /*0e80*/ 	.short	0x010a
        /*0e82*/ 	.byte	0xff
	.zero		1


	//   ....[214]....
        /*0e84*/ 	.word	0x0000b7a0
        /*0e88*/ 	.word	0x00000000
        /*0e8c*/ 	.word	0x00000000
        /*0e90*/ 	.short	0x010a
        /*0e92*/ 	.byte	0xff
	.zero		1


	//   ....[215]....
        /*0e94*/ 	.word	0x0000b800
        /*0e98*/ 	.word	0x00000000
        /*0e9c*/ 	.word	0x00000000
        /*0ea0*/ 	.short	0x010a
        /*0ea2*/ 	.byte	0xff
	.zero		1


	//   ....[216]....
        /*0ea4*/ 	.word	0x0000b860
        /*0ea8*/ 	.word	0x00000000
        /*0eac*/ 	.word	0x00000000
        /*0eb0*/ 	.short	0x010a
        /*0eb2*/ 	.byte	0xff
	.zero		1


	//   ....[217]....
        /*0eb4*/ 	.word	0x0000b8c0
        /*0eb8*/ 	.word	0x00000000
        /*0ebc*/ 	.word	0x00000000
        /*0ec0*/ 	.short	0x010a
        /*0ec2*/ 	.byte	0xff
	.zero		1


	//   ....[218]....
        /*0ec4*/ 	.word	0x0000b920
        /*0ec8*/ 	.word	0x00000000
        /*0ecc*/ 	.word	0x00000000
        /*0ed0*/ 	.short	0x010a
        /*0ed2*/ 	.byte	0xff
	.zero		1


	//   ....[219]....
        /*0ed4*/ 	.word	0x0000b980
        /*0ed8*/ 	.word	0x00000000
        /*0edc*/ 	.word	0x00000000
        /*0ee0*/ 	.short	0x010a
        /*0ee2*/ 	.byte	0xff
	.zero		1


	//   ....[220]....
        /*0ee4*/ 	.word	0x0000b9e0
        /*0ee8*/ 	.word	0x00000000
        /*0eec*/ 	.word	0x00000000
        /*0ef0*/ 	.short	0x010a
        /*0ef2*/ 	.byte	0xff
	.zero		1


	//   ....[221]....
        /*0ef4*/ 	.word	0x0000ba40
        /*0ef8*/ 	.word	0x00000000
        /*0efc*/ 	.word	0x00000000
        /*0f00*/ 	.short	0x010a
        /*0f02*/ 	.byte	0xff
	.zero		1


	//   ....[222]....
        /*0f04*/ 	.word	0x0000baa0
        /*0f08*/ 	.word	0x00000000
        /*0f0c*/ 	.word	0x00000000
        /*0f10*/ 	.short	0x010a
        /*0f12*/ 	.byte	0xff
	.zero		1


	//   ....[223]....
        /*0f14*/ 	.word	0x0000bb00
        /*0f18*/ 	.word	0x00000000
        /*0f1c*/ 	.word	0x00000000
        /*0f20*/ 	.short	0x010a
        /*0f22*/ 	.byte	0xff
	.zero		1


	//   ....[224]....
        /*0f24*/ 	.word	0x0000bb60
        /*0f28*/ 	.word	0x00000000
        /*0f2c*/ 	.word	0x00000000
        /*0f30*/ 	.short	0x010a
        /*0f32*/ 	.byte	0xff
	.zero		1


	//   ....[225]....
        /*0f34*/ 	.word	0x0000bbc0
        /*0f38*/ 	.word	0x00000000
        /*0f3c*/ 	.word	0x00000000
        /*0f40*/ 	.short	0x010a
        /*0f42*/ 	.byte	0xff
	.zero		1


	//   ....[226]....
        /*0f44*/ 	.word	0x0000bc20
        /*0f48*/ 	.word	0x00000000
        /*0f4c*/ 	.word	0x00000000
        /*0f50*/ 	.short	0x010a
        /*0f52*/ 	.byte	0xff
	.zero		1


	//   ....[227]....
        /*0f54*/ 	.word	0x0000bc80
        /*0f58*/ 	.word	0x00000000
        /*0f5c*/ 	.word	0x00000000
        /*0f60*/ 	.short	0x010a
        /*0f62*/ 	.byte	0xff
	.zero		1


	//   ....[228]....
        /*0f64*/ 	.word	0x0000bce0
        /*0f68*/ 	.word	0x00000000
        /*0f6c*/ 	.word	0x00000000
        /*0f70*/ 	.short	0x010a
        /*0f72*/ 	.byte	0xff
	.zero		1


	//   ....[229]....
        /*0f74*/ 	.word	0x0000bd40
        /*0f78*/ 	.word	0x00000000
        /*0f7c*/ 	.word	0x00000000
        /*0f80*/ 	.short	0x010a
        /*0f82*/ 	.byte	0xff
	.zero		1


	//   ....[230]....
        /*0f84*/ 	.word	0x0000bda0
        /*0f88*/ 	.word	0x00000000
        /*0f8c*/ 	.word	0x00000000
        /*0f90*/ 	.short	0x010a
        /*0f92*/ 	.byte	0xff
	.zero		1


	//   ....[231]....
        /*0f94*/ 	.word	0x0000be00
        /*0f98*/ 	.word	0x00000000
        /*0f9c*/ 	.word	0x00000000
        /*0fa0*/ 	.short	0x010a
        /*0fa2*/ 	.byte	0xff
	.zero		1


	//   ....[232]....
        /*0fa4*/ 	.word	0x0000be60
        /*0fa8*/ 	.word	0x00000000
        /*0fac*/ 	.word	0x00000000
        /*0fb0*/ 	.short	0x010a
        /*0fb2*/ 	.byte	0xff
	.zero		1


	//   ....[233]....
        /*0fb4*/ 	.word	0x0000bec0
        /*0fb8*/ 	.word	0x00000000
        /*0fbc*/ 	.word	0x00000000
        /*0fc0*/ 	.short	0x010a
        /*0fc2*/ 	.byte	0xff
	.zero		1


	//   ....[234]....
        /*0fc4*/ 	.word	0x0000bf20
        /*0fc8*/ 	.word	0x00000000
        /*0fcc*/ 	.word	0x00000000
        /*0fd0*/ 	.short	0x010a
        /*0fd2*/ 	.byte	0xff
	.zero		1


	//   ....[235]....
        /*0fd4*/ 	.word	0x0000bf80
        /*0fd8*/ 	.word	0x00000000
        /*0fdc*/ 	.word	0x00000000
        /*0fe0*/ 	.short	0x010a
        /*0fe2*/ 	.byte	0xff
	.zero		1


	//   ....[236]....
        /*0fe4*/ 	.word	0x0000bfe0
        /*0fe8*/ 	.word	0x00000000
        /*0fec*/ 	.word	0x00000000
        /*0ff0*/ 	.short	0x010a
        /*0ff2*/ 	.byte	0xff
	.zero		1


	//   ....[237]....
        /*0ff4*/ 	.word	0x0000c030
        /*0ff8*/ 	.word	0x00000002
        /*0ffc*/ 	.word	0x000002c0
        /*1000*/ 	.short	0x010a
        /*1002*/ 	.byte	0xff
	.zero		1


	//   ....[238]....
        /*1004*/ 	.word	0x0000c090
        /*1008*/ 	.word	0x00000002
        /*100c*/ 	.word	0x00000270
        /*1010*/ 	.short	0x010a
        /*1012*/ 	.byte	0xff
	.zero		1


	//   ....[239]....
        /*1014*/ 	.word	0x0000c0e0
        /*1018*/ 	.word	0x00000002
        /*101c*/ 	.word	0x00000260
        /*1020*/ 	.short	0x010a
        /*1022*/ 	.byte	0xff
	.zero		1


	//   ....[240]....
        /*1024*/ 	.word	0x0000c140
        /*1028*/ 	.word	0x00000000
        /*102c*/ 	.word	0x00000270
        /*1030*/ 	.short	0x010a
        /*1032*/ 	.byte	0xff
	.zero		1


	//   ....[241]....
        /*1034*/ 	.word	0x0000c1a0
        /*1038*/ 	.word	0x00000000
        /*103c*/ 	.word	0x00000008
        /*1040*/ 	.short	0x010a
        /*1042*/ 	.byte	0xff
	.zero		1


	//   ....[242]....
        /*1044*/ 	.word	0x0000c280
        /*1048*/ 	.word	0x00000000
        /*104c*/ 	.word	0x00000008
        /*1050*/ 	.short	0x010a
        /*1052*/ 	.byte	0xff
	.zero		1


	//   ....[243]....
        /*1054*/ 	.word	0x0000c2d0
        /*1058*/ 	.word	0x00000000
        /*105c*/ 	.word	0x00000260
        /*1060*/ 	.short	0x010a
        /*1062*/ 	.byte	0xff
	.zero		1


	//   ....[244]....
        /*1064*/ 	.word	0x0000c330
        /*1068*/ 	.word	0x00000000
        /*106c*/ 	.word	0x000002a0
        /*1070*/ 	.short	0x010a
        /*1072*/ 	.byte	0xff
	.zero		1


	//   ....[245]....
        /*1074*/ 	.word	0x0000c390
        /*1078*/ 	.word	0x00000000
        /*107c*/ 	.word	0x00000000
        /*1080*/ 	.short	0x010a
        /*1082*/ 	.byte	0xff
	.zero		1


	//   ....[246]....
        /*1084*/ 	.word	0x0000c3f0
        /*1088*/ 	.word	0x00000000
        /*108c*/ 	.word	0x00000000
        /*1090*/ 	.short	0x010a
        /*1092*/ 	.byte	0xff
	.zero		1


	//   ....[247]....
        /*1094*/ 	.word	0x0000c450
        /*1098*/ 	.word	0x00000000
        /*109c*/ 	.word	0x00000000
        /*10a0*/ 	.short	0x010a
        /*10a2*/ 	.byte	0xff
	.zero		1


	//   ....[248]....
        /*10a4*/ 	.word	0x0000c4b0
        /*10a8*/ 	.word	0x00000000
        /*10ac*/ 	.word	0x00000000
        /*10b0*/ 	.short	0x010a
        /*10b2*/ 	.byte	0xff
	.zero		1


	//   ....[249]....
        /*10b4*/ 	.word	0x0000c510
        /*10b8*/ 	.word	0x00000000
        /*10bc*/ 	.word	0x000002e0
        /*10c0*/ 	.short	0x010a
        /*10c2*/ 	.byte	0xff
	.zero		1


	//   ....[250]....
        /*10c4*/ 	.word	0x0000c560
        /*10c8*/ 	.word	0x00000008
        /*10cc*/ 	.word	0x00000260
        /*10d0*/ 	.short	0x010a
        /*10d2*/ 	.byte	0xff
	.zero		1


	//   ....[251]....
        /*10d4*/ 	.word	0x0000c5c0
        /*10d8*/ 	.word	0x00000000
        /*10dc*/ 	.word	0x00000258
        /*10e0*/ 	.short	0x010a
        /*10e2*/ 	.byte	0xff
	.zero		1


	//   ....[252]....
        /*10e4*/ 	.word	0x0000c620
        /*10e8*/ 	.word	0x00000005
        /*10ec*/ 	.word	0x00000230
        /*10f0*/ 	.short	0x010a
        /*10f2*/ 	.byte	0xff
	.zero		1


	//   ....[253]....
        /*10f4*/ 	.word	0x0000c680
        /*10f8*/ 	.word	0x00000005
        /*10fc*/ 	.word	0x00000238
        /*1100*/ 	.short	0x010a
        /*1102*/ 	.byte	0xff
	.zero		1


	//   ....[254]....
        /*1104*/ 	.word	0x0000c6e0
        /*1108*/ 	.word	0x00000005
        /*110c*/ 	.word	0x00000240
        /*1110*/ 	.short	0x010a
        /*1112*/ 	.byte	0xff
	.zero		1


	//   ....[255]....
        /*1114*/ 	.word	0x0000c740
        /*1118*/ 	.word	0x00000005
        /*111c*/ 	.word	0x00000248
        /*1120*/ 	.short	0x010a
        /*1122*/ 	.byte	0xff
	.zero		1


	//   ....[0]....
        /*1124*/ 	.word	0x0000c7a0
        /*1128*/ 	.word	0x00000000
        /*112c*/ 	.word	0x00000230
        /*1130*/ 	.short	0x010a
        /*1132*/ 	.byte	0xff
	.zero		1


	//   ....[1]....
        /*1134*/ 	.word	0x0000c800
        /*1138*/ 	.word	0x00000000
        /*113c*/ 	.word	0x00000238
        /*1140*/ 	.short	0x010a
        /*1142*/ 	.byte	0xff
	.zero		1


	//   ....[2]....
        /*1144*/ 	.word	0x0000c860
        /*1148*/ 	.word	0x00000000
        /*114c*/ 	.word	0x00000240
        /*1150*/ 	.short	0x010a
        /*1152*/ 	.byte	0xff
	.zero		1


	//   ....[3]....
        /*1154*/ 	.word	0x0000c8b0
        /*1158*/ 	.word	0x00000003
        /*115c*/ 	.word	0x00000260
        /*1160*/ 	.short	0x010a
        /*1162*/ 	.byte	0xff
	.zero		1


	//   ....[4]....
        /*1164*/ 	.word	0x0000c900
        /*1168*/ 	.word	0x00000005
        /*116c*/ 	.word	0x00000210
        /*1170*/ 	.short	0x010a
        /*1172*/ 	.byte	0xff
	.zero		1


	//   ....[5]....
        /*1174*/ 	.word	0x0000c950
        /*1178*/ 	.word	0x0000005a
        /*117c*/ 	.word	0x00000280
        /*1180*/ 	.short	0x010a
        /*1182*/ 	.byte	0xff
	.zero		1


	//   ....[6]....
        /*1184*/ 	.word	0x0000c9a0
        /*1188*/ 	.word	0x00000067
        /*118c*/ 	.word	0x00000210
        /*1190*/ 	.short	0x010a
        /*1192*/ 	.byte	0xff
	.zero		1


	//   ....[7]....
        /*1194*/ 	.word	0x0000c9f0
        /*1198*/ 	.word	0x00000067
        /*119c*/ 	.word	0x00000210
        /*11a0*/ 	.short	0x010a
        /*11a2*/ 	.byte	0xff
	.zero		1


	//   ....[8]....
        /*11a4*/ 	.word	0x0000ca40
        /*11a8*/ 	.word	0x00000066
        /*11ac*/ 	.word	0x00000210
        /*11b0*/ 	.short	0x010a
        /*11b2*/ 	.byte	0xff
	.zero		1


	//----- nvinfo : EIATTR_NUM_MBARRIERS
	.align		4
.L_48:
        /*11b4*/ 	.byte	0x03, 0x38
        /*11b6*/ 	.short	0x005d


	//----- nvinfo : EIATTR_EXIT_INSTR_OFFSETS
	.align		4
        /*11b8*/ 	.byte	0x04, 0x1c
        /*11ba*/ 	.short	(.L_50 - .L_49)


	//   ....[0]....
.L_49:
        /*11bc*/ 	.word	0x00003f80


	//   ....[1]....
        /*11c0*/ 	.word	0x00004470


	//   ....[2]....
        /*11c4*/ 	.word	0x000044d0


	//   ....[3]....
        /*11c8*/ 	.word	0x00005700


	//   ....[4]....
        /*11cc*/ 	.word	0x00006ab0


	//   ....[5]....
        /*11d0*/ 	.word	0x00006af0


	//   ....[6]....
        /*11d4*/ 	.word	0x0000b2c0


	//----- nvinfo : EIATTR_MAX_THREADS
	.align		4
.L_50:
        /*11d8*/ 	.byte	0x04, 0x05
        /*11da*/ 	.short	(.L_52 - .L_51)
.L_51:
        /*11dc*/ 	.word	0x00000100
        /*11e0*/ 	.word	0x00000001
        /*11e4*/ 	.word	0x00000001


	//----- nvinfo : EIATTR_CRS_STACK_SIZE
	.align		4
.L_52:
        /*11e8*/ 	.byte	0x04, 0x1e
        /*11ea*/ 	.short	(.L_54 - .L_53)
.L_53:
        /*11ec*/ 	.word	0x00000000


	//----- nvinfo : EIATTR_CBANK_PARAM_SIZE
	.align		4
.L_54:
        /*11f0*/ 	.byte	0x03, 0x19
        /*11f2*/ 	.short	0x0800


	//----- nvinfo : EIATTR_PARAM_CBANK
	.align		4
        /*11f4*/ 	.byte	0x04, 0x0a
        /*11f6*/ 	.short	(.L_56 - .L_55)
	.align		4
.L_55:
        /*11f8*/ 	.word	index@(.nv.constant0._ZN7cutlass13device_kernelINS_4gemm6kernel13GemmUniversalIN4cute5tupleIJiiiiEEENS1_10collective13CollectiveMmaINS1_35MainloopSm100TmaUmmaWarpSpecializedILi33ELi2ELi4ENS5_IJNS4_1CILi8EEENSA_ILi1EEESC_EEEEENS5_IJNSA_ILi128EEENSA_ILi256EEENSA_ILi32EEEEEENS_12float_e5m2_tENS5_IJlSC_lEEESJ_SK_NS4_8TiledMMAINS4_8MMA_AtomIJNS4_10MMA_TraitsINS4_25SM100_MMA_F8F6F4_2x1SM_SSEJSJ_SJ_fSF_SG_NS4_17integral_constantINS4_4UMMA5MajorELSR_0EEESS_NSP_INSQ_7ScaleInELST_0EEESU_EEEEEENS4_6LayoutINS5_IJSC_SC_SC_EEENS5_IJNSA_ILi0EEESZ_SZ_EEEEENS5_IJNS4_10UnderscoreES12_S12_EEEEENS4_18SM100_TMA_2SM_LOADENS4_14ComposedLayoutINS4_7SwizzleILi1ELi4ELi3EEENS4_18smem_ptr_flag_bitsILi8EEENSX_INS5_IJSB_SH_EEENS5_IJSH_SC_EEEEEEEvNS4_8identityENS4_28SM100_TMA_2SM_LOAD_MULTICASTES1E_vS1F_EENS_8epilogue10collective18CollectiveEpilogueINS1I_23Sm100TmaWarpSpecializedILi4ELi2ELi32ELb0ELb0EEEJNS5_IJNSA_ILi64EEESG_SH_EEENS5_IJNSX_IS1N_SC_EENSX_INS5_IJSH_NSA_ILi2EEEEEENS5_IJSC_SF_EEEEEEEESJ_SK_SJ_SK_NS1I_6fusion15FusionCallbacksIS1M_NS1V_17LinearCombinationISJ_fSJ_fLNS_15FloatRoundStyleE2EEES1O_S1U_JEEENS4_5SM1004TMEM4LOAD26SM100_TMEM_LOAD_32dp32b32xENS4_13SM90_TMA_LOADES1E_NS4_39AutoVectorizingCopyWithAssumedAlignmentILi128EEENS4_14SM90_TMA_STOREES1E_S27_S27_EEEvvEEEEvNT_6ParamsE)
        /*11fc*/ 	.short	0x0380
        /*11fe*/ 	.short	0x0800


	//----- nvinfo : EIATTR_SW_WAR
	.align		4
.L_56:
        /*1200*/ 	.byte	0x04, 0x36
        /*1202*/ 	.short	(.L_58 - .L_57)
.L_57:
        /*1204*/ 	.word	0x00000008
.L_58:


//--------------------- .nv.callgraph             --------------------------
	.section	.nv.callgraph,"",@"SHT_CUDA_CALLGRAPH"
	.align	4
	.sectionentsize	8
	.align		4
        /*0000*/ 	.word	0x00000000
	.align		4
        /*0004*/ 	.word	0xffffffff
	.align		4
        /*0008*/ 	.word	index@(_ZN7cutlass13device_kernelINS_4gemm6kernel13GemmUniversalIN4cute5tupleIJiiiiEEENS1_10collective13CollectiveMmaINS1_35MainloopSm100TmaUmmaWarpSpecializedILi33ELi2ELi4ENS5_IJNS4_1CILi8EEENSA_ILi1EEESC_EEEEENS5_IJNSA_ILi128EEENSA_ILi256EEENSA_ILi32EEEEEENS_12float_e5m2_tENS5_IJlSC_lEEESJ_SK_NS4_8TiledMMAINS4_8MMA_AtomIJNS4_10MMA_TraitsINS4_25SM100_MMA_F8F6F4_2x1SM_SSEJSJ_SJ_fSF_SG_NS4_17integral_constantINS4_4UMMA5MajorELSR_0EEESS_NSP_INSQ_7ScaleInELST_0EEESU_EEEEEENS4_6LayoutINS5_IJSC_SC_SC_EEENS5_IJNSA_ILi0EEESZ_SZ_EEEEENS5_IJNS4_10UnderscoreES12_S12_EEEEENS4_18SM100_TMA_2SM_LOADENS4_14ComposedLayoutINS4_7SwizzleILi1ELi4ELi3EEENS4_18smem_ptr_flag_bitsILi8EEENSX_INS5_IJSB_SH_EEENS5_IJSH_SC_EEEEEEEvNS4_8identityENS4_28SM100_TMA_2SM_LOAD_MULTICASTES1E_vS1F_EENS_8epilogue10collective18CollectiveEpilogueINS1I_23Sm100TmaWarpSpecializedILi4ELi2ELi32ELb0ELb0EEEJNS5_IJNSA_ILi64EEESG_SH_EEENS5_IJNSX_IS1N_SC_EENSX_INS5_IJSH_NSA_ILi2EEEEEENS5_IJSC_SF_EEEEEEEESJ_SK_SJ_SK_NS1I_6fusion15FusionCallbacksIS1M_NS1V_17LinearCombinationISJ_fSJ_fLNS_15FloatRoundStyleE2EEES1O_S1U_JEEENS4_5SM1004TMEM4LOAD26SM100_TMEM_LOAD_32dp32b32xENS4_13SM90_TMA_LOADES1E_NS4_39AutoVectorizingCopyWithAssumedAlignmentILi128EEENS4_14SM90_TMA_STOREES1E_S27_S27_EEEvvEEEEvNT_6ParamsE)
	.align		4
        /*000c*/ 	.word	index@(__assertfail)
	.align		4
        /*0010*/ 	.word	0x00000000
	.align		4
        /*0014*/ 	.word	0xfffffffe
	.align		4
        /*0018*/ 	.word	0x00000000
	.align		4
        /*001c*/ 	.word	0xfffffffd
	.align		4
        /*0020*/ 	.word	0x00000000
	.align		4
        /*0024*/ 	.word	0xfffffffc


//--------------------- .nv.constant4             --------------------------
	.section	.nv.constant4,"a",@progbits
	.align	8
	.align		8
.nv.constant4:
        /*0000*/ 	.dword	__assertfail
	.align		8
        /*0008*/ 	.dword	__unnamed_1
	.align		8
        /*0010*/ 	.dword	__unnamed_2
	.align		8
        /*0018*/ 	.dword	__unnamed_3
	.align		8
        /*0020*/ 	.dword	_ZN40_INTERNAL_faf04da6_4_k_cu_76ed40e7_381374cuda3std3__45__cpo5beginE
	.align		8
        /*0028*/ 	.dword	_ZN40_INTERNAL_faf04da6_4_k_cu_76ed40e7_381374cuda3std3__45__cpo3endE
	.align		8
        /*0030*/ 	.dword	_ZN40_INTERNAL_faf04da6_4_k_cu_76ed40e7_381374cuda3std3__45__cpo6cbeginE
	.align		8
        /*0038*/ 	.dword	_ZN40_INTERNAL_faf04da6_4_k_cu_76ed40e7_381374cuda3std3__45__cpo4cendE
	.align		8
        /*0040*/ 	.dword	_ZN40_INTERNAL_faf04da6_4_k_cu_76ed40e7_381374cuda3std3__442_GLOBAL__N__faf04da6_4_k_cu_76ed40e7_381376ignoreE
	.align		8
        /*0048*/ 	.dword	_ZN40_INTERNAL_faf04da6_4_k_cu_76ed40e7_381374cuda3std3__419piecewise_constructE
	.align		8
        /*0050*/ 	.dword	_ZN40_INTERNAL_faf04da6_4_k_cu_76ed40e7_381374cuda3std3__48in_placeE
	.align		8
        /*0058*/ 	.dword	_ZN40_INTERNAL_faf04da6_4_k_cu_76ed40e7_381374cuda3std6ranges3__45__cpo4swapE
	.align		8
        /*0060*/ 	.dword	_ZN40_INTERNAL_faf04da6_4_k_cu_76ed40e7_381374cuda3std6ranges3__45__cpo9iter_moveE
	.align		8
        /*0068*/ 	.dword	_ZN40_INTERNAL_faf04da6_4_k_cu_76ed40e7_381374cute7productE
	.align		8
        /*0070*/ 	.dword	_ZN40_INTERNAL_faf04da6_4_k_cu_76ed40e7_381374cute1_E
	.align		8
        /*0078*/ 	.dword	$str$25
	.align		8
        /*0080*/ 	.dword	$str$26
	.align		8
        /*0088*/ 	.dword	$str$27
	.align		8
        /*0090*/ 	.dword	$str$28


//--------------------- .text._ZN7cutlass13device_kernelINS_4gemm6kernel13GemmUniversalIN4cute5tupleIJiiiiEEENS1_10collective13CollectiveMmaINS1_35MainloopSm100TmaUmmaWarpSpecializedILi33ELi2ELi4ENS5_IJNS4_1CILi8EEENSA_ILi1EEESC_EEEEENS5_IJNSA_ILi128EEENSA_ILi256EEENSA_ILi32EEEEEENS_12float_e5m2_tENS5_IJlSC_lEEESJ_SK_NS4_8TiledMMAINS4_8MMA_AtomIJNS4_10MMA_TraitsINS4_25SM100_MMA_F8F6F4_2x1SM_SSEJSJ_SJ_fSF_SG_NS4_17integral_constantINS4_4UMMA5MajorELSR_0EEESS_NSP_INSQ_7ScaleInELST_0EEESU_EEEEEENS4_6LayoutINS5_IJSC_SC_SC_EEENS5_IJNSA_ILi0EEESZ_SZ_EEEEENS5_IJNS4_10UnderscoreES12_S12_EEEEENS4_18SM100_TMA_2SM_LOADENS4_14ComposedLayoutINS4_7SwizzleILi1ELi4ELi3EEENS4_18smem_ptr_flag_bitsILi8EEENSX_INS5_IJSB_SH_EEENS5_IJSH_SC_EEEEEEEvNS4_8identityENS4_28SM100_TMA_2SM_LOAD_MULTICASTES1E_vS1F_EENS_8epilogue10collective18CollectiveEpilogueINS1I_23Sm100TmaWarpSpecializedILi4ELi2ELi32ELb0ELb0EEEJNS5_IJNSA_ILi64EEESG_SH_EEENS5_IJNSX_IS1N_SC_EENSX_INS5_IJSH_NSA_ILi2EEEEEENS5_IJSC_SF_EEEEEEEESJ_SK_SJ_SK_NS1I_6fusion15FusionCallbacksIS1M_NS1V_17LinearCombinationISJ_fSJ_fLNS_15FloatRoundStyleE2EEES1O_S1U_JEEENS4_5SM1004TMEM4LOAD26SM100_TMEM_LOAD_32dp32b32xENS4_13SM90_TMA_LOADES1E_NS4_39AutoVectorizingCopyWithAssumedAlignmentILi128EEENS4_14SM90_TMA_STOREES1E_S27_S27_EEEvvEEEEvNT_6ParamsE --------------------------
	.section	.text._ZN7cutlass13device_kernelINS_4gemm6kernel13GemmUniversalIN4cute5tupleIJiiiiEEENS1_10collective13CollectiveMmaINS1_35MainloopSm100TmaUmmaWarpSpecializedILi33ELi2ELi4ENS5_IJNS4_1CILi8EEENSA_ILi1EEESC_EEEEENS5_IJNSA_ILi128EEENSA_ILi256EEENSA_ILi32EEEEEENS_12float_e5m2_tENS5_IJlSC_lEEESJ_SK_NS4_8TiledMMAINS4_8MMA_AtomIJNS4_10MMA_TraitsINS4_25SM100_MMA_F8F6F4_2x1SM_SSEJSJ_SJ_fSF_SG_NS4_17integral_constantINS4_4UMMA5MajorELSR_0EEESS_NSP_INSQ_7ScaleInELST_0EEESU_EEEEEENS4_6LayoutINS5_IJSC_SC_SC_EEENS5_IJNSA_ILi0EEESZ_SZ_EEEEENS5_IJNS4_10UnderscoreES12_S12_EEEEENS4_18SM100_TMA_2SM_LOADENS4_14ComposedLayoutINS4_7SwizzleILi1ELi4ELi3EEENS4_18smem_ptr_flag_bitsILi8EEENSX_INS5_IJSB_SH_EEENS5_IJSH_SC_EEEEEEEvNS4_8identityENS4_28SM100_TMA_2SM_LOAD_MULTICASTES1E_vS1F_EENS_8epilogue10collective18CollectiveEpilogueINS1I_23Sm100TmaWarpSpecializedILi4ELi2ELi32ELb0ELb0EEEJNS5_IJNSA_ILi64EEESG_SH_EEENS5_IJNSX_IS1N_SC_EENSX_INS5_IJSH_NSA_ILi2EEEEEENS5_IJSC_SF_EEEEEEEESJ_SK_SJ_SK_NS1I_6fusion15FusionCallbacksIS1M_NS1V_17LinearCombinationISJ_fSJ_fLNS_15FloatRoundStyleE2EEES1O_S1U_JEEENS4_5SM1004TMEM4LOAD26SM100_TMEM_LOAD_32dp32b32xENS4_13SM90_TMA_LOADES1E_NS4_39AutoVectorizingCopyWithAssumedAlignmentILi128EEENS4_14SM90_TMA_STOREES1E_S27_S27_EEEvvEEEEvNT_6ParamsE,"ax",@progbits
	.align	128
.text._ZN7cutlass13device_kernelINS_4gemm6kernel13GemmUniversalIN4cute5tupleIJiiiiEEENS1_10collective13CollectiveMmaINS1_35MainloopSm100TmaUmmaWarpSpecializedILi33ELi2ELi4ENS5_IJNS4_1CILi8EEENSA_ILi1EEESC_EEEEENS5_IJNSA_ILi128EEENSA_ILi256EEENSA_ILi32EEEEEENS_12float_e5m2_tENS5_IJlSC_lEEESJ_SK_NS4_8TiledMMAINS4_8MMA_AtomIJNS4_10MMA_TraitsINS4_25SM100_MMA_F8F6F4_2x1SM_SSEJSJ_SJ_fSF_SG_NS4_17integral_constantINS4_4UMMA5MajorELSR_0EEESS_NSP_INSQ_7ScaleInELST_0EEESU_EEEEEENS4_6LayoutINS5_IJSC_SC_SC_EEENS5_IJNSA_ILi0EEESZ_SZ_EEEEENS5_IJNS4_10UnderscoreES12_S12_EEEEENS4_18SM100_TMA_2SM_LOADENS4_14ComposedLayoutINS4_7SwizzleILi1ELi4ELi3EEENS4_18smem_ptr_flag_bitsILi8EEENSX_INS5_IJSB_SH_EEENS5_IJSH_SC_EEEEEEEvNS4_8identityENS4_28SM100_TMA_2SM_LOAD_MULTICASTES1E_vS1F_EENS_8epilogue10collective18CollectiveEpilogueINS1I_23Sm100TmaWarpSpecializedILi4ELi2ELi32ELb0ELb0EEEJNS5_IJNSA_ILi64EEESG_SH_EEENS5_IJNSX_IS1N_SC_EENSX_INS5_IJSH_NSA_ILi2EEEEEENS5_IJSC_SF_EEEEEEEESJ_SK_SJ_SK_NS1I_6fusion15FusionCallbacksIS1M_NS1V_17LinearCombinationISJ_fSJ_fLNS_15FloatRoundStyleE2EEES1O_S1U_JEEENS4_5SM1004TMEM4LOAD26SM100_TMEM_LOAD_32dp32b32xENS4_13SM90_TMA_LOADES1E_NS4_39AutoVectorizingCopyWithAssumedAlignmentILi128EEENS4_14SM90_TMA_STOREES1E_S27_S27_EEEvvEEEEvNT_6ParamsE:
        .type           _ZN7cutlass13device_kernelINS_4gemm6kernel13GemmUniversalIN4cute5tupleIJiiiiEEENS1_10collective13CollectiveMmaINS1_35MainloopSm100TmaUmmaWarpSpecializedILi33ELi2ELi4ENS5_IJNS4_1CILi8EEENSA_ILi1EEESC_EEEEENS5_IJNSA_ILi128EEENSA_ILi256EEENSA_ILi32EEEEEENS_12float_e5m2_tENS5_IJlSC_lEEESJ_SK_NS4_8TiledMMAINS4_8MMA_AtomIJNS4_10MMA_TraitsINS4_25SM100_MMA_F8F6F4_2x1SM_SSEJSJ_SJ_fSF_SG_NS4_17integral_constantINS4_4UMMA5MajorELSR_0EEESS_NSP_INSQ_7ScaleInELST_0EEESU_EEEEEENS4_6LayoutINS5_IJSC_SC_SC_EEENS5_IJNSA_ILi0EEESZ_SZ_EEEEENS5_IJNS4_10UnderscoreES12_S12_EEEEENS4_18SM100_TMA_2SM_LOADENS4_14ComposedLayoutINS4_7SwizzleILi1ELi4ELi3EEENS4_18smem_ptr_flag_bitsILi8EEENSX_INS5_IJSB_SH_EEENS5_IJSH_SC_EEEEEEEvNS4_8identityENS4_28SM100_TMA_2SM_LOAD_MULTICASTES1E_vS1F_EENS_8epilogue10collective18CollectiveEpilogueINS1I_23Sm100TmaWarpSpecializedILi4ELi2ELi32ELb0ELb0EEEJNS5_IJNSA_ILi64EEESG_SH_EEENS5_IJNSX_IS1N_SC_EENSX_INS5_IJSH_NSA_ILi2EEEEEENS5_IJSC_SF_EEEEEEEESJ_SK_SJ_SK_NS1I_6fusion15FusionCallbacksIS1M_NS1V_17LinearCombinationISJ_fSJ_fLNS_15FloatRoundStyleE2EEES1O_S1U_JEEENS4_5SM1004TMEM4LOAD26SM100_TMEM_LOAD_32dp32b32xENS4_13SM90_TMA_LOADES1E_NS4_39AutoVectorizingCopyWithAssumedAlignmentILi128EEENS4_14SM90_TMA_STOREES1E_S27_S27_EEEvvEEEEvNT_6ParamsE,@function
        .size           _ZN7cutlass13device_kernelINS_4gemm6kernel13GemmUniversalIN4cute5tupleIJiiiiEEENS1_10collective13CollectiveMmaINS1_35MainloopSm100TmaUmmaWarpSpecializedILi33ELi2ELi4ENS5_IJNS4_1CILi8EEENSA_ILi1EEESC_EEEEENS5_IJNSA_ILi128EEENSA_ILi256EEENSA_ILi32EEEEEENS_12float_e5m2_tENS5_IJlSC_lEEESJ_SK_NS4_8TiledMMAINS4_8MMA_AtomIJNS4_10MMA_TraitsINS4_25SM100_MMA_F8F6F4_2x1SM_SSEJSJ_SJ_fSF_SG_NS4_17integral_constantINS4_4UMMA5MajorELSR_0EEESS_NSP_INSQ_7ScaleInELST_0EEESU_EEEEEENS4_6LayoutINS5_IJSC_SC_SC_EEENS5_IJNSA_ILi0EEESZ_SZ_EEEEENS5_IJNS4_10UnderscoreES12_S12_EEEEENS4_18SM100_TMA_2SM_LOADENS4_14ComposedLayoutINS4_7SwizzleILi1ELi4ELi3EEENS4_18smem_ptr_flag_bitsILi8EEENSX_INS5_IJSB_SH_EEENS5_IJSH_SC_EEEEEEEvNS4_8identityENS4_28SM100_TMA_2SM_LOAD_MULTICASTES1E_vS1F_EENS_8epilogue10collective18CollectiveEpilogueINS1I_23Sm100TmaWarpSpecializedILi4ELi2ELi32ELb0ELb0EEEJNS5_IJNSA_ILi64EEESG_SH_EEENS5_IJNSX_IS1N_SC_EENSX_INS5_IJSH_NSA_ILi2EEEEEENS5_IJSC_SF_EEEEEEEESJ_SK_SJ_SK_NS1I_6fusion15FusionCallbacksIS1M_NS1V_17LinearCombinationISJ_fSJ_fLNS_15FloatRoundStyleE2EEES1O_S1U_JEEENS4_5SM1004TMEM4LOAD26SM100_TMEM_LOAD_32dp32b32xENS4_13SM90_TMA_LOADES1E_NS4_39AutoVectorizingCopyWithAssumedAlignmentILi128EEENS4_14SM90_TMA_STOREES1E_S27_S27_EEEvvEEEEvNT_6ParamsE,(.L_x_279 - _ZN7cutlass13device_kernelINS_4gemm6kernel13GemmUniversalIN4cute5tupleIJiiiiEEENS1_10collective13CollectiveMmaINS1_35MainloopSm100TmaUmmaWarpSpecializedILi33ELi2ELi4ENS5_IJNS4_1CILi8EEENSA_ILi1EEESC_EEEEENS5_IJNSA_ILi128EEENSA_ILi256EEENSA_ILi32EEEEEENS_12float_e5m2_tENS5_IJlSC_lEEESJ_SK_NS4_8TiledMMAINS4_8MMA_AtomIJNS4_10MMA_TraitsINS4_25SM100_MMA_F8F6F4_2x1SM_SSEJSJ_SJ_fSF_SG_NS4_17integral_constantINS4_4UMMA5MajorELSR_0EEESS_NSP_INSQ_7ScaleInELST_0EEESU_EEEEEENS4_6LayoutINS5_IJSC_SC_SC_EEENS5_IJNSA_ILi0EEESZ_SZ_EEEEENS5_IJNS4_10UnderscoreES12_S12_EEEEENS4_18SM100_TMA_2SM_LOADENS4_14ComposedLayoutINS4_7SwizzleILi1ELi4ELi3EEENS4_18smem_ptr_flag_bitsILi8EEENSX_INS5_IJSB_SH_EEENS5_IJSH_SC_EEEEEEEvNS4_8identityENS4_28SM100_TMA_2SM_LOAD_MULTICASTES1E_vS1F_EENS_8epilogue10collective18CollectiveEpilogueINS1I_23Sm100TmaWarpSpecializedILi4ELi2ELi32ELb0ELb0EEEJNS5_IJNSA_ILi64EEESG_SH_EEENS5_IJNSX_IS1N_SC_EENSX_INS5_IJSH_NSA_ILi2EEEEEENS5_IJSC_SF_EEEEEEEESJ_SK_SJ_SK_NS1I_6fusion15FusionCallbacksIS1M_NS1V_17LinearCombinationISJ_fSJ_fLNS_15FloatRoundStyleE2EEES1O_S1U_JEEENS4_5SM1004TMEM4LOAD26SM100_TMEM_LOAD_32dp32b32xENS4_13SM90_TMA_LOADES1E_NS4_39AutoVectorizingCopyWithAssumedAlignmentILi128EEENS4_14SM90_TMA_STOREES1E_S27_S27_EEEvvEEEEvNT_6ParamsE)
        .other          _ZN7cutlass13device_kernelINS_4gemm6kernel13GemmUniversalIN4cute5tupleIJiiiiEEENS1_10collective13CollectiveMmaINS1_35MainloopSm100TmaUmmaWarpSpecializedILi33ELi2ELi4ENS5_IJNS4_1CILi8EEENSA_ILi1EEESC_EEEEENS5_IJNSA_ILi128EEENSA_ILi256EEENSA_ILi32EEEEEENS_12float_e5m2_tENS5_IJlSC_lEEESJ_SK_NS4_8TiledMMAINS4_8MMA_AtomIJNS4_10MMA_TraitsINS4_25SM100_MMA_F8F6F4_2x1SM_SSEJSJ_SJ_fSF_SG_NS4_17integral_constantINS4_4UMMA5MajorELSR_0EEESS_NSP_INSQ_7ScaleInELST_0EEESU_EEEEEENS4_6LayoutINS5_IJSC_SC_SC_EEENS5_IJNSA_ILi0EEESZ_SZ_EEEEENS5_IJNS4_10UnderscoreES12_S12_EEEEENS4_18SM100_TMA_2SM_LOADENS4_14ComposedLayoutINS4_7SwizzleILi1ELi4ELi3EEENS4_18smem_ptr_flag_bitsILi8EEENSX_INS5_IJSB_SH_EEENS5_IJSH_SC_EEEEEEEvNS4_8identityENS4_28SM100_TMA_2SM_LOAD_MULTICASTES1E_vS1F_EENS_8epilogue10collective18CollectiveEpilogueINS1I_23Sm100TmaWarpSpecializedILi4ELi2ELi32ELb0ELb0EEEJNS5_IJNSA_ILi64EEESG_SH_EEENS5_IJNSX_IS1N_SC_EENSX_INS5_IJSH_NSA_ILi2EEEEEENS5_IJSC_SF_EEEEEEEESJ_SK_SJ_SK_NS1I_6fusion15FusionCallbacksIS1M_NS1V_17LinearCombinationISJ_fSJ_fLNS_15FloatRoundStyleE2EEES1O_S1U_JEEENS4_5SM1004TMEM4LOAD26SM100_TMEM_LOAD_32dp32b32xENS4_13SM90_TMA_LOADES1E_NS4_39AutoVectorizingCopyWithAssumedAlignmentILi128EEENS4_14SM90_TMA_STOREES1E_S27_S27_EEEvvEEEEvNT_6ParamsE,@"STO_CUDA_ENTRY STV_DEFAULT"
_ZN7cutlass13device_kernelINS_4gemm6kernel13GemmUniversalIN4cute5tupleIJiiiiEEENS1_10collective13CollectiveMmaINS1_35MainloopSm100TmaUmmaWarpSpecializedILi33ELi2ELi4ENS5_IJNS4_1CILi8EEENSA_ILi1EEESC_EEEEENS5_IJNSA_ILi128EEENSA_ILi256EEENSA_ILi32EEEEEENS_12float_e5m2_tENS5_IJlSC_lEEESJ_SK_NS4_8TiledMMAINS4_8MMA_AtomIJNS4_10MMA_TraitsINS4_25SM100_MMA_F8F6F4_2x1SM_SSEJSJ_SJ_fSF_SG_NS4_17integral_constantINS4_4UMMA5MajorELSR_0EEESS_NSP_INSQ_7ScaleInELST_0EEESU_EEEEEENS4_6LayoutINS5_IJSC_SC_SC_EEENS5_IJNSA_ILi0EEESZ_SZ_EEEEENS5_IJNS4_10UnderscoreES12_S12_EEEEENS4_18SM100_TMA_2SM_LOADENS4_14ComposedLayoutINS4_7SwizzleILi1ELi4ELi3EEENS4_18smem_ptr_flag_bitsILi8EEENSX_INS5_IJSB_SH_EEENS5_IJSH_SC_EEEEEEEvNS4_8identityENS4_28SM100_TMA_2SM_LOAD_MULTICASTES1E_vS1F_EENS_8epilogue10collective18CollectiveEpilogueINS1I_23Sm100TmaWarpSpecializedILi4ELi2ELi32ELb0ELb0EEEJNS5_IJNSA_ILi64EEESG_SH_EEENS5_IJNSX_IS1N_SC_EENSX_INS5_IJSH_NSA_ILi2EEEEEENS5_IJSC_SF_EEEEEEEESJ_SK_SJ_SK_NS1I_6fusion15FusionCallbacksIS1M_NS1V_17LinearCombinationISJ_fSJ_fLNS_15FloatRoundStyleE2EEES1O_S1U_JEEENS4_5SM1004TMEM4LOAD26SM100_TMEM_LOAD_32dp32b32xENS4_13SM90_TMA_LOADES1E_NS4_39AutoVectorizingCopyWithAssumedAlignmentILi128EEENS4_14SM90_TMA_STOREES1E_S27_S27_EEEvvEEEEvNT_6ParamsE:
[----:B------:R-:W1:Y:S01]  /*0000*/  LDC R1, c[0x0][0x37c] ;  /* 0x0000df00ff017b82 */ /* 0x000e620000000800 */
[----:B------:R-:W2:Y:S01]  /*0010*/  S2R R97, SR_TID.X ;  /* 0x0000000000617919 */ /* 0x000ea20000002100 */
[----:B------:R-:W3:Y:S06]  /*0020*/  LDCU.64 UR8, c[0x0][0x890] ;  /* 0x00011200ff0877ac */ /* 0x000eec0008000a00 */
[----:B------:R-:W4:Y:S01]  /*0030*/  S2UR UR58, SR_CgaCtaId ;  /* 0x00000000003a79c3 */ /* 0x000f220000008800 */
[----:B------:R-:W-:Y:S02]  /*0040*/  PRMT R86, RZ, 0x7610, R86 ;  /* 0x00007610ff567816 */ /* 0x000fe40000000056 */
[----:B------:R-:W-:Y:S01]  /*0050*/  ELECT P1, URZ, PT ;  /* 0x0000000000ff782f */ /* 0x000fe20003820000 */
[----:B---3--:R-:W-:-:S04]  /*0060*/  UISETP.NE.U32.AND UP0, UPT, UR8, URZ, UPT ;  /* 0x000000ff0800728c */ /* 0x008fc8000bf05070 */
[----:B------:R-:W-:Y:S02]  /*0070*/  UISETP.NE.AND.EX UP0, UPT, UR9, URZ, UPT, UP0 ;  /* 0x000000ff0900728c */ /* 0x000fe4000bf05300 */
[----:B----4-:R-:W-:Y:S02]  /*0080*/  ULOP3.LUT UR27, UR58, 0x1, URZ, 0xc0, !UPT ;  /* 0x000000013a1b7892 */ /* 0x010fe4000f8ec0ff */
[----:B------:R-:W-:Y:S01]  /*0090*/  ULOP3.LUT UR29, UR58, 0x1, URZ, 0x3c, !UPT ;  /* 0x000000013a1d7892 */ /* 0x000fe2000f8e3cff */
[----:B--2---:R-:W-:-:S05]  /*00a0*/  SHF.R.U32.HI R87, RZ, 0x5, R97 ;  /* 0x00000005ff577819 */ /* 0x004fca0000011661 */
[----:B------:R-:W2:Y:S02]  /*00b0*/  SHFL.IDX PT, R0, R87, RZ, 0x1f ;  /* 0x00001fff57007589 */ /* 0x000ea400000e0000 */
[----:B--2---:R-:W-:Y:S01]  /*00c0*/  R2UR UR20, R0 ;  /* 0x00000000001472ca */ /* 0x004fe200000e0000 */
[----:B-1----:R-:W-:-:S14]  /*00d0*/  BRA.U UP0, `(.L_x_0) ;  /* 0x0000000100307547 */ /* 0x002fdc000b800000 */
[----:B------:R-:W1:Y:S02]  /*00e0*/  LDCU.64 UR4, c[0x0][0x888] ;  /* 0x00011100ff0477ac */ /* 0x000e640008000a00 */
[----:B-1----:R-:W-:-:S04]  /*00f0*/  UISETP.NE.U32.AND UP0, UPT, UR4, URZ, UPT ;  /* 0x000000ff0400728c */ /* 0x002fc8000bf05070 */
[----:B------:R-:W-:-:S09]  /*0100*/  UISETP.NE.AND.EX UP0, UPT, UR5, URZ, UPT, UP0 ;  /* 0x000000ff0500728c */ /* 0x000fd2000bf05300 */
[----:B------:R-:W-:Y:S05]  /*0110*/  BRA.U !UP0, `(.L_x_1) ;  /* 0x0000000108147547 */ /* 0x000fea000b800000 */
[----:B------:R-:W1:Y:S01]  /*0120*/  LDC.64 R2, c[0x0][0x888] ;  /* 0x00022200ff027b82 */ /* 0x000e620000000a00 */
[----:B------:R-:W1:Y:S02]  /*0130*/  LDCU.64 UR4, c[0x0][0x358] ;  /* 0x00006b00ff0477ac */ /* 0x000e640008000a00 */
[----:B-1----:R1:W5:Y:S01]  /*0140*/  LDG.E R41, desc[UR4][R2.64] ;  /* 0x0000000402297981 */ /* 0x002362000c1e1900 */
[----:B------:R-:W-:Y:S01]  /*0150*/  HFMA2 R86, -RZ, RZ, 0, 5.9604644775390625e-08 ;  /* 0x00000001ff567431 */ /* 0x000fe200000001ff */
[----:B------:R-:W-:Y:S05]  /*0160*/  BRA `(.L_x_0) ;  /* 0x00000000000c7947 */ /* 0x000fea0003800000 */
.L_x_1:
[----:B------:R-:W1:Y:S01]  /*0170*/  LDCU UR4, c[0x0][0x880] ;  /* 0x00011000ff0477ac */ /* 0x000e620008000800 */
[----:B------:R-:W-:Y:S01]  /*0180*/  HFMA2 R86, -RZ, RZ, 0, 5.9604644775390625e-08 ;  /* 0x00000001ff567431 */ /* 0x000fe200000001ff */
[----:B-1----:R-:W-:-:S07]  /*0190*/  MOV R41, UR4 ;  /* 0x0000000400297c02 */ /* 0x002fce0008000f00 */
.L_x_0:
[----:B------:R-:W2:Y:S02]  /*01a0*/  LDCU.64 UR4, c[0x0][0x8b0] ;  /* 0x00011600ff0477ac */ /* 0x000ea40008000a00 */
[----:B--2---:R-:W-:-:S04]  /*01b0*/  UISETP.NE.U32.AND UP0, UPT, UR4, URZ, UPT ;  /* 0x000000ff0400728c */ /* 0x004fc8000bf05070 */
[----:B------:R-:W-:-:S09]  /*01c0*/  UISETP.NE.AND.EX UP0, UPT, UR5, URZ, UPT, UP0 ;  /* 0x000000ff0500728c */ /* 0x000fd2000bf05300 */
[----:B------:R-:W-:Y:S05]  /*01d0*/  BRA.U UP0, `(.L_x_2) ;  /* 0x0000000100287547 */ /* 0x000fea000b800000 */
[----:B------:R-:W2:Y:S02]  /*01e0*/  LDCU.64 UR4, c[0x0][0x8a8] ;  /* 0x00011500ff0477ac */ /* 0x000ea40008000a00 */
[----:B--2---:R-:W-:-:S04]  /*01f0*/  UISETP.NE.U32.AND UP0, UPT, UR4, URZ, UPT ;  /* 0x000000ff0400728c */ /* 0x004fc8000bf05070 */
[----:B------:R-:W-:-:S09]  /*0200*/  UISETP.NE.AND.EX UP0, UPT, UR5, URZ, UPT, UP0 ;  /* 0x000000ff0500728c */ /* 0x000fd2000bf05300 */
[----:B------:R-:W-:Y:S05]  /*0210*/  BRA.U !UP0, `(.L_x_3) ;  /* 0x0000000108107547 */ /* 0x000fea000b800000 */
[----:B------:R-:W2:Y:S01]  /*0220*/  LDC.64 R38, c[0x0][0x8a8] ;  /* 0x00022a00ff267b82 */ /* 0x000ea20000000a00 */
[----:B------:R-:W2:Y:S02]  /*0230*/  LDCU.64 UR4, c[0x0][0x358] ;  /* 0x00006b00ff0477ac */ /* 0x000ea40008000a00 */
[----:B--2---:R2:W5:Y:S01]  /*0240*/  LDG.E R38, desc[UR4][R38.64] ;  /* 0x0000000426267981 */ /* 0x004562000c1e1900 */
[----:B------:R-:W-:Y:S05]  /*0250*/  BRA `(.L_x_2) ;  /* 0x0000000000087947 */ /* 0x000fea0003800000 */
.L_x_3:
[----:B------:R-:W2:Y:S02]  /*0260*/  LDCU UR4, c[0x0][0x8a0] ;  /* 0x00011400ff0477ac */ /* 0x000ea40008000800 */
[----:B--2---:R-:W-:Y:S02]  /*0270*/  MOV R38, UR4 ;  /* 0x0000000400267c02 */ /* 0x004fe40008000f00 */
.L_x_2:
[----:B------:R-:W-:Y:S01]  /*0280*/  IMAD.U32 R0, RZ, RZ, UR20 ;  /* 0x00000014ff007e24 */ /* 0x000fe2000f8e00ff */
[----:B------:R-:W-:Y:S04]  /*0290*/  BSSY.RECONVERGENT B0, `(.L_x_4) ;  /* 0x000000c000007945 */ /* 0x000fe80003800200 */
[C---:B------:R-:W-:Y:S02]  /*02a0*/  ISETP.NE.OR P2, PT, R0.reuse, 0x1, !P1 ;  /* 0x000000010000780c */ /* 0x040fe40004f45670 */
[----:B------:R-:W-:-:S11]  /*02b0*/  ISETP.NE.OR P0, PT, R0, 0x3, !P1 ;  /* 0x000000030000780c */ /* 0x000fd60004f05670 */
[----:B------:R-:W-:Y:S05]  /*02c0*/  @P2 BRA `(.L_x_5) ;  /* 0x0000000000202947 */ /* 0x000fea0003800000 */
[----:B------:R-:W3:Y:S02]  /*02d0*/  LDCU.64 UR4, c[0x0][0x348] ;  /* 0x00006900ff0477ac */ /* 0x000ee40008000a00 */
[----:B---3--:R-:W-:Y:S02]  /*02e0*/  UIADD3 UR6, UP1, UPT, UR4, 0x80, URZ ;  /* 0x0000008004067890 */ /* 0x008fe4000ff3e0ff */
[----:B------:R-:W-:Y:S02]  /*02f0*/  UIADD3 UR4, UP0, UPT, UR4, 0x180, URZ ;  /* 0x0000018004047890 */ /* 0x000fe4000ff1e0ff */
[----:B------:R-:W-:Y:S02]  /*0300*/  UIADD3.X UR7, UPT, UPT, URZ, UR5, URZ, UP1, !UPT ;  /* 0x00000005ff077290 */ /* 0x000fe40008ffe4ff */
[----:B------:R-:W-:-:S07]  /*0310*/  UIADD3.X UR5, UPT, UPT, URZ, UR5, URZ, UP0, !UPT ;  /* 0x00000005ff057290 */ /* 0x000fce00087fe4ff */
[----:B------:R3:W-:Y:S02]  /*0320*/  UTMACCTL.PF [UR6] ;  /* 0x00000000060079b9 */ /* 0x0007e40008040000 */
[----:B------:R3:W-:Y:S02]  /*0330*/  UTMACCTL.PF [UR4] ;  /* 0x00000000040079b9 */ /* 0x0007e40008040000 */
[----:B---3--:R-:W-:Y:S01]  /*0340*/  NOP ;  /* 0x0000000000007918 */ /* 0x008fe20000000000 */
.L_x_5:
[----:B------:R-:W-:Y:S05]  /*0350*/  BSYNC.RECONVERGENT B0 ;  /* 0x0000000000007941 */ /* 0x000fea0003800200 */
.L_x_4:
[----:B------:R-:W-:Y:S04]  /*0360*/  BSSY.RECONVERGENT B0, `(.L_x_6) ;  /* 0x000000a000007945 */ /* 0x000fe80003800200 */
        /* <DEDUP_REMOVED lines=9> */
.L_x_7:
[----:B------:R-:W-:Y:S05]  /*0400*/  BSYNC.RECONVERGENT B0 ;  /* 0x0000000000007941 */ /* 0x000fea0003800200 */
.L_x_6:
[----:B------:R-:W3:Y:S01]  /*0410*/  LDCU.64 UR4, c[0x0][0x888] ;  /* 0x00011100ff0477ac */ /* 0x000ee20008000a00 */
[----:B------:R-:W-:Y:S02]  /*0420*/  UISETP.EQ.U32.AND UP2, UPT, UR8, URZ, UPT ;  /* 0x000000ff0800728c */ /* 0x000fe4000bf42070 */
[----:B------:R-:W-:Y:S02]  /*0430*/  UPLOP3.LUT UP4, UPT, UPT, UPT, UPT, 0x80, 0x8 ;  /* 0x000000000008789c */ /* 0x000fe40003f8f070 */
[----:B---3--:R-:W-:-:S04]  /*0440*/  UISETP.NE.U32.AND UP0, UPT, UR4, URZ, UPT ;  /* 0x000000ff0400728c */ /* 0x008fc8000bf05070 */
[----:B------:R-:W-:-:S04]  /*0450*/  UISETP.NE.AND.EX UP1, UPT, UR5, URZ, UPT, UP0 ;  /* 0x000000ff0500728c */ /* 0x000fc8000bf25300 */
[----:B------:R-:W-:-:S04]  /*0460*/  UISETP.EQ.OR.EX UP3, UPT, UR9, URZ, !UP1, UP2 ;  /* 0x000000ff0900728c */ /* 0x000fc8000cf62720 */
[----:B------:R-:W-:-:S06]  /*0470*/  UP2UR UR4, UPR, URZ, 0x8 ;  /* 0x00000008ff047883 */ /* 0x000fcc0008000000 */
[----:B------:R-:W-:Y:S01]  /*0480*/  MOV R89, UR4 ;  /* 0x0000000400597c02 */ /* 0x000fe20008000f00 */
[----:B------:R-:W-:Y:S06]  /*0490*/  BRA.U !UP3, `(.L_x_8) ;  /* 0x000000010b207547 */ /* 0x000fec000b800000 */
[----:B------:R-:W-:Y:S01]  /*04a0*/  UISETP.NE.U32.AND UP2, UPT, UR8, URZ, UPT ;  /* 0x000000ff0800728c */ /* 0x000fe2000bf45070 */
[----:B-----5:R-:W-:Y:S01]  /*04b0*/  FSETP.NEU.AND P0, PT, R41, RZ, PT ;  /* 0x000000ff2900720b */ /* 0x020fe20003f0d000 */
[----:B------:R-:W-:Y:S02]  /*04c0*/  USEL UR4, URZ, 0xffffffff, UP1 ;  /* 0xffffffffff047887 */ /* 0x000fe40008800000 */
[----:B------:R-:W-:-:S10]  /*04d0*/  UISETP.NE.AND.EX UP2, UPT, UR9, URZ, UPT, UP2 ;  /* 0x000000ff0900728c */ /* 0x000fd4000bf45320 */
[----:B------:R-:W-:Y:S01]  /*04e0*/  VOTEU.ANY UP0, P0 ;  /* 0x0000000000ff7886 */ /* 0x000fe20000000100 */
[----:B------:R-:W-:-:S04]  /*04f0*/  @!UP2 USEL UR4, URZ, 0xffffffff, UP0 ;  /* 0xffffffffff04a887 */ /* 0x000fc80008000000 */
[----:B------:R-:W-:-:S04]  /*0500*/  ULOP3.LUT UR4, UR4, 0x1, URZ, 0xc0, !UPT ;  /* 0x0000000104047892 */ /* 0x000fc8000f8ec0ff */
[----:B------:R-:W-:-:S11]  /*0510*/  UISETP.NE.U32.AND UP4, UPT, UR4, 0x1, UPT ;  /* 0x000000010400788c */ /* 0x000fd6000bf85070 */
.L_x_8:
[----:B------:R-:W3:Y:S01]  /*0520*/  SHFL.IDX PT, R0, R87, RZ, 0x1f ;  /* 0x00001fff57007589 */ /* 0x000ee200000e0000 */
[----:B------:R-:W-:-:S04]  /*0530*/  UISETP.NE.AND UP0, UPT, UR20, 0x2, UPT ;  /* 0x000000021400788c */ /* 0x000fc8000bf05270 */
[----:B------:R-:W-:Y:S02]  /*0540*/  UISETP.EQ.AND UP2, UPT, UR27, URZ, !UP0 ;  /* 0x000000ff1b00728c */ /* 0x000fe4000c742270 */
[----:B------:R-:W-:-:S04]  /*0550*/  USEL UR56, URZ, 0x1, UP0 ;  /* 0x00000001ff387887 */ /* 0x000fc80008000000 */
[----:B------:R-:W-:Y:S02]  /*0560*/  PLOP3.LUT P3, PT, P1, PT, UP2, 0x80, 0x8 ;  /* 0x000000000008781c */ /* 0x000fe40000f6f028 */
[----:B---3--:R-:W-:-:S13]  /*0570*/  ISETP.NE.AND P0, PT, R0, RZ, PT ;  /* 0x000000ff0000720c */ /* 0x008fda0003f05270 */
[----:B------:R-:W-:Y:S05]  /*0580*/  @P0 BRA `(.L_x_9) ;  /* 0x0000000400480947 */ /* 0x000fea0003800000 */
[----:B------:R-:W-:Y:S01]  /*0590*/  ELECT P0, URZ, PT ;  /* 0x0000000000ff782f */ /* 0x000fe20003800000 */
[----:B------:R-:W-:-:S12]  /*05a0*/  BSSY.RECONVERGENT B0, `(.L_x_9) ;  /* 0x0000050000007945 */ /* 0x000fd80003800200 */
[----:B------:R-:W-:Y:S05]  /*05b0*/  @!P0 BRA `(.L_x_10) ;  /* 0x0000000400388947 */ /* 0x000fea0003800000 */
[----:B------:R-:W-:Y:S01]  /*05c0*/  UMOV UR4, 0x400 ;  /* 0x0000040000047882 */ /* 0x000fe20000000000 */
[----:B------:R-:W-:Y:S01]  /*05d0*/  UMOV UR8, 0x1 ;  /* 0x0000000100087882 */ /* 0x000fe20000000000 */
[----:B------:R-:W-:Y:S01]  /*05e0*/  UMOV UR6, 0x4 ;  /* 0x0000000400067882 */ /* 0x000fe20000000000 */
[----:B------:R-:W-:Y:S02]  /*05f0*/  ULEA UR4, UR58, UR4, 0x18 ;  /* 0x000000043a047291 */ /* 0x000fe4000f8ec0ff */
[----:B------:R-:W-:-:S04]  /*0600*/  UIADD3 UR8, UPT, UPT, -UR8, 0x100000, URZ ;  /* 0x0010000008087890 */ /* 0x000fc8000fffe1ff */
[----:B------:R-:W-:Y:S02]  /*0610*/  USHF.L.U32 UR9, UR8, 0xb, URZ ;  /* 0x0000000b08097899 */ /* 0x000fe400080006ff */
[----:B------:R-:W-:Y:S02]  /*0620*/  USHF.L.U32 UR8, UR8, 0x1, URZ ;  /* 0x0000000108087899 */ /* 0x000fe400080006ff */
[----:B------:R-:W-:-:S04]  /*0630*/  UIADD3 UR6, UPT, UPT, -UR6, 0x100000, URZ ;  /* 0x0010000006067890 */ /* 0x000fc8000fffe1ff */
[----:B------:R-:W-:Y:S02]  /*0640*/  USHF.L.U32 UR7, UR6, 0xb, URZ ;  /* 0x0000000b06077899 */ /* 0x000fe400080006ff */
[----:B------:R-:W-:Y:S01]  /*0650*/  USHF.L.U32 UR6, UR6, 0x1, URZ ;  /* 0x0000000106067899 */ /* 0x000fe200080006ff */
[----:B------:R-:W3:Y:S03]  /*0660*/  FENCE.VIEW.ASYNC.S ;  /* 0x00000000000073c6 */ /* 0x000ee60000000000 */
[----:B---3--:R3:W4:Y:S08]  /*0670*/  SYNCS.EXCH.64 URZ, [UR4], UR8 ;  /* 0x0000000804ff75b2 */ /* 0x0087300008000100 */
[----:B------:R3:W1:Y:S01]  /*0680*/  SYNCS.EXCH.64 URZ, [UR4+0x108], UR6 ;  /* 0x0001080604ff75b2 */ /* 0x0006620008000100 */
        /* <DEDUP_REMOVED lines=63> */
[----:B------:R3:W1:Y:S02]  /*0a80*/  SYNCS.EXCH.64 URZ, [UR4+0x208], UR6 ;  /* 0x0002080604ff75b2 */ /* 0x0006640008000100 */
[----:B---34-:R-:W-:Y:S01]  /*0a90*/  NOP ;  /* 0x0000000000007918 */ /* 0x018fe20000000000 */
.L_x_10:
[----:B------:R-:W-:Y:S05]  /*0aa0*/  BSYNC.RECONVERGENT B0 ;  /* 0x0000000000007941 */ /* 0x000fea0003800200 */
.L_x_9:
[----:B------:R-:W3:Y:S01]  /*0ab0*/  SHFL.IDX PT, R0, R87, RZ, 0x1f ;  /* 0x00001fff57007589 */ /* 0x000ee200000e0000 */
[----:B------:R-:W-:Y:S01]  /*0ac0*/  NOP ;  /* 0x0000000000007918 */ /* 0x000fe20000000000 */
[----:B---3--:R-:W-:-:S13]  /*0ad0*/  ISETP.NE.AND P0, PT, R0, 0x1, PT ;  /* 0x000000010000780c */ /* 0x008fda0003f05270 */
[----:B------:R-:W-:Y:S05]  /*0ae0*/  @P0 BRA `(.L_x_11) ;  /* 0x0000000000540947 */ /* 0x000fea0003800000 */
        /* <DEDUP_REMOVED lines=10> */
[----:B------:R-:W-:Y:S01]  /*0b90*/  ELECT P0, URZ, PT ;  /* 0x0000000000ff782f */ /* 0x000fe20003800000 */
[----:B------:R-:W3:Y:S02]  /*0ba0*/  FENCE.VIEW.ASYNC.S ;  /* 0x00000000000073c6 */ /* 0x000ee40000000000 */
[----:B---3--:R3:W4:Y:S08]  /*0bb0*/  SYNCS.EXCH.64 URZ, [UR4+0x210], UR8 ;  /* 0x0002100804ff75b2 */ /* 0x0087300008000100 */
[----:B------:R3:W1:Y:S01]  /*0bc0*/  SYNCS.EXCH.64 URZ, [UR4+0x230], UR6 ;  /* 0x0002300604ff75b2 */ /* 0x0006620008000100 */
[----:B------:R3:W1:Y:S01]  /*0bd0*/  SYNCS.EXCH.64 URZ, [UR4+0x218], UR8 ;  /* 0x0002180804ff75b2 */ /* 0x0006620008000100 */
[----:B------:R3:W1:Y:S01]  /*0be0*/  SYNCS.EXCH.64 URZ, [UR4+0x238], UR6 ;  /* 0x0002380604ff75b2 */ /* 0x0006620008000100 */
[----:B------:R3:W1:Y:S01]  /*0bf0*/  SYNCS.EXCH.64 URZ, [UR4+0x220], UR8 ;  /* 0x0002200804ff75b2 */ /* 0x0006620008000100 */
[----:B------:R3:W1:Y:S01]  /*0c00*/  SYNCS.EXCH.64 URZ, [UR4+0x240], UR6 ;  /* 0x0002400604ff75b2 */ /* 0x0006620008000100 */
[----:B------:R3:W1:Y:S01]  /*0c10*/  SYNCS.EXCH.64 URZ, [UR4+0x228], UR8 ;  /* 0x0002280804ff75b2 */ /* 0x0006620008000100 */
[----:B------:R3:W1:Y:S01]  /*0c20*/  SYNCS.EXCH.64 URZ, [UR4+0x248], UR6 ;  /* 0x0002480604ff75b2 */ /* 0x0006620008000100 */
[----:B------:R-:W-:Y:S01]  /*0c30*/  NOP ;  /* 0x0000000000007918 */ /* 0x000fe20000000000 */
.L_x_11:
[----:B------:R-:W2:Y:S01]  /*0c40*/  SHFL.IDX PT, R0, R87, RZ, 0x1f ;  /* 0x00001fff57007589 */ /* 0x000ea200000e0000 */
[----:B------:R-:W-:Y:S01]  /*0c50*/  NOP ;  /* 0x0000000000007918 */ /* 0x000fe20000000000 */
[----:B--2---:R-:W-:-:S13]  /*0c60*/  ISETP.NE.AND P0, PT, R0, 0x3, PT ;  /* 0x000000030000780c */ /* 0x004fda0003f05270 */
[----:B------:R-:W-:Y:S05]  /*0c70*/  @P0 BRA `(.L_x_12) ;  /* 0x00000000002c0947 */ /* 0x000fea0003800000 */
[----:B---3--:R-:W-:Y:S01]  /*0c80*/  UMOV UR4, 0x400 ;  /* 0x0000040000047882 */ /* 0x008fe20000000000 */
[----:B------:R-:W-:Y:S01]  /*0c90*/  UMOV UR5, 0x20 ;  /* 0x0000002000057882 */ /* 0x000fe20000000000 */
[----:B------:R-:W-:Y:S02]  /*0ca0*/  ULEA UR6, UR58, UR4, 0x18 ;  /* 0x000000043a067291 */ /* 0x000fe4000f8ec0ff */
[----:B------:R-:W-:-:S04]  /*0cb0*/  UIADD3 UR4, UPT, UPT, -UR5, 0x100000, URZ ;  /* 0x0010000005047890 */ /* 0x000fc8000fffe1ff */
[----:B------:R-:W-:Y:S02]  /*0cc0*/  USHF.L.U32 UR5, UR4, 0xb, URZ ;  /* 0x0000000b04057899 */ /* 0x000fe400080006ff */
[----:B------:R-:W-:Y:S01]  /*0cd0*/  USHF.L.U32 UR4, UR4, 0x1, URZ ;  /* 0x0000000104047899 */ /* 0x000fe200080006ff */
[----:B------:R-:W-:Y:S01]  /*0ce0*/  ELECT P0, URZ, PT ;  /* 0x0000000000ff782f */ /* 0x000fe20003800000 */
[----:B------:R-:W2:Y:S10]  /*0cf0*/  FENCE.VIEW.ASYNC.S ;  /* 0x00000000000073c6 */ /* 0x000eb40000000000 */
[----:B--2---:R2:W3:Y:S01]  /*0d00*/  SYNCS.EXCH.64 URZ, [UR6+0x250], UR4 ;  /* 0x0002500406ff75b2 */ /* 0x0044e20008000100 */
[----:B------:R2:W1:Y:S01]  /*0d10*/  SYNCS.EXCH.64 URZ, [UR6+0x258], UR4 ;  /* 0x0002580406ff75b2 */ /* 0x0004620008000100 */
[----:B------:R-:W-:Y:S01]  /*0d20*/  NOP ;  /* 0x0000000000007918 */ /* 0x000fe20000000000 */
.L_x_12:
[----:B------:R-:W4:Y:S01]  /*0d30*/  SHFL.IDX PT, R0, R87, RZ, 0x1f ;  /* 0x00001fff57007589 */ /* 0x000f2200000e0000 */
[----:B------:R-:W-:Y:S01]  /*0d40*/  NOP ;  /* 0x0000000000007918 */ /* 0x000fe20000000000 */
[----:B----4-:R-:W-:-:S13]  /*0d50*/  ISETP.NE.AND P0, PT, R0, 0x4, PT ;  /* 0x000000040000780c */ /* 0x010fda0003f05270 */
[----:B------:R-:W-:Y:S05]  /*0d60*/  @P0 BRA `(.L_x_13) ;  /* 0x0000000000480947 */ /* 0x000fea0003800000 */
[----:B--23--:R-:W-:Y:S01]  /*0d70*/  UMOV UR4, 0x720 ;  /* 0x0000072000047882 */ /* 0x00cfe20000000000 */
[----:B------:R-:W-:Y:S01]  /*0d80*/  UMOV UR6, 0x400 ;  /* 0x0000040000067882 */ /* 0x000fe20000000000 */
[----:B------:R-:W-:Y:S01]  /*0d90*/  USEL UR4, UR4, 0x620, UP4 ;  /* 0x0000062004047887 */ /* 0x000fe2000a000000 */
        /* <DEDUP_REMOVED lines=9> */
[----:B------:R-:W2:Y:S02]  /*0e30*/  FENCE.VIEW.ASYNC.S ;  /* 0x00000000000073c6 */ /* 0x000ea40000000000 */
[----:B--2---:R4:W2:Y:S08]  /*0e40*/  SYNCS.EXCH.64 URZ, [UR6+0x260], UR8 ;  /* 0x0002600806ff75b2 */ /* 0x0048b00008000100 */
[----:B------:R4:W3:Y:S01]  /*0e50*/  SYNCS.EXCH.64 URZ, [UR6+0x270], UR4 ;  /* 0x0002700406ff75b2 */ /* 0x0008e20008000100 */
[----:B------:R4:W1:Y:S01]  /*0e60*/  SYNCS.EXCH.64 URZ, [UR6+0x268], UR8 ;  /* 0x0002680806ff75b2 */ /* 0x0008620008000100 */
[----:B------:R4:W1:Y:S02]  /*0e70*/  SYNCS.EXCH.64 URZ, [UR6+0x278], UR4 ;  /* 0x0002780406ff75b2 */ /* 0x0008640008000100 */
[----:B----4-:R-:W-:Y:S01]  /*0e80*/  NOP ;  /* 0x0000000000007918 */ /* 0x010fe20000000000 */
.L_x_13:
[----:B------:R-:W4:Y:S01]  /*0e90*/  SHFL.IDX PT, R0, R87, RZ, 0x1f ;  /* 0x00001fff57007589 */ /* 0x000f2200000e0000 */
[----:B------:R-:W-:Y:S01]  /*0ea0*/  NOP ;  /* 0x0000000000007918 */ /* 0x000fe20000000000 */
[----:B----4-:R-:W-:-:S13]  /*0eb0*/  ISETP.NE.AND P0, PT, R0, 0x5, PT ;  /* 0x000000050000780c */ /* 0x010fda0003f05270 */
[----:B------:R-:W-:Y:S05]  /*0ec0*/  @P0 BRA `(.L_x_14) ;  /* 0x0000000000540947 */ /* 0x000fea0003800000 */
[----:B--23--:R-:W-:Y:S01]  /*0ed0*/  UMOV UR4, 0x400 ;  /* 0x0000040000047882 */ /* 0x00cfe20000000000 */
        /* <DEDUP_REMOVED lines=14> */
[----:B------:R4:W1:Y:S01]  /*0fc0*/  SYNCS.EXCH.64 URZ, [UR4+0x2a8], UR8 ;  /* 0x0002a80804ff75b2 */ /* 0x0008620008000100 */
[----:B------:R4:W1:Y:S01]  /*0fd0*/  SYNCS.EXCH.64 URZ, [UR4+0x290], UR6 ;  /* 0x0002900604ff75b2 */ /* 0x0008620008000100 */
[----:B------:R4:W1:Y:S01]  /*0fe0*/  SYNCS.EXCH.64 URZ, [UR4+0x2b0], UR8 ;  /* 0x0002b00804ff75b2 */ /* 0x0008620008000100 */
[----:B------:R4:W1:Y:S01]  /*0ff0*/  SYNCS.EXCH.64 URZ, [UR4+0x298], UR6 ;  /* 0x0002980604ff75b2 */ /* 0x0008620008000100 */
[----:B------:R4:W1:Y:S02]  /*1000*/  SYNCS.EXCH.64 URZ, [UR4+0x2b8], UR8 ;  /* 0x0002b80804ff75b2 */ /* 0x0008640008000100 */
[----:B----4-:R-:W-:Y:S01]  /*1010*/  NOP ;  /* 0x0000000000007918 */ /* 0x010fe20000000000 */
.L_x_14:
[----:B------:R-:W4:Y:S01]  /*1020*/  SHFL.IDX PT, R0, R87, RZ, 0x1f ;  /* 0x00001fff57007589 */ /* 0x000f2200000e0000 */
[----:B------:R-:W-:Y:S01]  /*1030*/  ISETP.NE.OR P1, PT, RZ, UR20, !P1 ;  /* 0x00000014ff007c0c */ /* 0x000fe2000cf25670 */
[----:B------:R-:W-:Y:S01]  /*1040*/  NOP ;  /* 0x0000000000007918 */ /* 0x000fe20000000000 */
[----:B----4-:R-:W-:-:S13]  /*1050*/  ISETP.NE.AND P0, PT, R0, 0x3, PT ;  /* 0x000000030000780c */ /* 0x010fda0003f05270 */
[----:B------:R-:W-:Y:S05]  /*1060*/  @P0 BRA `(.L_x_15) ;  /* 0x0000000000340947 */ /* 0x000fea0003800000 */
[----:B--23--:R-:W-:Y:S01]  /*1070*/  UMOV UR4, 0x400 ;  /* 0x0000040000047882 */ /* 0x00cfe20000000000 */
[----:B------:R-:W-:Y:S01]  /*1080*/  UMOV UR6, 0x20 ;  /* 0x0000002000067882 */ /* 0x000fe20000000000 */
[----:B------:R-:W-:Y:S02]  /*1090*/  ULEA UR4, UR58, UR4, 0x18 ;  /* 0x000000043a047291 */ /* 0x000fe4000f8ec0ff */
[----:B------:R-:W-:-:S04]  /*10a0*/  UIADD3 UR6, UPT, UPT, -UR6, 0x100000, URZ ;  /* 0x0010000006067890 */ /* 0x000fc8000fffe1ff */
[----:B------:R-:W-:Y:S02]  /*10b0*/  USHF.L.U32 UR7, UR6, 0xb, URZ ;  /* 0x0000000b06077899 */ /* 0x000fe400080006ff */
[----:B------:R-:W-:Y:S01]  /*10c0*/  USHF.L.U32 UR6, UR6, 0x1, URZ ;  /* 0x0000000106067899 */ /* 0x000fe200080006ff */
[----:B------:R-:W-:Y:S01]  /*10d0*/  ELECT P0, URZ, PT ;  /* 0x0000000000ff782f */ /* 0x000fe20003800000 */
[----:B------:R-:W2:Y:S10]  /*10e0*/  FENCE.VIEW.ASYNC.S ;  /* 0x00000000000073c6 */ /* 0x000eb40000000000 */
[----:B--2---:R4:W2:Y:S01]  /*10f0*/  SYNCS.EXCH.64 URZ, [UR4+0x2c0], UR6 ;  /* 0x0002c00604ff75b2 */ /* 0x0048a20008000100 */
[----:B------:R4:W3:Y:S01]  /*1100*/  SYNCS.EXCH.64 URZ, [UR4+0x2d0], UR6 ;  /* 0x0002d00604ff75b2 */ /* 0x0008e20008000100 */
[----:B------:R4:W1:Y:S01]  /*1110*/  SYNCS.EXCH.64 URZ, [UR4+0x2c8], UR6 ;  /* 0x0002c80604ff75b2 */ /* 0x0008620008000100 */
[----:B------:R4:W1:Y:S02]  /*1120*/  SYNCS.EXCH.64 URZ, [UR4+0x2d8], UR6 ;  /* 0x0002d80604ff75b2 */ /* 0x0008640008000100 */
[----:B----4-:R-:W-:Y:S01]  /*1130*/  NOP ;  /* 0x0000000000007918 */ /* 0x010fe20000000000 */
.L_x_15:
[----:B------:R-:W-:Y:S01]  /*1140*/  VOTEU.ALL UP0, P1 ;  /* 0x0000000000ff7886 */ /* 0x000fe20000800000 */
[----:B--23--:R-:W-:Y:S01]  /*1150*/  UMOV UR4, 0x20 ;  /* 0x0000002000047882 */ /* 0x00cfe20000000000 */
[----:B------:R-:W2:Y:S01]  /*1160*/  LDCU UR7, c[0x0][0x36c] ;  /* 0x00006d80ff0777ac */ /* 0x000ea20008000800 */
[----:B------:R-:W-:Y:S01]  /*1170*/  NOP ;  /* 0x0000000000007918 */ /* 0x000fe20000000000 */
[----:B------:R-:W-:Y:S01]  /*1180*/  LOP3.LUT R0, R97, 0x1f, RZ, 0xc0, !PT ;  /* 0x0000001f61007812 */ /* 0x000fe200078ec0ff */
[----:B------:R-:W-:Y:S01]  /*1190*/  @!UP0 UMOV UR6, 0x400 ;  /* 0x0000040000068882 */ /* 0x000fe20000000000 */
[----:B------:R-:W-:-:S04]  /*11a0*/  @!UP0 UIADD3 UR4, UPT, UPT, -UR4, 0x100000, URZ ;  /* 0x0010000004048890 */ /* 0x000fc8000fffe1ff */
[----:B------:R-:W-:Y:S02]  /*11b0*/  @!UP0 USHF.L.U32 UR5, UR4, 0xb, URZ ;  /* 0x0000000b04058899 */ /* 0x000fe400080006ff */
[----:B------:R-:W-:Y:S02]  /*11c0*/  @!UP0 USHF.L.U32 UR4, UR4, 0x1, URZ ;  /* 0x0000000104048899 */ /* 0x000fe400080006ff */
[----:B------:R-:W-:Y:S01]  /*11d0*/  @!UP0 ULEA UR6, UR58, UR6, 0x18 ;  /* 0x000000063a068291 */ /* 0x000fe2000f8ec0ff */
[----:B------:R-:W-:Y:S01]  /*11e0*/  VOTEU.ALL UP0, P1 ;  /* 0x0000000000ff7886 */ /* 0x000fe20000800000 */
[----:B------:R-:W-:Y:S02]  /*11f0*/  UISETP.NE.AND UP5, UPT, UR20, URZ, UPT ;  /* 0x000000ff1400728c */ /* 0x000fe4000bfa5270 */
[----:B--2---:R-:W-:Y:S01]  /*1200*/  UISETP.EQ.U32.AND UP6, UPT, UR7, 0x1, UPT ;  /* 0x000000010700788c */ /* 0x004fe2000bfc2070 */
[----:B------:R-:W2:Y:S07]  /*1210*/  FENCE.VIEW.ASYNC.S ;  /* 0x00000000000073c6 */ /* 0x000eae0000000000 */
[----:B--2---:R2:W3:Y:S01]  /*1220*/  @!UP0 SYNCS.EXCH.64 URZ, [UR6+0x2e0], UR4 ;  /* 0x0002e00406ff85b2 */ /* 0x0044e20008000100 */
[----:B------:R-:W-:Y:S05]  /*1230*/  BRA.U !UP6, `(.L_x_16) ;  /* 0x000000010e087547 */ /* 0x000fea000b800000 */
[----:B-1-3--:R-:W-:Y:S01]  /*1240*/  UCGABAR_ARV ;  /* 0x00000000000079c7 */ /* 0x00afe20008000000 */
[----:B------:R-:W-:Y:S05]  /*1250*/  BRA `(.L_x_17) ;  /* 0x0000000000047947 */ /* 0x000fea0003800000 */
.L_x_16:
[----:B-1-3--:R-:W-:Y:S01]  /*1260*/  NOP ;  /* 0x0000000000007918 */ /* 0x00afe20000000000 */
.L_x_17:
[----:B------:R-:W1:Y:S01]  /*1270*/  S2UR UR23, SR_CTAID.X ;  /* 0x00000000001779c3 */ /* 0x000e620000002500 */
[----:B------:R-:W-:-:S05]  /*1280*/  CS2R.32 R88, SR_CgaSize ;  /* 0x0000000000587805 */ /* 0x000fca0000008a00 */
[----:B------:R-:W-:-:S05]  /*1290*/  IMAD R88, R88, -0xa0, RZ ;  /* 0xffffff6058587824 */ /* 0x000fca00078e02ff */
[----:B--2---:R-:W-:-:S14]  /*12a0*/  R2UR UR5, R88 ;  /* 0x00000000580572ca */ /* 0x004fdc00000e0000 */
[----:B------:R-:W2:Y:S01]  /*12b0*/  LDCU UR5, c[0x0][UR5+0x2b0] ;  /* 0x00005600050577ac */ /* 0x000ea20008000800 */
[----:B------:R-:W-:-:S05]  /*12c0*/  CS2R.32 R88, SR_CgaSize ;  /* 0x0000000000587805 */ /* 0x000fca0000008a00 */
[----:B------:R-:W-:-:S05]  /*12d0*/  IMAD R88, R88, -0xa0, RZ ;  /* 0xffffff6058587824 */ /* 0x000fca00078e02ff */
[----:B------:R-:W-:-:S14]  /*12e0*/  R2UR UR4, R88 ;  /* 0x00000000580472ca */ /* 0x000fdc00000e0000 */
[----:B------:R-:W3:Y:S01]  /*12f0*/  LDCU UR4, c[0x0][UR4+0x2b4] ;  /* 0x00005680040477ac */ /* 0x000ee20008000800 */
[----:B------:R-:W4:Y:S01]  /*1300*/  S2UR UR34, SR_CTAID.Y ;  /* 0x00000000002279c3 */ /* 0x000f220000002600 */
[----:B------:R-:W-:-:S05]  /*1310*/  CS2R.32 R88, SR_CgaSize ;  /* 0x0000000000587805 */ /* 0x000fca0000008a00 */
[----:B------:R-:W-:-:S05]  /*1320*/  IMAD R88, R88, -0xa0, RZ ;  /* 0xffffff6058587824 */ /* 0x000fca00078e02ff */
[----:B------:R-:W-:-:S14]  /*1330*/  R2UR UR7, R88 ;  /* 0x00000000580772ca */ /* 0x000fdc00000e0000 */
[----:B------:R-:W3:Y:S01]  /*1340*/  LDCU UR7, c[0x0][UR7+0x2a4] ;  /* 0x00005480070777ac */ /* 0x000ee20008000800 */
[----:B------:R-:W-:Y:S01]  /*1350*/  UISETP.GT.U32.AND UP0, UPT, UR27, 0xffff, UPT ;  /* 0x0000ffff1b00788c */ /* 0x000fe2000bf04070 */
[----:B------:R-:W-:-:S05]  /*1360*/  CS2R.32 R88, SR_CgaSize ;  /* 0x0000000000587805 */ /* 0x000fca0000008a00 */
[----:B------:R-:W-:-:S05]  /*1370*/  IMAD R88, R88, -0xa0, RZ ;  /* 0xffffff6058587824 */ /* 0x000fca00078e02ff */
[----:B------:R-:W-:-:S14]  /*1380*/  R2UR UR59, R88 ;  /* 0x00000000583b72ca */ /* 0x000fdc00000e0000 */
[----:B------:R-:W3:Y:S01]  /*1390*/  LDCU UR59, c[0x0][UR59+0x2a0] ;  /* 0x000054003b3b77ac */ /* 0x000ee20008000800 */
[----:B------:R-:W3:Y:S01]  /*13a0*/  LDCU UR21, c[0x0][0xb24] ;  /* 0x00016480ff1577ac */ /* 0x000ee20008000800 */
[----:B------:R-:W3:Y:S01]  /*13b0*/  LDCU UR45, c[0x0][0xb24] ;  /* 0x00016480ff2d77ac */ /* 0x000ee20008000800 */
[----:B-1----:R-:W-:Y:S01]  /*13c0*/  I2FP.F32.U32 R3, UR23 ;  /* 0x0000001700037c45 */ /* 0x002fe20008201000 */
[----:B------:R-:W1:Y:S04]  /*13d0*/  LDCU UR26, c[0x0][0xb30] ;  /* 0x00016600ff1a77ac */ /* 0x000e680008000800 */
[----:B--2---:R-:W-:Y:S01]  /*13e0*/  FMUL R3, R3, UR5 ;  /* 0x0000000503037c20 */ /* 0x004fe20008400000 */
[----:B------:R-:W-:Y:S01]  /*13f0*/  USEL UR5, UR27, 0xffff, !UP0 ;  /* 0x0000ffff1b057887 */ /* 0x000fe2000c000000 */
[----:B----4-:R-:W-:Y:S01]  /*1400*/  I2FP.F32.U32 R2, UR34 ;  /* 0x0000002200027c45 */ /* 0x010fe20008201000 */
[----:B------:R-:W-:-:S03]  /*1410*/  USHF.L.U32 UR28, UR58, 0x9, URZ ;  /* 0x000000093a1c7899 */ /* 0x000fc600080006ff */
[----:B------:R-:W2:Y:S01]  /*1420*/  F2I.U32.TRUNC.NTZ R3, R3 ;  /* 0x0000000300037305 */ /* 0x000ea2000020f000 */
[----:B------:R-:W-:Y:S01]  /*1430*/  ULOP3.LUT UR24, UR5, 0xffff, URZ, 0xc0, !UPT ;  /* 0x0000ffff05187892 */ /* 0x000fe2000f8ec0ff */
[----:B---3--:R-:W-:-:S06]  /*1440*/  FMUL R2, R2, UR4 ;  /* 0x0000000402027c20 */ /* 0x008fcc0008400000 */
[----:B------:R-:W3:Y:S01]  /*1450*/  F2I.U32.TRUNC.NTZ R2, R2 ;  /* 0x0000000200027305 */ /* 0x000ee2000020f000 */
[----:B--2---:R-:W-:Y:S02]  /*1460*/  R2UR UR4, R3 ;  /* 0x00000000030472ca */ /* 0x004fe400000e0000 */
[----:B------:R-:W-:Y:S02]  /*1470*/  PRMT R3, RZ, 0x7610, R3 ;  /* 0x00007610ff037816 */ /* 0x000fe40000000003 */
[----:B---3--:R-:W-:Y:S02]  /*1480*/  R2UR UR6, R2 ;  /* 0x00000000020672ca */ /* 0x008fe400000e0000 */
[----:B------:R-:W-:-:S07]  /*1490*/  PRMT R2, RZ, 0x7610, R2 ;  /* 0x00007610ff027816 */ /* 0x000fce0000000002 */
[----:B------:R-:W-:-:S04]  /*14a0*/  UIADD3 UR5, UPT, UPT, -UR4, URZ, URZ ;  /* 0x000000ff04057290 */ /* 0x000fc8000fffe1ff */
[----:B------:R-:W-:Y:S02]  /*14b0*/  UIMAD UR59, UR59, UR5, UR23 ;  /* 0x000000053b3b72a4 */ /* 0x000fe4000f8e0217 */
[----:B------:R-:W-:-:S04]  /*14c0*/  UIADD3 UR4, UPT, UPT, -UR6, URZ, URZ ;  /* 0x000000ff06047290 */ /* 0x000fc8000fffe1ff */
[----:B------:R-:W-:-:S06]  /*14d0*/  UIMAD UR4, UR7, UR4, UR34 ;  /* 0x00000004070472a4 */ /* 0x000fcc000f8e0222 */
[----:B------:R-:W-:Y:S01]  /*14e0*/  IMAD.U32 R88, RZ, RZ, UR4 ;  /* 0x00000004ff587e24 */ /* 0x000fe2000f8e00ff */
[----:B-1----:R-:W-:Y:S06]  /*14f0*/  BRA.U UP5, `(.L_x_18) ;  /* 0x0000000105687547 */ /* 0x002fec000b800000 */
[----:B------:R-:W-:Y:S01]  /*1500*/  R2UR UR4, R88 ;  /* 0x00000000580472ca */ /* 0x000fe200000e0000 */
[----:B------:R-:W-:-:S12]  /*1510*/  ULOP3.LUT UR5, UR59, 0x4, URZ, 0x3c, !UPT ;  /* 0x000000043b057892 */ /* 0x000fd8000f8e3cff */
[----:B------:R-:W-:Y:S02]  /*1520*/  UISETP.NE.AND UP0, UPT, UR4, URZ, UPT ;  /* 0x000000ff0400728c */ /* 0x000fe4000bf05270 */
[----:B------:R-:W-:Y:S02]  /*1530*/  ULOP3.LUT UR4, UR59, 0x2, URZ, 0x3c, !UPT ;  /* 0x000000023b047892 */ /* 0x000fe4000f8e3cff */
[----:B------:R-:W-:-:S04]  /*1540*/  UISETP.GT.U32.AND UP2, UPT, UR59, 0x1, UP0 ;  /* 0x000000013b00788c */ /* 0x000fc80008744070 */
[----:B------:R-:W-:Y:S02]  /*1550*/  USEL UR8, URZ, 0x1, UP2 ;  /* 0x00000001ff087887 */ /* 0x000fe40009000000 */
[----:B------:R-:W-:Y:S02]  /*1560*/  USEL UR7, URZ, 0x2, UP2 ;  /* 0x00000002ff077887 */ /* 0x000fe40009000000 */
[----:B------:R-:W-:Y:S02]  /*1570*/  UISETP.GT.U32.AND UP2, UPT, UR4, 0x1, UP0 ;  /* 0x000000010400788c */ /* 0x000fe40008744070 */
[----:B------:R-:W-:Y:S02]  /*1580*/  ULOP3.LUT UR4, UR59, 0x6, URZ, 0x3c, !UPT ;  /* 0x000000063b047892 */ /* 0x000fe4000f8e3cff */
[----:B------:R-:W-:Y:S02]  /*1590*/  USEL UR6, URZ, 0x4, UP2 ;  /* 0x00000004ff067887 */ /* 0x000fe40009000000 */
[----:B------:R-:W-:-:S02]  /*15a0*/  USEL UR9, URZ, 0x8, UP2 ;  /* 0x00000008ff097887 */ /* 0x000fc40009000000 */
[----:B------:R-:W-:Y:S02]  /*15b0*/  UISETP.GT.U32.AND UP2, UPT, UR5, 0x1, UP0 ;  /* 0x000000010500788c */ /* 0x000fe40008744070 */
[----:B------:R-:W-:Y:S02]  /*15c0*/  UISETP.GT.U32.AND UP0, UPT, UR4, 0x1, UP0 ;  /* 0x000000010400788c */ /* 0x000fe40008704070 */
[----:B------:R-:W-:Y:S02]  /*15d0*/  USEL UR4, URZ, 0x10, UP2 ;  /* 0x00000010ff047887 */ /* 0x000fe40009000000 */
[----:B------:R-:W-:Y:S02]  /*15e0*/  UIADD3 UR5, UPT, UPT, UR6, UR7, UR8 ;  /* 0x0000000706057290 */ /* 0x000fe4000fffe008 */
[----:B------:R-:W-:Y:S02]  /*15f0*/  USEL UR7, URZ, 0x40, UP0 ;  /* 0x00000040ff077887 */ /* 0x000fe40008000000 */
[----:B------:R-:W-:-:S02]  /*1600*/  USEL UR8, URZ, 0x20, UP2 ;  /* 0x00000020ff087887 */ /* 0x000fc40009000000 */
[----:B------:R-:W-:Y:S02]  /*1610*/  UIADD3 UR5, UPT, UPT, UR4, UR5, UR9 ;  /* 0x0000000504057290 */ /* 0x000fe4000fffe009 */
[----:B------:R-:W-:Y:S02]  /*1620*/  ULOP3.LUT UR4, UR59, 0xfffffffe, URZ, 0xc0, !UPT ;  /* 0xfffffffe3b047892 */ /* 0x000fe4000f8ec0ff */
[----:B------:R-:W-:Y:S02]  /*1630*/  USEL UR6, URZ, 0x80, UP0 ;  /* 0x00000080ff067887 */ /* 0x000fe40008000000 */
[----:B------:R-:W-:-:S03]  /*1640*/  UIADD3 UR5, UPT, UPT, UR7, UR5, UR8 ;  /* 0x0000000507057290 */ /* 0x000fc6000fffe008 */
[----:B------:R-:W-:Y:S01]  /*1650*/  UMOV UR7, 0x3 ;  /* 0x0000000300077882 */ /* 0x000fe20000000000 */
[----:B------:R-:W-:Y:S02]  /*1660*/  UIADD3 UR5, UPT, UPT, UR5, UR6, URZ ;  /* 0x0000000605057290 */ /* 0x000fe4000fffe0ff */
[----:B------:R-:W-:-:S04]  /*1670*/  USHF.L.U32 UR4, UR7, UR4, URZ ;  /* 0x0000000407047299 */ /* 0x000fc800080006ff */
[----:B------:R-:W-:Y:S02]  /*1680*/  MOV R3, UR5 ;  /* 0x0000000500037c02 */ /* 0x000fe40008000f00 */
[----:B------:R-:W-:-:S07]  /*1690*/  IMAD.U32 R2, RZ, RZ, UR4 ;  /* 0x00000004ff027e24 */ /* 0x000fce000f8e00ff */
.L_x_18:
[----:B------:R-:W1:Y:S01]  /*16a0*/  S2UR UR36, SR_CTAID.Z ;  /* 0x00000000002479c3 */ /* 0x000e620000002700 */
[----:B------:R-:W-:Y:S01]  /*16b0*/  UISETP.GE.AND UP0, UPT, UR21, 0x1, UPT ;  /* 0x000000011500788c */ /* 0x000fe2000bf06270 */
[----:B------:R-:W-:Y:S01]  /*16c0*/  UMOV UR30, 0x55 ;  /* 0x00000055001e7882 */ /* 0x000fe20000000000 */
[----:B------:R-:W-:-:S07]  /*16d0*/  UMOV UR32, UR23 ;  /* 0x0000001700207c82 */ /* 0x000fce0008000000 */
[----:B------:R-:W-:Y:S05]  /*16e0*/  BRA.U !UP0, `(.L_x_19) ;  /* 0x0000000108d47547 */ /* 0x000fea000b800000 */
[----:B------:R-:W2:Y:S01]  /*16f0*/  LDCU.128 UR16, c[0x0][0xb10] ;  /* 0x00016200ff1077ac */ /* 0x000ea20008000c00 */
[----:B------:R-:W3:Y:S01]  /*1700*/  LDCU UR13, c[0x0][0x370] ;  /* 0x00006e00ff0d77ac */ /* 0x000ee20008000800 */
[----:B------:R-:W4:Y:S01]  /*1710*/  LDCU UR8, c[0x0][0x374] ;  /* 0x00006e80ff0877ac */ /* 0x000f220008000800 */
[----:B------:R-:W1:Y:S01]  /*1720*/  LDCU UR22, c[0x0][0xb0c] ;  /* 0x00016180ff1677ac */ /* 0x000e620008000800 */
[----:B------:R-:W1:Y:S01]  /*1730*/  LDCU UR25, c[0x0][0xb20] ;  /* 0x00016400ff1977ac */ /* 0x000e620008000800 */
[----:B--2---:R-:W-:Y:S01]  /*1740*/  UIMAD.WIDE.U32 UR4, UR23, UR16, URZ ;  /* 0x00000010170472a5 */ /* 0x004fe2000f8e00ff */
[----:B------:R-:W2:Y:S01]  /*1750*/  LDCU.64 UR14, c[0x0][0xb28] ;  /* 0x00016500ff0e77ac */ /* 0x000ea20008000a00 */
[----:B------:R-:W-:-:S05]  /*1760*/  UISETP.NE.AND UP3, UPT, UR18, 0x1, UPT ;  /* 0x000000011200788c */ /* 0x000fca000bf65270 */
[----:B------:R-:W-:Y:S01]  /*1770*/  UMOV UR4, UR5 ;  /* 0x0000000500047c82 */ /* 0x000fe20008000000 */
[----:B---3--:R-:W-:Y:S02]  /*1780*/  UIMAD.WIDE.U32 UR6, UR13, UR16, URZ ;  /* 0x000000100d0672a5 */ /* 0x008fe4000f8e00ff */
[----:B------:R-:W-:Y:S02]  /*1790*/  USHF.R.U32.HI UR9, URZ, UR17, UR4 ;  /* 0x00000011ff097299 */ /* 0x000fe40008011604 */
[----:B----4-:R-:W-:Y:S02]  /*17a0*/  UIMAD.WIDE.U32 UR4, UR8, UR19, URZ ;  /* 0x00000013080472a5 */ /* 0x010fe4000f8e00ff */
[----:B-1----:R-:W-:Y:S01]  /*17b0*/  UISETP.NE.AND UP0, UPT, UR22, 0x1, UPT ;  /* 0x000000011600788c */ /* 0x002fe2000bf05270 */
[----:B------:R-:W-:Y:S01]  /*17c0*/  UMOV UR6, UR7 ;  /* 0x0000000700067c82 */ /* 0x000fe20008000000 */
[----:B------:R-:W-:-:S03]  /*17d0*/  UISETP.NE.AND UP2, UPT, UR21, 0x1, UPT ;  /* 0x000000011500788c */ /* 0x000fc6000bf45270 */
[----:B------:R-:W-:Y:S01]  /*17e0*/  UMOV UR4, UR5 ;  /* 0x0000000500047c82 */ /* 0x000fe20008000000 */
[----:B------:R-:W-:Y:S02]  /*17f0*/  USEL UR12, UR23, UR9, !UP0 ;  /* 0x00000009170c7287 */ /* 0x000fe4000c000000 */
[----:B------:R-:W-:Y:S02]  /*1800*/  @UP3 USHF.R.U32.HI UR8, URZ, UR25, UR4 ;  /* 0x00000019ff083299 */ /* 0x000fe40008011604 */
[----:B------:R-:W-:Y:S02]  /*1810*/  UIADD3 UR32, UPT, UPT, -UR12, URZ, URZ ;  /* 0x000000ff0c207290 */ /* 0x000fe4000fffe1ff */
[----:B------:R-:W-:Y:S02]  /*1820*/  @UP0 USHF.R.U32.HI UR13, URZ, UR17, UR6 ;  /* 0x00000011ff0d0299 */ /* 0x000fe40008011606 */
[----:B------:R-:W-:Y:S02]  /*1830*/  UIMAD.WIDE.U32 UR6, UR34, UR19, URZ ;  /* 0x00000013220672a5 */ /* 0x000fe4000f8e00ff */
[----:B--2---:R-:W-:-:S02]  /*1840*/  UIMAD.WIDE.U32 UR4, UR8, UR14, URZ ;  /* 0x0000000e080472a5 */ /* 0x004fc4000f8e00ff */
[----:B------:R-:W-:Y:S02]  /*1850*/  UIMAD.WIDE.U32 UR10, UR13, UR14, URZ ;  /* 0x0000000e0d0a72a5 */ /* 0x000fe4000f8e00ff */
[----:B------:R-:W-:Y:S01]  /*1860*/  UIMAD UR32, UR22, UR32, UR23 ;  /* 0x00000020162072a4 */ /* 0x000fe2000f8e0217 */
[----:B------:R-:W-:Y:S02]  /*1870*/  UMOV UR6, UR7 ;  /* 0x0000000700067c82 */ /* 0x000fe40008000000 */
[----:B------:R-:W-:Y:S01]  /*1880*/  UMOV UR4, UR5 ;  /* 0x0000000500047c82 */ /* 0x000fe20008000000 */
[----:B------:R-:W-:Y:S02]  /*1890*/  USHF.R.U32.HI UR6, URZ, UR25, UR6 ;  /* 0x00000019ff067299 */ /* 0x000fe40008011606 */
[----:B------:R-:W-:Y:S01]  /*18a0*/  @UP2 USHF.R.U32.HI UR8, URZ, UR15, UR4 ;  /* 0x0000000fff082299 */ /* 0x000fe20008011604 */
[----:B------:R-:W-:Y:S01]  /*18b0*/  UMOV UR5, UR11 ;  /* 0x0000000b00057c82 */ /* 0x000fe20008000000 */
[----:B------:R-:W-:-:S02]  /*18c0*/  USEL UR4, UR34, UR6, !UP3 ;  /* 0x0000000622047287 */ /* 0x000fc4000d800000 */
[----:B------:R-:W-:Y:S02]  /*18d0*/  @UP2 USHF.R.U32.HI UR13, URZ, UR15, UR5 ;  /* 0x0000000fff0d2299 */ /* 0x000fe40008011605 */
[----:B------:R-:W-:Y:S02]  /*18e0*/  UIMAD UR5, UR8, UR21, URZ ;  /* 0x00000015080572a4 */ /* 0x000fe4000f8e02ff */
[----:B------:R-:W-:Y:S02]  /*18f0*/  UIMAD UR8, UR13, UR21, URZ ;  /* 0x000000150d0872a4 */ /* 0x000fe4000f8e02ff */
[----:B------:R-:W-:Y:S02]  /*1900*/  UISETP.GE.AND UP0, UPT, UR4, UR5, UPT ;  /* 0x000000050400728c */ /* 0x000fe4000bf06270 */
[----:B------:R-:W-:Y:S02]  /*1910*/  UIMAD.WIDE.U32 UR6, UR4, UR14, URZ ;  /* 0x0000000e040672a5 */ /* 0x000fe4000f8e00ff */
[----:B------:R-:W-:-:S02]  /*1920*/  UISETP.GE.OR UP0, UPT, UR12, UR8, UP0 ;  /* 0x000000080c00728c */ /* 0x000fc40008706670 */
[----:B------:R-:W-:-:S03]  /*1930*/  UIMAD.WIDE.U32 UR8, UR12, UR14, URZ ;  /* 0x0000000e0c0872a5 */ /* 0x000fc6000f8e00ff */
[----:B------:R-:W-:Y:S01]  /*1940*/  UMOV UR6, UR7 ;  /* 0x0000000700067c82 */ /* 0x000fe20008000000 */
[----:B------:R-:W-:Y:S02]  /*1950*/  UIADD3 UR7, UPT, UPT, -UR4, URZ, URZ ;  /* 0x000000ff04077290 */ /* 0x000fe4000fffe1ff */
[----:B------:R-:W-:Y:S02]  /*1960*/  USHF.R.U32.HI UR6, URZ, UR15, UR6 ;  /* 0x0000000fff067299 */ /* 0x000fe40008011606 */
[----:B------:R-:W-:Y:S02]  /*1970*/  UIMAD UR34, UR18, UR7, UR34 ;  /* 0x00000007122272a4 */ /* 0x000fe4000f8e0222 */
[----:B------:R-:W-:Y:S01]  /*1980*/  USEL UR6, UR4, UR6, !UP2 ;  /* 0x0000000604067287 */ /* 0x000fe2000d000000 */
[----:B------:R-:W-:Y:S02]  /*1990*/  @!UP0 UMOV UR5, UR9 ;  /* 0x0000000900058c82 */ /* 0x000fe40008000000 */
[----:B------:R-:W-:-:S02]  /*19a0*/  @!UP0 USHF.R.U32.HI UR5, URZ, UR15, UR5 ;  /* 0x0000000fff058299 */ /* 0x000fc40008011605 */
[----:B------:R-:W-:Y:S02]  /*19b0*/  UIADD3 UR7, UPT, UPT, -UR6, URZ, URZ ;  /* 0x000000ff06077290 */ /* 0x000fe4000fffe1ff */
[----:B------:R-:W-:Y:S02]  /*19c0*/  @!UP0 USEL UR5, UR12, UR5, !UP2 ;  /* 0x000000050c058287 */ /* 0x000fe4000d000000 */
[----:B------:R-:W-:Y:S02]  /*19d0*/  UIMAD UR7, UR21, UR7, UR4 ;  /* 0x00000007150772a4 */ /* 0x000fe4000f8e0204 */
[----:B------:R-:W-:Y:S02]  /*19e0*/  @!UP0 UIADD3 UR6, UPT, UPT, UR6, -UR5, URZ ;  /* 0x8000000506068290 */ /* 0x000fe4000fffe0ff */
[----:B------:R-:W-:Y:S02]  /*19f0*/  @!UP0 UIMAD UR7, UR7, UR13, UR5 ;  /* 0x0000000d070782a4 */ /* 0x000fe4000f8e0205 */
[----:B------:R-:W-:-:S04]  /*1a00*/  @!UP0 UIMAD UR4, UR6, UR21, UR12 ;  /* 0x00000015060482a4 */ /* 0x000fc8000f8e020c */
[----:B------:R-:W-:Y:S01]  /*1a10*/  UIMAD UR34, UR4, UR18, UR34 ;  /* 0x00000012042272a4 */ /* 0x000fe2000f8e0222 */
[----:B------:R-:W-:Y:S02]  /*1a20*/  @!UP0 UMOV UR12, UR7 ;  /* 0x00000007000c8c82 */ /* 0x000fe40008000000 */
[----:B------:R-:W-:-:S12]  /*1a30*/  UIMAD UR32, UR12, UR22, UR32 ;  /* 0x000000160c2072a4 */ /* 0x000fd8000f8e0220 */
.L_x_19:
[----:B------:R-:W-:Y:S02]  /*1a40*/  UISETP.NE.AND UP2, UPT, UR26, 0x1, UPT ;  /* 0x000000011a00788c */ /* 0x000fe4000bf45270 */
[----:B------:R-:W-:Y:S02]  /*1a50*/  UISETP.NE.AND UP0, UPT, UR20, 0x2, UPT ;  /* 0x000000021400788c */ /* 0x000fe4000bf05270 */
[----:B------:R-:W-:Y:S02]  /*1a60*/  ULOP3.LUT UR28, UR28, 0xc00, URZ, 0xc0, !UPT ;  /* 0x00000c001c1c7892 */ /* 0x000fe4000f8ec0ff */
[----:B------:R-:W-:-:S03]  /*1a70*/  USHF.L.U32 UR24, UR30, UR24, URZ ;  /* 0x000000181e187299 */ /* 0x000fc600080006ff */
[----:B------:R-:W-:Y:S09]  /*1a80*/  BRA.U UP2, `(.L_x_20) ;  /* 0x0000000102407547 */ /* 0x000ff2000b800000 */
[----:B------:R-:W2:Y:S01]  /*1a90*/  LDCU.128 UR8, c[0x0][0xb10] ;  /* 0x00016200ff0877ac */ /* 0x000ea20008000c00 */
[----:B------:R-:W3:Y:S01]  /*1aa0*/  LDCU UR12, c[0x0][0xb0c] ;  /* 0x00016180ff0c77ac */ /* 0x000ee20008000800 */
[----:B------:R-:W4:Y:S01]  /*1ab0*/  LDCU UR13, c[0x0][0xb20] ;  /* 0x00016400ff0d77ac */ /* 0x000f220008000800 */
[----:B--2---:R-:W-:Y:S02]  /*1ac0*/  UIMAD.WIDE.U32 UR4, UR32, UR8, URZ ;  /* 0x00000008200472a5 */ /* 0x004fe4000f8e00ff */
[----:B------:R-:W-:Y:S02]  /*1ad0*/  UIMAD.WIDE.U32 UR6, UR34, UR11, URZ ;  /* 0x0000000b220672a5 */ /* 0x000fe4000f8e00ff */
[----:B---3--:R-:W-:Y:S02]  /*1ae0*/  UISETP.NE.AND UP2, UPT, UR12, 0x1, UPT ;  /* 0x000000010c00788c */ /* 0x008fe4000bf45270 */
[----:B------:R-:W-:-:S03]  /*1af0*/  USHF.R.U32.HI UR5, URZ, UR9, UR5 ;  /* 0x00000009ff057299 */ /* 0x000fc60008011605 */
[----:B------:R-:W-:Y:S01]  /*1b00*/  UMOV UR4, UR7 ;  /* 0x0000000700047c82 */ /* 0x000fe20008000000 */
[----:B------:R-:W-:Y:S02]  /*1b10*/  USEL UR5, UR32, UR5, !UP2 ;  /* 0x0000000520057287 */ /* 0x000fe4000d000000 */
[----:B------:R-:W-:Y:S02]  /*1b20*/  UISETP.NE.AND UP2, UPT, UR10, 0x1, UPT ;  /* 0x000000010a00788c */ /* 0x000fe4000bf45270 */
[----:B----4-:R-:W-:-:S04]  /*1b30*/  USHF.R.U32.HI UR4, URZ, UR13, UR4 ;  /* 0x0000000dff047299 */ /* 0x010fc80008011604 */
[----:B------:R-:W-:-:S04]  /*1b40*/  USEL UR4, UR34, UR4, !UP2 ;  /* 0x0000000422047287 */ /* 0x000fc8000d000000 */
[----:B------:R-:W-:Y:S02]  /*1b50*/  UIADD3 UR6, UPT, UPT, -UR4, UR5, URZ ;  /* 0x0000000504067290 */ /* 0x000fe4000fffe1ff */
[----:B------:R-:W-:Y:S02]  /*1b60*/  UIADD3 UR4, UPT, UPT, UR4, -UR5, URZ ;  /* 0x8000000504047290 */ /* 0x000fe4000fffe0ff */
[----:B------:R-:W-:Y:S02]  /*1b70*/  UIMAD UR34, UR6, UR10, UR34 ;  /* 0x0000000a062272a4 */ /* 0x000fe4000f8e0222 */
[----:B------:R-:W-:-:S12]  /*1b80*/  UIMAD UR32, UR4, UR12, UR32 ;  /* 0x0000000c042072a4 */ /* 0x000fd8000f8e0220 */
.L_x_20:
[----:B------:R-:W-:Y:S05]  /*1b90*/  BRA.U !UP6, `(.L_x_21) ;  /* 0x000000010e0c7547 */ /* 0x000fea000b800000 */
[----:B------:R-:W-:Y:S01]  /*1ba0*/  UCGABAR_WAIT ;  /* 0x0000000000007dc7 */ /* 0x000fe20008000000 */
[----:B------:R-:W-:Y:S01]  /*1bb0*/  CCTL.IVALL ;  /* 0x00000000ff00798f */ /* 0x000fe20002000000 */
[----:B------:R-:W-:Y:S05]  /*1bc0*/  BRA `(.L_x_22) ;  /* 0x0000000000047947 */ /* 0x000fea0003800000 */
.L_x_21:
[----:B------:R-:W-:Y:S06]  /*1bd0*/  BAR.SYNC.DEFER_BLOCKING 0x0 ;  /* 0x0000000000007b1d */ /* 0x000fec0000010000 */
.L_x_22:
[----:B------:R-:W-:Y:S05]  /*1be0*/  BRA.U UP0, `(.L_x_23) ;  /* 0x0000002100ec7547 */ /* 0x000fea000b800000 */
[----:B------:R-:W2:Y:S01]  /*1bf0*/  LDCU UR6, c[0x0][0x38c] ;  /* 0x00007180ff0677ac */ /* 0x000ea20008000800 */
[----:B------:R-:W-:Y:S01]  /*1c00*/  PLOP3.LUT P1, PT, PT, PT, UP4, 0x80, 0x8 ;  /* 0x000000000008781c */ /* 0x000fe20003f2f048 */
[----:B------:R-:W-:Y:S01]  /*1c10*/  IMAD.MOV.U32 R12, RZ, RZ, 0x1 ;  /* 0x00000001ff0c7424 */ /* 0x000fe200078e00ff */
[----:B------:R-:W-:Y:S01]  /*1c20*/  ISETP.NE.AND P2, PT, R0, RZ, P3 ;  /* 0x000000ff0000720c */ /* 0x000fe20001f45270 */
[----:B------:R-:W-:Y:S01]  /*1c30*/  USHF.L.U32 UR7, UR23, 0x7, URZ ;  /* 0x0000000717077899 */ /* 0x000fe200080006ff */
[----:B------:R-:W-:Y:S01]  /*1c40*/  PLOP3.LUT P1, PT, P1, PT, PT, 0x8, 0x80 ;  /* 0x000000000080781c */ /* 0x000fe20000f2e170 */
[----:B------:R-:W-:Y:S01]  /*1c50*/  UMOV UR13, 0x400 ;  /* 0x00000400000d7882 */ /* 0x000fe20000000000 */
[----:B------:R-:W-:Y:S01]  /*1c60*/  UISETP.NE.AND UP1, UPT, UR20, URZ, UPT ;  /* 0x000000ff1400728c */ /* 0x000fe2000bf25270 */
[----:B------:R-:W-:Y:S01]  /*1c70*/  CS2R R10, SRZ ;  /* 0x00000000000a7805 */ /* 0x000fe2000001ff00 */
[----:B------:R-:W-:Y:S01]  /*1c80*/  ULEA UR13, UR58, UR13, 0x18 ;  /* 0x0000000d3a0d7291 */ /* 0x000fe2000f8ec0ff */
[----:B------:R-:W-:Y:S01]  /*1c90*/  IMAD.MOV.U32 R9, RZ, RZ, RZ ;  /* 0x000000ffff097224 */ /* 0x000fe200078e00ff */
[----:B------:R-:W3:Y:S01]  /*1ca0*/  LDCU UR39, c[0x0][0x370] ;  /* 0x00006e00ff2777ac */ /* 0x000ee20008000800 */
[----:B------:R-:W-:Y:S01]  /*1cb0*/  IMAD.MOV.U32 R8, RZ, RZ, 0x1 ;  /* 0x00000001ff087424 */ /* 0x000fe200078e00ff */
[----:B------:R-:W4:Y:S01]  /*1cc0*/  LDCU.64 UR26, c[0x0][0x348] ;  /* 0x00006900ff1a77ac */ /* 0x000f220008000a00 */
[----:B--2---:R-:W-:-:S02]  /*1cd0*/  UIADD3 UR5, UPT, UPT, UR6, 0x1f, URZ ;  /* 0x0000001f06057890 */ /* 0x004fc4000fffe0ff */
[----:B------:R-:W-:Y:S02]  /*1ce0*/  UIADD3 UR46, UPT, UPT, UR6, 0x3e, URZ ;  /* 0x0000003e062e7890 */ /* 0x000fe4000fffe0ff */
[----:B------:R-:W-:Y:S02]  /*1cf0*/  USHF.R.S32.HI UR4, URZ, 0x1f, UR5 ;  /* 0x0000001fff047899 */ /* 0x000fe40008011405 */
[----:B------:R-:W-:Y:S02]  /*1d00*/  USHF.L.U32 UR47, UR23, 0x6, URZ ;  /* 0x00000006172f7899 */ /* 0x000fe400080006ff */
[----:B------:R-:W-:Y:S02]  /*1d10*/  ULEA.HI UR4, UR4, UR5, URZ, 0x5 ;  /* 0x0000000504047291 */ /* 0x000fe4000f8f28ff */
[----:B------:R-:W-:Y:S02]  /*1d20*/  UIADD3 UR5, UPT, UPT, UR6, -0x1, URZ ;  /* 0xffffffff06057890 */ /* 0x000fe4000fffe0ff */
[----:B------:R-:W-:-:S02]  /*1d30*/  USHF.R.S32.HI UR41, URZ, 0x5, UR4 ;  /* 0x00000005ff297899 */ /* 0x000fc40008011404 */
[----:B------:R-:W-:Y:S02]  /*1d40*/  UISETP.GE.U32.AND UP2, UPT, UR5, -0x3f, UPT ;  /* 0xffffffc10500788c */ /* 0x000fe4000bf46070 */
[----:B------:R-:W-:Y:S02]  /*1d50*/  UISETP.LT.U32.AND UP0, UPT, UR41, 0x21, UPT ;  /* 0x000000212900788c */ /* 0x000fe4000bf01070 */
[----:B------:R-:W-:Y:S02]  /*1d60*/  ULOP3.LUT UR5, UR7, 0x80, URZ, 0xc0, !UPT ;  /* 0x0000008007057892 */ /* 0x000fe4000f8ec0ff */
[----:B------:R-:W-:Y:S01]  /*1d70*/  USEL UR40, UR41, 0x21, UP0 ;  /* 0x0000002129287887 */ /* 0x000fe20008000000 */
[----:B------:R-:W2:Y:S03]  /*1d80*/  LDCU UR38, c[0x0][0x374] ;  /* 0x00006e80ff2677ac */ /* 0x000ea60008000800 */
[----:B------:R-:W-:-:S02]  /*1d90*/  UIADD3 UR4, UPT, UPT, UR40, -0x1, URZ ;  /* 0xffffffff28047890 */ /* 0x000fc4000fffe0ff */
[----:B------:R-:W-:Y:S02]  /*1da0*/  @UP2 UIADD3 UR4, UPT, UPT, UR40, URZ, URZ ;  /* 0x000000ff28042290 */ /* 0x000fe4000fffe0ff */
[----:B------:R-:W-:Y:S02]  /*1db0*/  USEL UR21, UR56, 0x2, UP1 ;  /* 0x0000000238157887 */ /* 0x000fe40008800000 */
[----:B------:R-:W-:Y:S02]  /*1dc0*/  UIADD3 UR30, UPT, UPT, UR13, 0x16d00, UR28 ;  /* 0x00016d000d1e7890 */ /* 0x000fe4000fffe01c */
[----:B------:R-:W-:Y:S02]  /*1dd0*/  ULEA.HI UR43, UR28, UR5, URZ, 0x1b ;  /* 0x000000051c2b7291 */ /* 0x000fe4000f8fd8ff */
[----:B------:R-:W-:Y:S02]  /*1de0*/  UIADD3 UR44, UPT, UPT, UR41, -UR40, URZ ;  /* 0x80000028292c7290 */ /* 0x000fe4000fffe0ff */
[----:B------:R-:W-:-:S02]  /*1df0*/  UIADD3 UR29, UPT, UPT, UR4, 0x1, URZ ;  /* 0x00000001041d7890 */ /* 0x000fc4000fffe0ff */
[----:B------:R-:W-:Y:S01]  /*1e00*/  UIADD3 UR42, UPT, UPT, -UR4, URZ, URZ ;  /* 0x000000ff042a7290 */ /* 0x000fe2000fffe1ff */
[----:B--234-:R-:W-:-:S11]  /*1e10*/  UMOV UR6, URZ ;  /* 0x000000ff00067c82 */ /* 0x01cfd60008000000 */
.L_x_43:
[----:B------:R-:W-:-:S09]  /*1e20*/  UISETP.NE.AND UP0, UPT, UR58, URZ, UPT ;  /* 0x000000ff3a00728c */ /* 0x000fd2000bf05270 */
[----:B-1----:R-:W-:Y:S05]  /*1e30*/  BRA.U UP0, `(.L_x_24) ;  /* 0x0000000100287547 */ /* 0x002fea000b800000 */
[----:B------:R-:W-:Y:S02]  /*1e40*/  LEA R0, R9, UR13, 0x3 ;  /* 0x0000000d09007c11 */ /* 0x000fe4000f8e18ff */
[----:B------:R-:W-:-:S04]  /*1e50*/  SHF.L.U32 R3, R8, 0x1f, RZ ;  /* 0x0000001f08037819 */ /* 0x000fc800000006ff */
[----:B------:R-:W2:Y:S02]  /*1e60*/  SYNCS.PHASECHK.TRANS64.TRYWAIT P0, [R0+URZ+0x2d0], R3 ;  /* 0x0002d003000075a7 */ /* 0x000ea400080011ff */
[----:B--2---:R-:W-:Y:S05]  /*1e70*/  @!P0 BRA `(.L_x_25) ;  /* 0x0000009400148947 */ /* 0x004fea0003800000 */
.L_x_173:
[----:B------:R3:W-:Y:S01]  /*1e80*/  SYNCS.ARRIVE.TRANS64.A1T0 RZ, [R0+URZ+0x2c0], RZ ;  /* 0x0002c0ff00ff79a7 */ /* 0x0007e200081000ff */
[----:B------:R-:W-:-:S05]  /*1e90*/  VIADD R9, R9, 0x1 ;  /* 0x0000000109097836 */ /* 0x000fca0000000000 */
[----:B------:R-:W-:-:S04]  /*1ea0*/  ISETP.NE.AND P0, PT, R9, 0x2, PT ;  /* 0x000000020900780c */ /* 0x000fc80003f05270 */
[----:B--2---:R-:W-:Y:S02]  /*1eb0*/  SEL R3, RZ, 0x1, P0 ;  /* 0x00000001ff037807 */ /* 0x004fe40000000000 */
[----:B------:R-:W-:Y:S02]  /*1ec0*/  SEL R9, R9, RZ, P0 ;  /* 0x000000ff09097207 */ /* 0x000fe40000000000 */
[----:B------:R-:W-:-:S07]  /*1ed0*/  LOP3.LUT R8, R8, R3, RZ, 0x3c, !PT ;  /* 0x0000000308087212 */ /* 0x000fce00078e3cff */
.L_x_24:
[----:B------:R-:W-:Y:S01]  /*1ee0*/  ULEA UR4, UR6, UR13, 0x3 ;  /* 0x0000000d06047291 */ /* 0x000fe2000f8e18ff */
[----:B---3--:R-:W-:Y:S01]  /*1ef0*/  SHF.L.U32 R0, R12, 0x1f, RZ ;  /* 0x0000001f0c007819 */ /* 0x008fe200000006ff */
[----:B------:R-:W-:Y:S02]  /*1f00*/  UISETP.GE.U32.AND UP0, UPT, UR46, 0x3f, UPT ;  /* 0x0000003f2e00788c */ /* 0x000fe4000bf06070 */
[----:B------:R-:W-:Y:S01]  /*1f10*/  ULEA UR19, UR34, UR43, 0x8 ;  /* 0x0000002b22137291 */ /* 0x000fe2000f8e40ff */
[----:B------:R-:W-:-:S04]  /*1f20*/  UMOV UR7, URZ ;  /* 0x000000ff00077c82 */ /* 0x000fc80008000000 */
[----:B------:R2:W3:Y:S01]  /*1f30*/  SYNCS.PHASECHK.TRANS64.TRYWAIT P0, [UR4+0x108], R0 ;  /* 0x00010800ff0075a7 */ /* 0x0004e20008001104 */
[----:B------:R-:W-:-:S04]  /*1f40*/  ULEA.HI UR4, UR32, UR32, URZ, 0x1 ;  /* 0x0000002020047291 */ /* 0x000fc8000f8f08ff */
[----:B------:R-:W-:-:S04]  /*1f50*/  USHF.L.U32 UR4, UR4, 0x6, URZ ;  /* 0x0000000604047899 */ /* 0x000fc800080006ff */
[----:B------:R-:W-:-:S04]  /*1f60*/  ULOP3.LUT UR35, UR4, 0xffffff80, URZ, 0xc0, !UPT ;  /* 0xffffff8004237892 */ /* 0x000fc8000f8ec0ff */
[----:B------:R-:W-:Y:S01]  /*1f70*/  ULOP3.LUT UR35, UR35, 0x40, UR47, 0xf8, !UPT ;  /* 0x0000004023237892 */ /* 0x000fe2000f8ef82f */
[----:B------:R-:W-:Y:S11]  /*1f80*/  BRA.U !UP0, `(.L_x_26) ;  /* 0x0000000108c47547 */ /* 0x000ff6000b800000 */
[----:B------:R-:W-:Y:S01]  /*1f90*/  UMOV UR10, UR42 ;  /* 0x0000002a000a7c82 */ /* 0x000fe20008000000 */
[----:B------:R-:W-:Y:S01]  /*1fa0*/  UMOV UR4, UR6 ;  /* 0x0000000600047c82 */ /* 0x000fe20008000000 */
[----:B------:R-:W-:-:S05]  /*1fb0*/  UMOV UR34, URZ ;  /* 0x000000ff00227c82 */ /* 0x000fca0008000000 */
.L_x_32:
[----:B------:R-:W-:Y:S01]  /*1fc0*/  ULEA UR33, UR4, UR13, 0x3 ;  /* 0x0000000d04217291 */ /* 0x000fe2000f8e18ff */
[----:B------:R-:W-:Y:S01]  /*1fd0*/  @P3 MOV R2, 0x3000 ;  /* 0x0000300000023802 */ /* 0x000fe20000000f00 */
[----:B-1-34-:R-:W-:Y:S10]  /*1fe0*/  @P0 BRA `(.L_x_27) ;  /* 0x00000000000c0947 */ /* 0x01aff40003800000 */
[----:B------:R-:W-:-:S04]  /*1ff0*/  SHF.L.U32 R3, R12, 0x1f, RZ ;  /* 0x0000001f0c037819 */ /* 0x000fc800000006ff */
[----:B------:R-:W3:Y:S02]  /*2000*/  SYNCS.PHASECHK.TRANS64.TRYWAIT P0, [UR33+0x108], R3 ;  /* 0x00010803ff0075a7 */ /* 0x000ee40008001121 */
[----:B---3--:R-:W-:Y:S05]  /*2010*/  @!P0 BRA `(.L_x_28) ;  /* 0x0000009000c08947 */ /* 0x008fea0003800000 */
.L_x_27:
[----:B------:R3:W-:Y:S01]  /*2020*/  @P3 SYNCS.ARRIVE.TRANS64 RZ, [UR33], R2 ;  /* 0x00000002ffff39a7 */ /* 0x0007e20008000021 */
[----:B------:R-:W-:Y:S02]  /*2030*/  ULOP3.LUT UR5, UR21, 0x2, URZ, 0xfc, !UPT ;  /* 0x0000000215057892 */ /* 0x000fe4000f8efcff */
[----:B------:R-:W-:Y:S02]  /*2040*/  UIADD3 UR10, UPT, UPT, UR10, 0x1, URZ ;  /* 0x000000010a0a7890 */ /* 0x000fe4000fffe0ff */
[----:B------:R-:W-:Y:S02]  /*2050*/  UISETP.NE.AND UP0, UPT, UR5, 0x2, UPT ;  /* 0x000000020500788c */ /* 0x000fe4000bf05270 */
[----:B------:R-:W-:-:S07]  /*2060*/  UISETP.NE.AND UP2, UPT, UR10, 0x1, UPT ;  /* 0x000000010a00788c */ /* 0x000fce000bf45270 */
[----:B------:R-:W-:Y:S05]  /*2070*/  BRA.U UP0, `(.L_x_29) ;  /* 0x0000000100047547 */ /* 0x000fea000b800000 */
[----:B-1----:R-:W-:Y:S05]  /*2080*/  BPT.TRAP 0x1 ;  /* 0x000000040000795c */ /* 0x002fea0000300000 */
.L_x_29:
[----:B------:R-:W-:Y:S04]  /*2090*/  BSSY.RECONVERGENT B0, `(.L_x_30) ;  /* 0x0000003000007945 */ /* 0x000fe80003800200 */
[----:B------:R-:W-:Y:S05]  /*20a0*/  @!P2 BRA `(.L_x_31) ;  /* 0x000000000004a947 */ /* 0x000fea0003800000 */
[----:B-1----:R-:W-:Y:S05]  /*20b0*/  BPT.TRAP 0x1 ;  /* 0x000000040000795c */ /* 0x002fea0000300000 */
.L_x_31:
[----:B-1----:R-:W-:Y:S05]  /*20c0*/  BSYNC.RECONVERGENT B0 ;  /* 0x0000000000007941 */ /* 0x002fea0003800200 */
.L_x_30:
[----:B------:R-:W-:Y:S02]  /*20d0*/  UIADD3 UR5, UPT, UPT, UR4, 0x1, URZ ;  /* 0x0000000104057890 */ /* 0x000fe4000fffe0ff */
[----:B------:R-:W-:Y:S02]  /*20e0*/  ULEA UR32, UR4, UR13, 0xb ;  /* 0x0000000d04207291 */ /* 0x000fe4000f8e58ff */
[----:B------:R-:W-:Y:S02]  /*20f0*/  UISETP.NE.AND UP0, UPT, UR5, 0x21, UPT ;  /* 0x000000210500788c */ /* 0x000fe4000bf05270 */
[----:B------:R-:W-:Y:S02]  /*2100*/  UIADD3 UR8, UP1, UPT, UR26, 0x80, URZ ;  /* 0x000000801a087890 */ /* 0x000fe4000ff3e0ff */
[----:B------:R-:W-:Y:S02]  /*2110*/  USEL UR7, URZ, 0x1, UP0 ;  /* 0x00000001ff077887 */ /* 0x000fe40008000000 */
[----:B------:R-:W-:-:S02]  /*2120*/  USEL UR6, UR5, URZ, UP0 ;  /* 0x000000ff05067287 */ /* 0x000fc40008000000 */
[----:B------:R-:W-:Y:S02]  /*2130*/  ULEA UR16, UR4, UR28, 0xc ;  /* 0x0000001c04107291 */ /* 0x000fe4000f8e60ff */
[----:B------:R-:W-:Y:S01]  /*2140*/  ULEA UR5, UR6, UR13, 0x3 ;  /* 0x0000000d06057291 */ /* 0x000fe2000f8e18ff */
[----:B------:R-:W-:Y:S01]  /*2150*/  LOP3.LUT R12, R12, UR7, RZ, 0x3c, !PT ;  /* 0x000000070c0c7c12 */ /* 0x000fe2000f8e3cff */
[----:B------:R-:W-:Y:S02]  /*2160*/  UIADD3 UR4, UP0, UPT, UR26, 0x180, URZ ;  /* 0x000001801a047890 */ /* 0x000fe4000ff1e0ff */
[----:B------:R-:W-:Y:S01]  /*2170*/  ULOP3.LUT UR33, UR33, 0xfefffff8, URZ, 0xc0, !UPT ;  /* 0xfefffff821217892 */ /* 0x000fe2000f8ec0ff */
[----:B--2---:R-:W-:Y:S01]  /*2180*/  SHF.L.U32 R0, R12, 0x1f, RZ ;  /* 0x0000001f0c007819 */ /* 0x004fe200000006ff */
[----:B------:R-:W-:Y:S02]  /*2190*/  UIADD3.X UR9, UPT, UPT, URZ, UR27, URZ, UP1, !UPT ;  /* 0x0000001bff097290 */ /* 0x000fe40008ffe4ff */
[----:B------:R-:W-:Y:S01]  /*21a0*/  UIADD3 UR32, UPT, UPT, UR32, 0x6500, URZ ;  /* 0x0000650020207890 */ /* 0x000fe2000fffe0ff */
[----:B------:R4:W1:Y:S01]  /*21b0*/  SYNCS.PHASECHK.TRANS64.TRYWAIT P0, [UR5+0x108], R0 ;  /* 0x00010800ff0075a7 */ /* 0x0008620008001105 */
[----:B------:R-:W-:-:S02]  /*21c0*/  UIADD3 UR16, UPT, UPT, UR13, 0x16d00, UR16 ;  /* 0x00016d000d107890 */ /* 0x000fc4000fffe010 */
[----:B------:R-:W-:Y:S02]  /*21d0*/  UIADD3.X UR5, UPT, UPT, URZ, UR27, URZ, UP0, !UPT ;  /* 0x0000001bff057290 */ /* 0x000fe400087fe4ff */
[----:B------:R-:W-:Y:S01]  /*21e0*/  UPRMT UR7, URZ, 0x5410, UR24 ;  /* 0x00005410ff077896 */ /* 0x000fe20008000018 */
[----:B------:R-:W-:Y:S01]  /*21f0*/  UMOV UR14, 0x0 ;  /* 0x00000000000e7882 */ /* 0x000fe20000000000 */
[----:B------:R-:W-:Y:S01]  /*2200*/  UMOV UR15, 0x10000000 ;  /* 0x10000000000f7882 */ /* 0x000fe20000000000 */
[----:B------:R-:W-:Y:S01]  /*2210*/  UMOV UR18, UR34 ;  /* 0x0000002200127c82 */ /* 0x000fe20008000000 */
[----:B------:R-:W-:Y:S01]  /*2220*/  UMOV UR20, UR36 ;  /* 0x0000002400147c82 */ /* 0x000fe20008000000 */
[----:B------:R-:W-:Y:S01]  /*2230*/  UMOV UR17, UR33 ;  /* 0x0000002100117c82 */ /* 0x000fe20008000000 */
[----:B------:R2:W-:Y:S03]  /*2240*/  UTMALDG.3D.2CTA [UR32], [UR8], desc[UR14] ;  /* 0x00000e20080075b4 */ /* 0x0005e60008211000 */
[----:B------:R3:W-:Y:S01]  /*2250*/  UTMALDG.3D.MULTICAST.2CTA [UR16], [UR4], UR7, desc[UR14] ;  /* 0x00000e10040073b4 */ /* 0x0007e20008211807 */
[----:B--2---:R-:W-:Y:S01]  /*2260*/  UIADD3 UR34, UPT, UPT, UR34, 0x20, URZ ;  /* 0x0000002022227890 */ /* 0x004fe2000fffe0ff */
[----:B---3--:R-:W-:Y:S01]  /*2270*/  UMOV UR7, UR29 ;  /* 0x0000001d00077c82 */ /* 0x008fe20008000000 */
[----:B------:R-:W-:Y:S01]  /*2280*/  UMOV UR4, UR6 ;  /* 0x0000000600047c82 */ /* 0x000fe20008000000 */
[----:B------:R-:W-:Y:S09]  /*2290*/  BRA.U UP2, `(.L_x_32) ;  /* 0xfffffffd02487547 */ /* 0x000ff2000b83ffff */
.L_x_26:
[----:B------:R-:W-:Y:S01]  /*22a0*/  ULEA UR4, UR6, UR13, 0x3 ;  /* 0x0000000d06047291 */ /* 0x000fe2000f8e18ff */
[----:B--2-4-:R-:W-:Y:S01]  /*22b0*/  SHF.L.U32 R0, R12, 0x1f, RZ ;  /* 0x0000001f0c007819 */ /* 0x014fe200000006ff */
[----:B------:R-:W-:Y:S01]  /*22c0*/  @!P1 SYNCS.ARRIVE.TRANS64.A1T0 RZ, [UR13+0x258], RZ ;  /* 0x000258ffffff99a7 */ /* 0x000fe2000810000d */
[----:B------:R-:W-:-:S06]  /*22d0*/  UISETP.GT.AND UP0, UPT, UR41, UR40, UPT ;  /* 0x000000282900728c */ /* 0x000fcc000bf04270 */
[----:B-1-3--:R1:W2:Y:S03]  /*22e0*/  SYNCS.PHASECHK.TRANS64.TRYWAIT P0, [UR4+0x108], R0 ;  /* 0x00010800ff0075a7 */ /* 0x00a2a60008001104 */
[----:B------:R-:W-:Y:S05]  /*22f0*/  BRA.U !UP0, `(.L_x_33) ;  /* 0x0000000108c07547 */ /* 0x000fea000b800000 */
[----:B------:R-:W-:Y:S01]  /*2300*/  UIADD3 UR25, UPT, UPT, UR44, UR7, URZ ;  /* 0x000000072c197290 */ /* 0x000fe2000fffe0ff */
[----:B------:R-:W-:-:S11]  /*2310*/  UMOV UR4, UR6 ;  /* 0x0000000600047c82 */ /* 0x000fd60008000000 */
.L_x_39:
[----:B------:R-:W-:Y:S01]  /*2320*/  ULEA UR9, UR4, UR13, 0x3 ;  /* 0x0000000d04097291 */ /* 0x000fe2000f8e18ff */
[----:B--2---:R-:W-:Y:S01]  /*2330*/  @P3 MOV R2, 0x3000 ;  /* 0x0000300000023802 */ /* 0x004fe20000000f00 */
[----:B--234-:R-:W-:Y:S10]  /*2340*/  @P0 BRA `(.L_x_34) ;  /* 0x00000000000c0947 */ /* 0x01cff40003800000 */
[----:B------:R-:W-:-:S04]  /*2350*/  SHF.L.U32 R3, R12, 0x1f, RZ ;  /* 0x0000001f0c037819 */ /* 0x000fc800000006ff */
[----:B------:R-:W2:Y:S02]  /*2360*/  SYNCS.PHASECHK.TRANS64.TRYWAIT P0, [UR9+0x108], R3 ;  /* 0x00010803ff0075a7 */ /* 0x000ea40008001109 */
[----:B--2---:R-:W-:Y:S05]  /*2370*/  @!P0 BRA `(.L_x_35) ;  /* 0x0000009000008947 */ /* 0x004fea0003800000 */
.L_x_34:
[----:B------:R2:W-:Y:S01]  /*2380*/  @P3 SYNCS.ARRIVE.TRANS64 RZ, [UR9], R2 ;  /* 0x00000002ffff39a7 */ /* 0x0005e20008000009 */
[----:B------:R-:W-:-:S04]  /*2390*/  ULOP3.LUT UR5, UR21, 0x2, URZ, 0xfc, !UPT ;  /* 0x0000000215057892 */ /* 0x000fc8000f8efcff */
[----:B------:R-:W-:-:S09]  /*23a0*/  UISETP.NE.AND UP0, UPT, UR5, 0x2, UPT ;  /* 0x000000020500788c */ /* 0x000fd2000bf05270 */
[----:B------:R-:W-:Y:S05]  /*23b0*/  BRA.U UP0, `(.L_x_36) ;  /* 0x0000000100047547 */ /* 0x000fea000b800000 */
[----:B------:R-:W-:Y:S05]  /*23c0*/  BPT.TRAP 0x1 ;  /* 0x000000040000795c */ /* 0x000fea0000300000 */
.L_x_36:
[----:B------:R-:W-:Y:S04]  /*23d0*/  BSSY.RECONVERGENT B0, `(.L_x_37) ;  /* 0x0000003000007945 */ /* 0x000fe80003800200 */
[----:B------:R-:W-:Y:S05]  /*23e0*/  @!P2 BRA `(.L_x_38) ;  /* 0x000000000004a947 */ /* 0x000fea0003800000 */
[----:B------:R-:W-:Y:S05]  /*23f0*/  BPT.TRAP 0x1 ;  /* 0x000000040000795c */ /* 0x000fea0000300000 */
.L_x_38:
[----:B------:R-:W-:Y:S05]  /*2400*/  BSYNC.RECONVERGENT B0 ;  /* 0x0000000000007941 */ /* 0x000fea0003800200 */
.L_x_37:
[----:B------:R-:W-:Y:S02]  /*2410*/  UIADD3 UR5, UPT, UPT, UR4, 0x1, URZ ;  /* 0x0000000104057890 */ /* 0x000fe4000fffe0ff */
[----:B------:R-:W-:Y:S02]  /*2420*/  USHF.L.U32 UR10, UR7, 0x5, URZ ;  /* 0x00000005070a7899 */ /* 0x000fe400080006ff */
[----:B------:R-:W-:Y:S02]  /*2430*/  UISETP.NE.AND UP0, UPT, UR5, 0x21, UPT ;  /* 0x000000210500788c */ /* 0x000fe4000bf05270 */
[----:B------:R-:W-:Y:S02]  /*2440*/  UIADD3 UR7, UPT, UPT, UR7, 0x1, URZ ;  /* 0x0000000107077890 */ /* 0x000fe4000fffe0ff */
[----:B------:R-:W-:Y:S02]  /*2450*/  USEL UR8, URZ, 0x1, UP0 ;  /* 0x00000001ff087887 */ /* 0x000fe40008000000 */
[----:B------:R-:W-:-:S02]  /*2460*/  USEL UR6, UR5, URZ, UP0 ;  /* 0x000000ff05067287 */ /* 0x000fc40008000000 */
[----:B------:R-:W-:Y:S02]  /*2470*/  UIADD3 UR22, UP0, UPT, UR26, 0x180, URZ ;  /* 0x000001801a167890 */ /* 0x000fe4000ff1e0ff */
[----:B------:R-:W-:Y:S01]  /*2480*/  LOP3.LUT R12, R12, UR8, RZ, 0x3c, !PT ;  /* 0x000000080c0c7c12 */ /* 0x000fe2000f8e3cff */
[----:B------:R-:W-:Y:S02]  /*2490*/  ULEA UR8, UR4, UR13, 0xb ;  /* 0x0000000d04087291 */ /* 0x000fe4000f8e58ff */
[----:B------:R-:W-:Y:S01]  /*24a0*/  UIADD3 UR14, UP1, UPT, UR26, 0x80, URZ ;  /* 0x000000801a0e7890 */ /* 0x000fe2000ff3e0ff */
[----:B-1----:R-:W-:Y:S01]  /*24b0*/  SHF.L.U32 R0, R12, 0x1f, RZ ;  /* 0x0000001f0c007819 */ /* 0x002fe200000006ff */
[----:B------:R-:W-:Y:S02]  /*24c0*/  UIADD3.X UR23, UPT, UPT, URZ, UR27, URZ, UP0, !UPT ;  /* 0x0000001bff177290 */ /* 0x000fe400087fe4ff */
[----:B------:R-:W-:Y:S02]  /*24d0*/  UISETP.NE.AND UP0, UPT, UR7, UR25, UPT ;  /* 0x000000190700728c */ /* 0x000fe4000bf05270 */
[----:B------:R-:W-:-:S02]  /*24e0*/  ULEA UR5, UR6, UR13, 0x3 ;  /* 0x0000000d06057291 */ /* 0x000fc4000f8e18ff */
[----:B------:R-:W-:Y:S02]  /*24f0*/  ULOP3.LUT UR9, UR9, 0xfefffff8, URZ, 0xc0, !UPT ;  /* 0xfefffff809097892 */ /* 0x000fe4000f8ec0ff */
[----:B------:R-:W-:Y:S02]  /*2500*/  ULEA UR16, UR4, UR30, 0xc ;  /* 0x0000001e04107291 */ /* 0x000fe4000f8e60ff */
[----:B------:R-:W-:Y:S02]  /*2510*/  UIADD3 UR8, UPT, UPT, UR8, 0x6500, URZ ;  /* 0x0000650008087890 */ /* 0x000fe4000fffe0ff */
[----:B------:R-:W-:Y:S01]  /*2520*/  UIADD3.X UR15, UPT, UPT, URZ, UR27, URZ, UP1, !UPT ;  /* 0x0000001bff0f7290 */ /* 0x000fe20008ffe4ff */
[----:B------:R3:W4:Y:S01]  /*2530*/  SYNCS.PHASECHK.TRANS64.TRYWAIT P0, [UR5+0x108], R0 ;  /* 0x00010800ff0075a7 */ /* 0x0007220008001105 */
[----:B------:R-:W-:Y:S01]  /*2540*/  UPRMT UR4, URZ, 0x5410, UR24 ;  /* 0x00005410ff047896 */ /* 0x000fe20008000018 */
[----:B------:R-:W-:Y:S01]  /*2550*/  UMOV UR32, 0x0 ;  /* 0x0000000000207882 */ /* 0x000fe20000000000 */
[----:B------:R-:W-:Y:S01]  /*2560*/  UMOV UR33, 0x10000000 ;  /* 0x1000000000217882 */ /* 0x000fe20000000000 */
[----:B------:R-:W-:Y:S01]  /*2570*/  UMOV UR11, UR35 ;  /* 0x00000023000b7c82 */ /* 0x000fe20008000000 */
[----:B------:R-:W-:Y:S01]  /*2580*/  UMOV UR12, UR36 ;  /* 0x00000024000c7c82 */ /* 0x000fe20008000000 */
[----:B------:R-:W-:Y:S01]  /*2590*/  UMOV UR20, UR36 ;  /* 0x0000002400147c82 */ /* 0x000fe20008000000 */
[----:B------:R-:W-:Y:S01]  /*25a0*/  UMOV UR17, UR9 ;  /* 0x0000000900117c82 */ /* 0x000fe20008000000 */
[----:B------:R-:W-:Y:S01]  /*25b0*/  UMOV UR18, UR10 ;  /* 0x0000000a00127c82 */ /* 0x000fe20008000000 */
[----:B------:R-:W-:Y:S01]  /*25c0*/  UTMALDG.3D.2CTA [UR8], [UR14], desc[UR32] ;  /* 0x000020080e0075b4 */ /* 0x000fe20008211000 */
[----:B------:R1:W-:Y:S02]  /*25d0*/  UTMALDG.3D.MULTICAST.2CTA [UR16], [UR22], UR4, desc[UR32] ;  /* 0x00002010160073b4 */ /* 0x0003e40008211804 */
[----:B-1----:R-:W-:Y:S01]  /*25e0*/  UMOV UR4, UR6 ;  /* 0x0000000600047c82 */ /* 0x002fe20008000000 */
[----:B------:R-:W-:Y:S05]  /*25f0*/  BRA.U UP0, `(.L_x_39) ;  /* 0xfffffffd00487547 */ /* 0x000fea000b83ffff */
.L_x_33:
[C---:B------:R-:W-:Y:S01]  /*2600*/  LEA R3, R11.reuse, UR13, 0x3 ;  /* 0x0000000d0b037c11 */ /* 0x040fe2000f8e18ff */
[----:B------:R-:W-:Y:S01]  /*2610*/  NOP ;  /* 0x0000000000007918 */ /* 0x000fe20000000000 */
[----:B-1-3--:R-:W-:Y:S02]  /*2620*/  SHF.L.U32 R0, R10, 0x1f, RZ ;  /* 0x0000001f0a007819 */ /* 0x00afe400000006ff */
[----:B------:R-:W-:Y:S02]  /*2630*/  LEA R5, R11, UR13, 0x4 ;  /* 0x0000000d0b057c11 */ /* 0x000fe4000f8e20ff */
[----:B--2-4-:R-:W1:Y:S02]  /*2640*/  SYNCS.PHASECHK.TRANS64.TRYWAIT P0, [R3+URZ+0x260], R0 ;  /* 0x00026000030075a7 */ /* 0x014e6400080011ff */
[----:B-1----:R-:W-:Y:S05]  /*2650*/  @!P0 BRA `(.L_x_40) ;  /* 0x0000008c00608947 */ /* 0x002fea0003800000 */
.L_x_176:
[----:B------:R-:W2:Y:S01]  /*2660*/  LDS.128 R4, [R5+0x2f0] ;  /* 0x0002f00005047984 */ /* 0x000ea20000000c00 */
[----:B------:R-:W-:Y:S01]  /*2670*/  UISETP.GE.AND UP0, UPT, UR45, 0x1, UPT ;  /* 0x000000012d00788c */ /* 0x000fe2000bf06270 */
[----:B------:R-:W-:Y:S01]  /*2680*/  @!PT LDS RZ, [RZ] ;  /* 0x00000000fffff984 */ /* 0x000fe20000000800 */
[----:B------:R-:W-:Y:S01]  /*2690*/  @!PT LDS RZ, [RZ] ;  /* 0x00000000fffff984 */ /* 0x000fe20000000800 */
[----:B------:R-:W-:Y:S01]  /*26a0*/  @!PT LDS RZ, [RZ] ;  /* 0x00000000fffff984 */ /* 0x000fe20000000800 */
[----:B------:R-:W-:Y:S01]  /*26b0*/  @!PT LDS RZ, [RZ] ;  /* 0x00000000fffff984 */ /* 0x000fe20000000800 */
[----:B------:R3:W-:Y:S06]  /*26c0*/  MEMBAR.ALL.CTA ;  /* 0x0000000000007992 */ /* 0x0007ec0000008000 */
[----:B---3--:R-:W3:Y:S01]  /*26d0*/  FENCE.VIEW.ASYNC.S ;  /* 0x00000000000073c6 */ /* 0x008ee20000000000 */
[----:B--2---:R-:W-:-:S13]  /*26e0*/  LOP3.LUT P0, RZ, R6, 0x1, RZ, 0xc0, !PT ;  /* 0x0000000106ff7812 */ /* 0x004fda000780c0ff */
[----:B---3--:R-:W-:Y:S01]  /*26f0*/  VOTEU.ANY UP1, P0 ;  /* 0x0000000000ff7886 */ /* 0x008fe20000020100 */
[----:B------:R-:W-:-:S13]  /*2700*/  PLOP3.LUT P0, PT, PT, PT, UP1, 0x80, 0x8 ;  /* 0x000000000008781c */ /* 0x000fda0003f0f018 */
[----:B-1----:R-:W-:Y:S02]  /*2710*/  @P0 LOP3.LUT R0, R5, 0xffff, RZ, 0xc0, !PT ;  /* 0x0000ffff05000812 */ /* 0x002fe400078ec0ff */
[----:B------:R-:W-:Y:S02]  /*2720*/  @P0 MOV R2, R4 ;  /* 0x0000000400020202 */ /* 0x000fe40000000f00 */
[----:B------:R-:W-:Y:S01]  /*2730*/  @P0 R2UR UR5, R0 ;  /* 0x00000000000502ca */ /* 0x000fe200000e0000 */
[----:B------:R-:W-:Y:S01]  /*2740*/  VIADD R0, R3, 0x270 ;  /* 0x0000027003007836 */ /* 0x000fe20000000000 */
[----:B------:R-:W-:Y:S02]  /*2750*/  @P0 SHF.R.U32.HI R4, RZ, 0x10, R5 ;  /* 0x00000010ff040819 */ /* 0x000fe40000011605 */
[----:B------:R-:W-:Y:S02]  /*2760*/  @P0 R2UR UR7, R2 ;  /* 0x00000000020702ca */ /* 0x000fe400000e0000 */
[----:B------:R-:W-:-:S02]  /*2770*/  PRMT R0, RZ, 0x654, R0 ;  /* 0x00000654ff007816 */ /* 0x000fc40000000000 */
[----:B------:R-:W-:Y:S02]  /*2780*/  @P0 R2UR UR4, R4 ;  /* 0x00000000040402ca */ /* 0x000fe400000e0000 */
[----:B------:R1:W-:Y:S03]  /*2790*/  SYNCS.ARRIVE.TRANS64.RED.A1T0 RZ, [R0+URZ], RZ ;  /* 0x000000ff00ff79a7 */ /* 0x0003e600081004ff */
[----:B------:R-:W-:-:S04]  /*27a0*/  @UP1 UMOV UR31, UR5 ;  /* 0x00000005001f1c82 */ /* 0x000fc80008000000 */
[----:B------:R-:W-:-:S04]  /*27b0*/  @UP1 UMOV UR37, UR7 ;  /* 0x0000000700251c82 */ /* 0x000fc80008000000 */
[----:B------:R-:W-:Y:S01]  /*27c0*/  @UP1 UMOV UR36, UR4 ;  /* 0x0000000400241c82 */ /* 0x000fe20008000000 */
[----:B------:R-:W-:Y:S05]  /*27d0*/  BRA.U !UP0, `(.L_x_41) ;  /* 0x0000000108d47547 */ /* 0x000fea000b800000 */
[----:B------:R-:W2:Y:S01]  /*27e0*/  LDCU.128 UR16, c[0x0][0xb10] ;  /* 0x00016200ff1077ac */ /* 0x000ea20008000c00 */
[----:B------:R-:W3:Y:S01]  /*27f0*/  LDCU UR12, c[0x0][0xb20] ;  /* 0x00016400ff0c77ac */ /* 0x000ee20008000800 */
[----:B------:R-:W4:Y:S01]  /*2800*/  LDCU UR20, c[0x0][0xb0c] ;  /* 0x00016180ff1477ac */ /* 0x000f220008000800 */
[----:B------:R-:W1:Y:S01]  /*2810*/  LDCU.64 UR8, c[0x0][0xb28] ;  /* 0x00016500ff0877ac */ /* 0x000e620008000a00 */
[----:B------:R-:W-:Y:S02]  /*2820*/  UISETP.NE.AND UP3, UPT, UR45, 0x1, UPT ;  /* 0x000000012d00788c */ /* 0x000fe4000bf65270 */
[----:B--2---:R-:W-:Y:S02]  /*2830*/  UIMAD.WIDE.U32 UR10, UR38, UR19, URZ ;  /* 0x00000013260a72a5 */ /* 0x004fe4000f8e00ff */
[----:B------:R-:W-:Y:S02]  /*2840*/  UIMAD.WIDE.U32 UR4, UR39, UR16, URZ ;  /* 0x00000010270472a5 */ /* 0x000fe4000f8e00ff */
[----:B------:R-:W-:-:S02]  /*2850*/  UISETP.NE.AND UP0, UPT, UR18, 0x1, UPT ;  /* 0x000000011200788c */ /* 0x000fc4000bf05270 */
[----:B------:R-:W-:Y:S01]  /*2860*/  UIMAD.WIDE.U32 UR22, UR31, UR19, URZ ;  /* 0x000000131f1672a5 */ /* 0x000fe2000f8e00ff */
[----:B------:R-:W-:Y:S02]  /*2870*/  UMOV UR10, UR11 ;  /* 0x0000000b000a7c82 */ /* 0x000fe40008000000 */
[----:B------:R-:W-:Y:S01]  /*2880*/  UMOV UR4, UR5 ;  /* 0x0000000500047c82 */ /* 0x000fe20008000000 */
[----:B---3--:R-:W-:Y:S02]  /*2890*/  USHF.R.U32.HI UR10, URZ, UR12, UR10 ;  /* 0x0000000cff0a7299 */ /* 0x008fe4000801160a */
[----:B----4-:R-:W-:Y:S02]  /*28a0*/  UISETP.NE.AND UP2, UPT, UR20, 0x1, UPT ;  /* 0x000000011400788c */ /* 0x010fe4000bf45270 */
[----:B------:R-:W-:Y:S02]  /*28b0*/  USHF.R.U32.HI UR4, URZ, UR17, UR4 ;  /* 0x00000011ff047299 */ /* 0x000fe40008011604 */
[----:B------:R-:W-:-:S02]  /*28c0*/  USEL UR5, UR38, UR10, !UP0 ;  /* 0x0000000a26057287 */ /* 0x000fc4000c000000 */
[----:B------:R-:W-:Y:S02]  /*28d0*/  USEL UR7, UR39, UR4, !UP2 ;  /* 0x0000000427077287 */ /* 0x000fe4000d000000 */
[----:B-1----:R-:W-:Y:S01]  /*28e0*/  UIMAD.WIDE.U32 UR10, UR5, UR8, URZ ;  /* 0x00000008050a72a5 */ /* 0x002fe2000f8e00ff */
[----:B------:R-:W-:Y:S01]  /*28f0*/  UMOV UR4, UR23 ;  /* 0x0000001700047c82 */ /* 0x000fe20008000000 */
[----:B------:R-:W-:Y:S02]  /*2900*/  UIMAD.WIDE.U32 UR14, UR37, UR16, URZ ;  /* 0x00000010250e72a5 */ /* 0x000fe4000f8e00ff */
[----:B------:R-:W-:-:S03]  /*2910*/  UIMAD.WIDE.U32 UR22, UR7, UR8, URZ ;  /* 0x00000008071672a5 */ /* 0x000fc6000f8e00ff */
[----:B------:R-:W-:Y:S01]  /*2920*/  UMOV UR10, UR11 ;  /* 0x0000000b000a7c82 */ /* 0x000fe20008000000 */
[----:B------:R-:W-:Y:S02]  /*2930*/  USHF.R.U32.HI UR4, URZ, UR12, UR4 ;  /* 0x0000000cff047299 */ /* 0x000fe40008011604 */
[----:B------:R-:W-:Y:S01]  /*2940*/  @UP3 USHF.R.U32.HI UR5, URZ, UR9, UR10 ;  /* 0x00000009ff053299 */ /* 0x000fe2000801160a */
[----:B------:R-:W-:Y:S01]  /*2950*/  UMOV UR14, UR15 ;  /* 0x0000000f000e7c82 */ /* 0x000fe20008000000 */
[----:B------:R-:W-:Y:S01]  /*2960*/  UMOV UR22, UR23 ;  /* 0x0000001700167c82 */ /* 0x000fe20008000000 */
[----:B------:R-:W-:Y:S02]  /*2970*/  USHF.R.U32.HI UR17, URZ, UR17, UR14 ;  /* 0x00000011ff117299 */ /* 0x000fe4000801160e */
[----:B------:R-:W-:Y:S02]  /*2980*/  USEL UR4, UR31, UR4, !UP0 ;  /* 0x000000041f047287 */ /* 0x000fe4000c000000 */
[----:B------:R-:W-:-:S02]  /*2990*/  @UP3 USHF.R.U32.HI UR7, URZ, UR9, UR22 ;  /* 0x00000009ff073299 */ /* 0x000fc40008011616 */
[----:B------:R-:W-:Y:S02]  /*29a0*/  UIMAD UR10, UR45, UR5, URZ ;  /* 0x000000052d0a72a4 */ /* 0x000fe4000f8e02ff */
[----:B------:R-:W-:Y:S02]  /*29b0*/  USEL UR5, UR37, UR17, !UP2 ;  /* 0x0000001125057287 */ /* 0x000fe4000d000000 */
[----:B------:R-:W-:Y:S02]  /*29c0*/  UIMAD UR12, UR45, UR7, URZ ;  /* 0x000000072d0c72a4 */ /* 0x000fe4000f8e02ff */
[----:B------:R-:W-:Y:S02]  /*29d0*/  UISETP.GE.AND UP0, UPT, UR4, UR10, UPT ;  /* 0x0000000a0400728c */ /* 0x000fe4000bf06270 */
[----:B------:R-:W-:Y:S02]  /*29e0*/  UIMAD.WIDE.U32 UR10, UR4, UR8, URZ ;  /* 0x00000008040a72a5 */ /* 0x000fe4000f8e00ff */
[----:B------:R-:W-:-:S02]  /*29f0*/  UISETP.GE.OR UP0, UPT, UR5, UR12, UP0 ;  /* 0x0000000c0500728c */ /* 0x000fc40008706670 */
[----:B------:R-:W-:Y:S02]  /*2a00*/  UIMAD.WIDE.U32 UR14, UR5, UR8, URZ ;  /* 0x00000008050e72a5 */ /* 0x000fe4000f8e00ff */
[----:B------:R-:W-:Y:S01]  /*2a10*/  UIADD3 UR12, UPT, UPT, -UR5, URZ, URZ ;  /* 0x000000ff050c7290 */ /* 0x000fe2000fffe1ff */
[----:B------:R-:W-:Y:S01]  /*2a20*/  UMOV UR10, UR11 ;  /* 0x0000000b000a7c82 */ /* 0x000fe20008000000 */
[----:B------:R-:W-:Y:S02]  /*2a30*/  UIADD3 UR11, UPT, UPT, -UR4, URZ, URZ ;  /* 0x000000ff040b7290 */ /* 0x000fe4000fffe1ff */
[----:B------:R-:W-:-:S03]  /*2a40*/  USHF.R.U32.HI UR10, URZ, UR9, UR10 ;  /* 0x00000009ff0a7299 */ /* 0x000fc6000801160a */
[----:B------:R-:W-:Y:S01]  /*2a50*/  @!UP0 UMOV UR8, UR15 ;  /* 0x0000000f00088c82 */ /* 0x000fe20008000000 */
[----:B------:R-:W-:Y:S02]  /*2a60*/  UIMAD UR11, UR18, UR11, UR31 ;  /* 0x0000000b120b72a4 */ /* 0x000fe4000f8e021f */
[----:B------:R-:W-:Y:S02]  /*2a70*/  USEL UR10, UR4, UR10, !UP3 ;  /* 0x0000000a040a7287 */ /* 0x000fe4000d800000 */
[----:B------:R-:W-:Y:S02]  /*2a80*/  @!UP0 USHF.R.U32.HI UR8, URZ, UR9, UR8 ;  /* 0x00000009ff088299 */ /* 0x000fe40008011608 */
[----:B------:R-:W-:Y:S02]  /*2a90*/  UIADD3 UR9, UPT, UPT, -UR10, URZ, URZ ;  /* 0x000000ff0a097290 */ /* 0x000fe4000fffe1ff */
[----:B------:R-:W-:Y:S02]  /*2aa0*/  @!UP0 USEL UR8, UR5, UR8, !UP3 ;  /* 0x0000000805088287 */ /* 0x000fe4000d800000 */
[----:B------:R-:W-:-:S02]  /*2ab0*/  UIMAD UR9, UR45, UR9, UR4 ;  /* 0x000000092d0972a4 */ /* 0x000fc4000f8e0204 */
[----:B------:R-:W-:Y:S02]  /*2ac0*/  @!UP0 UIADD3 UR10, UPT, UPT, UR10, -UR8, URZ ;  /* 0x800000080a0a8290 */ /* 0x000fe4000fffe0ff */
[----:B------:R-:W-:Y:S02]  /*2ad0*/  @!UP0 UIMAD UR8, UR9, UR7, UR8 ;  /* 0x00000007090882a4 */ /* 0x000fe4000f8e0208 */
[----:B------:R-:W-:Y:S02]  /*2ae0*/  @!UP0 UIMAD UR4, UR45, UR10, UR5 ;  /* 0x0000000a2d0482a4 */ /* 0x000fe4000f8e0205 */
[----:B------:R-:W-:Y:S02]  /*2af0*/  UIMAD UR7, UR20, UR12, UR37 ;  /* 0x0000000c140772a4 */ /* 0x000fe4000f8e0225 */
[----:B------:R-:W-:Y:S01]  /*2b00*/  UIMAD UR31, UR4, UR18, UR11 ;  /* 0x00000012041f72a4 */ /* 0x000fe2000f8e020b */
[----:B------:R-:W-:Y:S02]  /*2b10*/  @!UP0 UMOV UR5, UR8 ;  /* 0x0000000800058c82 */ /* 0x000fe40008000000 */
[----:B------:R-:W-:-:S12]  /*2b20*/  UIMAD UR37, UR5, UR20, UR7 ;  /* 0x00000014052572a4 */ /* 0x000fd8000f8e0207 */
.L_x_41:
[----:B------:R-:W2:Y:S02]  /*2b30*/  LDCU UR4, c[0x0][0xb30] ;  /* 0x00016600ff0477ac */ /* 0x000ea40008000800 */
[----:B--2---:R-:W-:-:S09]  /*2b40*/  UISETP.NE.AND UP0, UPT, UR4, 0x1, UPT ;  /* 0x000000010400788c */ /* 0x004fd2000bf05270 */
[----:B------:R-:W-:Y:S05]  /*2b50*/  BRA.U UP0, `(.L_x_42) ;  /* 0x0000000100447547 */ /* 0x000fea000b800000 */
[----:B------:R-:W2:Y:S01]  /*2b60*/  LDCU.128 UR16, c[0x0][0xb10] ;  /* 0x00016200ff1077ac */ /* 0x000ea20008000c00 */
[----:B------:R-:W3:Y:S01]  /*2b70*/  LDCU UR10, c[0x0][0xb0c] ;  /* 0x00016180ff0a77ac */ /* 0x000ee20008000800 */
[----:B------:R-:W4:Y:S01]  /*2b80*/  LDCU UR7, c[0x0][0xb20] ;  /* 0x00016400ff0777ac */ /* 0x000f220008000800 */
[----:B--2---:R-:W-:Y:S02]  /*2b90*/  UIMAD.WIDE.U32 UR8, UR37, UR16, URZ ;  /* 0x00000010250872a5 */ /* 0x004fe4000f8e00ff */
[----:B------:R-:W-:Y:S02]  /*2ba0*/  UIMAD.WIDE.U32 UR4, UR31, UR19, URZ ;  /* 0x000000131f0472a5 */ /* 0x000fe4000f8e00ff */
[----:B---3--:R-:W-:Y:S02]  /*2bb0*/  UISETP.NE.AND UP2, UPT, UR10, 0x1, UPT ;  /* 0x000000010a00788c */ /* 0x008fe4000bf45270 */
[----:B------:R-:W-:Y:S01]  /*2bc0*/  UISETP.NE.AND UP0, UPT, UR18, 0x1, UPT ;  /* 0x000000011200788c */ /* 0x000fe2000bf05270 */
[----:B------:R-:W-:-:S02]  /*2bd0*/  UMOV UR8, UR9 ;  /* 0x0000000900087c82 */ /* 0x000fc40008000000 */
[----:B------:R-:W-:Y:S01]  /*2be0*/  UMOV UR4, UR5 ;  /* 0x0000000500047c82 */ /* 0x000fe20008000000 */
[----:B------:R-:W-:Y:S02]  /*2bf0*/  USHF.R.U32.HI UR17, URZ, UR17, UR8 ;  /* 0x00000011ff117299 */ /* 0x000fe40008011608 */
[----:B----4-:R-:W-:Y:S02]  /*2c00*/  USHF.R.U32.HI UR4, URZ, UR7, UR4 ;  /* 0x00000007ff047299 */ /* 0x010fe40008011604 */
[----:B------:R-:W-:Y:S02]  /*2c10*/  USEL UR5, UR37, UR17, !UP2 ;  /* 0x0000001125057287 */ /* 0x000fe4000d000000 */
[----:B------:R-:W-:-:S04]  /*2c20*/  USEL UR4, UR31, UR4, !UP0 ;  /* 0x000000041f047287 */ /* 0x000fc8000c000000 */
[----:B------:R-:W-:Y:S02]  /*2c30*/  UIADD3 UR7, UPT, UPT, UR5, -UR4, URZ ;  /* 0x8000000405077290 */ /* 0x000fe4000fffe0ff */
[----:B------:R-:W-:Y:S02]  /*2c40*/  UIADD3 UR4, UPT, UPT, -UR5, UR4, URZ ;  /* 0x0000000405047290 */ /* 0x000fe4000fffe1ff */
[----:B------:R-:W-:Y:S02]  /*2c50*/  UIMAD UR31, UR7, UR18, UR31 ;  /* 0x00000012071f72a4 */ /* 0x000fe4000f8e021f */
[----:B------:R-:W-:-:S12]  /*2c60*/  UIMAD UR37, UR4, UR10, UR37 ;  /* 0x0000000a042572a4 */ /* 0x000fd8000f8e0225 */
.L_x_42:
[----:B------:R-:W-:Y:S01]  /*2c70*/  VIADD R11, R11, 0x1 ;  /* 0x000000010b0b7836 */ /* 0x000fe20000000000 */
[----:B------:R-:W-:Y:S01]  /*2c80*/  R2UR UR4, R88 ;  /* 0x00000000580472ca */ /* 0x000fe200000e0000 */
[----:B------:R-:W-:Y:S01]  /*2c90*/  UIADD3 UR32, UPT, UPT, UR37, UR59, URZ ;  /* 0x0000003b25207290 */ /* 0x000fe2000fffe0ff */
[----:B------:R-:W-:Y:S02]  /*2ca0*/  PLOP3.LUT P1, PT, PT, PT, PT, 0x80, 0x8 ;  /* 0x000000000008781c */ /* 0x000fe40003f2f070 */
[----:B------:R-:W-:-:S04]  /*2cb0*/  ISETP.NE.AND P0, PT, R11, 0x2, PT ;  /* 0x000000020b00780c */ /* 0x000fc80003f05270 */
[----:B------:R-:W-:Y:S02]  /*2cc0*/  SEL R3, RZ, 0x1, P0 ;  /* 0x00000001ff037807 */ /* 0x000fe40000000000 */
[----:B------:R-:W-:Y:S02]  /*2cd0*/  SEL R11, R11, RZ, P0 ;  /* 0x000000ff0b0b7207 */ /* 0x000fe40000000000 */
[----:B------:R-:W-:Y:S01]  /*2ce0*/  LOP3.LUT R10, R10, R3, RZ, 0x3c, !PT ;  /* 0x000000030a0a7212 */ /* 0x000fe200078e3cff */
[----:B------:R-:W-:Y:S01]  /*2cf0*/  UIADD3 UR34, UPT, UPT, UR31, UR4, URZ ;  /* 0x000000041f227290 */ /* 0x000fe2000fffe0ff */
[----:B------:R-:W-:Y:S11]  /*2d00*/  BRA.U UP1, `(.L_x_43) ;  /* 0xfffffff101447547 */ /* 0x000ff6000b83ffff */
[----:B------:R-:W-:Y:S01]  /*2d10*/  UIADD3 UR13, UPT, UPT, UR13, 0x108, URZ ;  /* 0x000001080d0d7890 */ /* 0x000fe2000fffe0ff */
[----:B------:R-:W-:-:S03]  /*2d20*/  SHF.L.U32 R3, R12, 0x1f, RZ ;  /* 0x0000001f0c037819 */ /* 0x000fc600000006ff */
[----:B------:R-:W-:-:S09]  /*2d30*/  ULEA UR4, UR6, UR13, 0x3 ;  /* 0x0000000d06047291 */ /* 0x000fd2000f8e18ff */
[----:B------:R-:W2:Y:S02]  /*2d40*/  SYNCS.PHASECHK.TRANS64.TRYWAIT P0, [UR4], R3 ;  /* 0x00000003ff0075a7 */ /* 0x000ea40008001104 */
[----:B--2---:R-:W-:Y:S05]  /*2d50*/  @!P0 BRA `(.L_x_44) ;  /* 0x0000008400b48947 */ /* 0x004fea0003800000 */
.L_x_178:
[----:B------:R-:W-:-:S04]  /*2d60*/  UIADD3 UR4, UPT, UPT, UR6, 0x1, URZ ;  /* 0x0000000106047890 */ /* 0x000fc8000fffe0ff */
[----:B------:R-:W-:-:S04]  /*2d70*/  UISETP.NE.AND UP0, UPT, UR4, 0x21, UPT ;  /* 0x000000210400788c */ /* 0x000fc8000bf05270 */
[----:B------:R-:W-:Y:S02]  /*2d80*/  USEL UR6, URZ, 0x1, UP0 ;  /* 0x00000001ff067887 */ /* 0x000fe40008000000 */
[----:B------:R-:W-:-:S04]  /*2d90*/  USEL UR4, UR4, URZ, UP0 ;  /* 0x000000ff04047287 */ /* 0x000fc80008000000 */
[----:B------:R-:W-:Y:S01]  /*2da0*/  ULEA UR5, UR4, UR13, 0x3 ;  /* 0x0000000d04057291 */ /* 0x000fe2000f8e18ff */
[----:B------:R-:W-:-:S04]  /*2db0*/  LOP3.LUT R2, R12, UR6, RZ, 0x3c, !PT ;  /* 0x000000060c027c12 */ /* 0x000fc8000f8e3cff */
[----:B-1----:R-:W-:-:S04]  /*2dc0*/  SHF.L.U32 R3, R2, 0x1f, RZ ;  /* 0x0000001f02037819 */ /* 0x002fc800000006ff */
[----:B------:R-:W1:Y:S02]  /*2dd0*/  SYNCS.PHASECHK.TRANS64.TRYWAIT P0, [UR5], R3 ;  /* 0x00000003ff0075a7 */ /* 0x000e640008001105 */
[----:B-1----:R-:W-:Y:S05]  /*2de0*/  @!P0 BRA `(.L_x_45) ;  /* 0x0000008400a88947 */ /* 0x002fea0003800000 */
.L_x_180:
        /* <DEDUP_REMOVED lines=9> */
.L_x_182:
        /* <DEDUP_REMOVED lines=9> */
.L_x_184:
        /* <DEDUP_REMOVED lines=9> */
.L_x_186:
        /* <DEDUP_REMOVED lines=9> */
.L_x_188:
        /* <DEDUP_REMOVED lines=9> */
.L_x_190:
        /* <DEDUP_REMOVED lines=9> */
.L_x_192:
        /* <DEDUP_REMOVED lines=9> */
.L_x_194:
        /* <DEDUP_REMOVED lines=9> */
.L_x_196:
        /* <DEDUP_REMOVED lines=9> */
.L_x_198:
        /* <DEDUP_REMOVED lines=9> */
.L_x_200:
        /* <DEDUP_REMOVED lines=9> */
.L_x_202:
        /* <DEDUP_REMOVED lines=9> */
.L_x_204:
        /* <DEDUP_REMOVED lines=9> */
.L_x_206:
        /* <DEDUP_REMOVED lines=9> */
.L_x_208:
        /* <DEDUP_REMOVED lines=9> */
.L_x_210:
        /* <DEDUP_REMOVED lines=9> */
.L_x_212:
        /* <DEDUP_REMOVED lines=9> */
.L_x_214:
        /* <DEDUP_REMOVED lines=9> */
.L_x_216:
        /* <DEDUP_REMOVED lines=9> */
.L_x_218:
        /* <DEDUP_REMOVED lines=9> */
.L_x_220:
        /* <DEDUP_REMOVED lines=9> */
.L_x_222:
        /* <DEDUP_REMOVED lines=9> */
.L_x_224:
        /* <DEDUP_REMOVED lines=9> */
.L_x_226:
        /* <DEDUP_REMOVED lines=9> */
.L_x_228:
        /* <DEDUP_REMOVED lines=9> */
.L_x_230:
        /* <DEDUP_REMOVED lines=9> */
.L_x_232:
        /* <DEDUP_REMOVED lines=9> */
.L_x_234:
        /* <DEDUP_REMOVED lines=9> */
.L_x_236:
        /* <DEDUP_REMOVED lines=9> */
.L_x_238:
        /* <DEDUP_REMOVED lines=9> */
.L_x_240:
[----:B------:R-:W-:-:S04]  /*3ed0*/  UIADD3 UR4, UPT, UPT, UR4, 0x1, URZ ;  /* 0x0000000104047890 */ /* 0x000fc8000fffe0ff */
[----:B------:R-:W-:-:S04]  /*3ee0*/  UISETP.NE.AND UP0, UPT, UR4, 0x21, UPT ;  /* 0x000000210400788c */ /* 0x000fc8000bf05270 */
[----:B------:R-:W-:Y:S02]  /*3ef0*/  USEL UR5, URZ, 0x1, UP0 ;  /* 0x00000001ff057887 */ /* 0x000fe40008000000 */
[----:B------:R-:W-:-:S04]  /*3f00*/  USEL UR4, UR4, URZ, UP0 ;  /* 0x000000ff04047287 */ /* 0x000fc80008000000 */
[----:B------:R-:W-:Y:S01]  /*3f10*/  ULEA UR4, UR4, UR13, 0x3 ;  /* 0x0000000d04047291 */ /* 0x000fe2000f8e18ff */
[----:B-1----:R-:W-:-:S04]  /*3f20*/  LOP3.LUT R3, R2, UR5, RZ, 0x3c, !PT ;  /* 0x0000000502037c12 */ /* 0x002fc8000f8e3cff */
[----:B------:R-:W-:Y:S01]  /*3f30*/  SHF.L.U32 R3, R3, 0x1f, RZ ;  /* 0x0000001f03037819 */ /* 0x000fe200000006ff */
[----:B------:R-:W-:-:S07]  /*3f40*/  IMAD.U32 R0, RZ, RZ, UR4 ;  /* 0x00000004ff007e24 */ /* 0x000fce000f8e00ff */
.L_x_76:
[----:B-1----:R1:W2:Y:S02]  /*3f50*/  SYNCS.PHASECHK.TRANS64.TRYWAIT P0, [R0+URZ], R3 ;  /* 0x00000003000075a7 */ /* 0x0022a400080011ff */
[----:B--2---:R-:W-:Y:S05]  /*3f60*/  @!P0 NANOSLEEP.SYNCS 0x989680 ;  /* 0x009896800000895d */ /* 0x004fea0003900000 */
[----:B------:R-:W2:Y:S02]  /*3f70*/  @!P0 SYNCS.PHASECHK.TRANS64 P0, [R0+URZ], R3 ;  /* 0x00000003000085a7 */ /* 0x000ea400080010ff */
[----:B--2---:R-:W-:Y:S05]  /*3f80*/  @P0 EXIT ;  /* 0x000000000000094d */ /* 0x004fea0003800000 */
[----:B------:R-:W-:Y:S05]  /*3f90*/  BRA `(.L_x_76) ;  /* 0xfffffffc00ec7947 */ /* 0x000fea000383ffff */
.L_x_23:
[----:B------:R-:W-:-:S04]  /*3fa0*/  UISETP.NE.AND UP0, UPT, UR58, URZ, UPT ;  /* 0x000000ff3a00728c */ /* 0x000fc8000bf05270 */
[----:B------:R-:W-:-:S09]  /*3fb0*/  UISETP.NE.OR UP0, UPT, UR20, 0x1, UP0 ;  /* 0x000000011400788c */ /* 0x000fd20008705670 */
[----:B------:R-:W-:Y:S05]  /*3fc0*/  BRA.U UP0, `(.L_x_77) ;  /* 0x0000000500487547 */ /* 0x000fea000b800000 */
[----:B------:R-:W-:Y:S01]  /*3fd0*/  ISETP.GE.U32.AND P2, PT, R0, 0x8, PT ;  /* 0x000000080000780c */ /* 0x000fe20003f46070 */
[----:B------:R-:W-:Y:S01]  /*3fe0*/  IMAD.MOV.U32 R12, RZ, RZ, 0x1 ;  /* 0x00000001ff0c7424 */ /* 0x000fe200078e00ff */
[----:B------:R-:W-:Y:S02]  /*3ff0*/  CS2R R10, SRZ ;  /* 0x00000000000a7805 */ /* 0x000fe4000001ff00 */
[----:B------:R-:W-:Y:S01]  /*4000*/  CS2R R8, SRZ ;  /* 0x0000000000087805 */ /* 0x000fe2000001ff00 */
[----:B------:R-:W-:Y:S01]  /*4010*/  UMOV UR4, 0x400 ;  /* 0x0000040000047882 */ /* 0x000fe20000000000 */
[----:B------:R-:W-:Y:S01]  /*4020*/  UMOV UR5, URZ ;  /* 0x000000ff00057c82 */ /* 0x000fe20008000000 */
[----:B------:R-:W-:-:S12]  /*4030*/  ULEA UR6, UR58, UR4, 0x18 ;  /* 0x000000043a067291 */ /* 0x000fd8000f8ec0ff */
.L_x_81:
[----:B------:R-:W-:Y:S02]  /*4040*/  LEA R2, R8, UR6, 0x3 ;  /* 0x0000000608027c11 */ /* 0x000fe4000f8e18ff */
[----:B------:R-:W-:-:S03]  /*4050*/  SHF.L.U32 R5, R9, 0x1f, RZ ;  /* 0x0000001f09057819 */ /* 0x000fc600000006ff */
[----:B------:R-:W-:Y:S01]  /*4060*/  VIADD R4, R2, 0x2d0 ;  /* 0x000002d002047836 */ /* 0x000fe20000000000 */
[----:B------:R-:W2:Y:S02]  /*4070*/  SYNCS.PHASECHK.TRANS64.TRYWAIT P0, [R2+URZ+0x2c0], R5 ;  /* 0x0002c005020075a7 */ /* 0x000ea400080011ff */
[----:B--2---:R-:W-:Y:S05]  /*4080*/  @!P0 BRA `(.L_x_78) ;  /* 0x0000007c00e88947 */ /* 0x004fea0003800000 */
.L_x_241:
[----:B------:R-:W-:Y:S01]  /*4090*/  ULEA UR4, UR5, UR6, 0x3 ;  /* 0x0000000605047291 */ /* 0x000fe2000f8e18ff */
[----:B------:R-:W-:Y:S02]  /*40a0*/  PRMT R4, RZ, 0x654, R4 ;  /* 0x00000654ff047816 */ /* 0x000fe40000000004 */
[----:B--2---:R-:W-:Y:S01]  /*40b0*/  SHF.L.U32 R5, R12, 0x1f, RZ ;  /* 0x0000001f0c057819 */ /* 0x004fe200000006ff */
[----:B------:R-:W-:Y:S01]  /*40c0*/  UIADD3 UR7, UPT, UPT, UR4, 0x260, URZ ;  /* 0x0000026004077890 */ /* 0x000fe2000fffe0ff */
[----:B------:R2:W-:Y:S05]  /*40d0*/  SYNCS.ARRIVE.TRANS64.RED.A1T0 RZ, [R4+URZ], RZ ;  /* 0x000000ff04ff79a7 */ /* 0x0005ea00081004ff */
[----:B------:R-:W-:Y:S01]  /*40e0*/  IMAD.U32 R7, RZ, RZ, UR7 ;  /* 0x00000007ff077e24 */ /* 0x000fe2000f8e00ff */
[----:B------:R-:W3:Y:S04]  /*40f0*/  SYNCS.PHASECHK.TRANS64.TRYWAIT P0, [UR4+0x270], R5 ;  /* 0x00027005ff0075a7 */ /* 0x000ee80008001104 */
[----:B------:R-:W-:Y:S01]  /*4100*/  PRMT R6, R0, 0x654, R7 ;  /* 0x0000065400067816 */ /* 0x000fe20000000007 */
[----:B--2---:R-:W-:Y:S01]  /*4110*/  @!P2 IMAD.MOV.U32 R4, RZ, RZ, 0x10 ;  /* 0x00000010ff04a424 */ /* 0x004fe200078e00ff */
[----:B---3--:R-:W-:Y:S06]  /*4120*/  @!P0 BRA `(.L_x_79) ;  /* 0x0000007c00d48947 */ /* 0x008fec0003800000 */
.L_x_243:
[----:B------:R-:W-:Y:S01]  /*4130*/  ULEA UR8, UR5, UR6, 0x4 ;  /* 0x0000000605087291 */ /* 0x000fe2000f8e20ff */
[----:B------:R-:W-:Y:S01]  /*4140*/  SEL R3, R6, R3, !P2 ;  /* 0x0000000306037207 */ /* 0x000fe20005000000 */
[----:B------:R-:W-:Y:S01]  /*4150*/  UIADD3 UR9, UPT, UPT, UR4, 0x260, URZ ;  /* 0x0000026004097890 */ /* 0x000fe2000fffe0ff */
[----:B--2---:R-:W-:Y:S01]  /*4160*/  LEA R2, R11, UR6, 0x3 ;  /* 0x000000060b027c11 */ /* 0x004fe2000f8e18ff */
[----:B------:R-:W-:Y:S01]  /*4170*/  UIADD3 UR8, UPT, UPT, UR8, 0x2f0, URZ ;  /* 0x000002f008087890 */ /* 0x000fe2000fffe0ff */
[----:B------:R-:W-:Y:S01]  /*4180*/  SHF.L.U32 R5, R10, 0x1f, RZ ;  /* 0x0000001f0a057819 */ /* 0x000fe200000006ff */
[----:B------:R2:W-:Y:S01]  /*4190*/  @!P2 SYNCS.ARRIVE.TRANS64.RED RZ, [R3+URZ], R4 ;  /* 0x0000000403ffa9a7 */ /* 0x0005e200080004ff */
[----:B------:R-:W-:Y:S01]  /*41a0*/  UIADD3 UR4, UPT, UPT, UR5, 0x1, URZ ;  /* 0x0000000105047890 */ /* 0x000fe2000fffe0ff */
[----:B------:R-:W-:-:S03]  /*41b0*/  VIADD R8, R8, 0x1 ;  /* 0x0000000108087836 */ /* 0x000fc60000000000 */
[----:B------:R-:W-:Y:S02]  /*41c0*/  UISETP.NE.AND UP0, UPT, UR4, 0x2, UPT ;  /* 0x000000020400788c */ /* 0x000fe4000bf05270 */
[----:B------:R-:W-:Y:S06]  /*41d0*/  UGETNEXTWORKID.BROADCAST [UR8], [UR9] ;  /* 0x00000000080073ca */ /* 0x000fec0008000100 */
[----:B------:R-:W-:Y:S01]  /*41e0*/  USEL UR7, URZ, 0x1, UP0 ;  /* 0x00000001ff077887 */ /* 0x000fe20008000000 */
[----:B------:R-:W-:Y:S01]  /*41f0*/  ISETP.NE.AND P0, PT, R8, 0x2, PT ;  /* 0x000000020800780c */ /* 0x000fe20003f05270 */
[----:B------:R-:W-:Y:S01]  /*4200*/  USEL UR5, UR4, URZ, UP0 ;  /* 0x000000ff04057287 */ /* 0x000fe20008000000 */
[----:B------:R-:W3:Y:S03]  /*4210*/  SYNCS.PHASECHK.TRANS64.TRYWAIT P1, [R2+URZ+0x260], R5 ;  /* 0x00026005020075a7 */ /* 0x000ee600080211ff */
[----:B------:R-:W-:Y:S01]  /*4220*/  LOP3.LUT R12, R12, UR7, RZ, 0x3c, !PT ;  /* 0x000000070c0c7c12 */ /* 0x000fe2000f8e3cff */
[----:B--23--:R-:W-:Y:S07]  /*4230*/  @!P1 BRA `(.L_x_80) ;  /* 0x0000007c00a89947 */ /* 0x00cfee0003800000 */
.L_x_244:
[C---:B------:R-:W-:Y:S01]  /*4240*/  LEA R4, R11.reuse, UR6, 0x4 ;  /* 0x000000060b047c11 */ /* 0x040fe2000f8e20ff */
[----:B--2---:R-:W-:Y:S01]  /*4250*/  VIADD R2, R2, 0x270 ;  /* 0x0000027002027836 */ /* 0x004fe20000000000 */
[----:B------:R-:W-:Y:S01]  /*4260*/  SEL R8, R8, RZ, P0 ;  /* 0x000000ff08087207 */ /* 0x000fe20000000000 */
[----:B------:R-:W-:-:S03]  /*4270*/  VIADD R11, R11, 0x1 ;  /* 0x000000010b0b7836 */ /* 0x000fc60000000000 */
[----:B------:R-:W2:Y:S01]  /*4280*/  LDS.128 R4, [R4+0x2f0] ;  /* 0x0002f00004047984 */ /* 0x000ea20000000c00 */
[----:B------:R-:W-:Y:S02]  /*4290*/  PRMT R2, RZ, 0x654, R2 ;  /* 0x00000654ff027816 */ /* 0x000fe40000000002 */
[C---:B------:R-:W-:Y:S01]  /*42a0*/  ISETP.NE.AND P1, PT, R11.reuse, 0x2, PT ;  /* 0x000000020b00780c */ /* 0x040fe20003f25270 */
[----:B------:R-:W-:Y:S01]  /*42b0*/  @!PT LDS RZ, [RZ] ;  /* 0x00000000fffff984 */ /* 0x000fe20000000800 */
[----:B------:R-:W-:Y:S01]  /*42c0*/  @!PT LDS RZ, [RZ] ;  /* 0x00000000fffff984 */ /* 0x000fe20000000800 */
[----:B------:R-:W-:Y:S01]  /*42d0*/  @!PT LDS RZ, [RZ] ;  /* 0x00000000fffff984 */ /* 0x000fe20000000800 */
[----:B------:R-:W-:Y:S01]  /*42e0*/  @!PT LDS RZ, [RZ] ;  /* 0x00000000fffff984 */ /* 0x000fe20000000800 */
[----:B------:R3:W-:Y:S06]  /*42f0*/  MEMBAR.ALL.CTA ;  /* 0x0000000000007992 */ /* 0x0007ec0000008000 */
[----:B---3--:R-:W3:Y:S01]  /*4300*/  FENCE.VIEW.ASYNC.S ;  /* 0x00000000000073c6 */ /* 0x008ee20000000000 */
[----:B------:R-:W-:Y:S01]  /*4310*/  SEL R11, R11, RZ, P1 ;  /* 0x000000ff0b0b7207 */ /* 0x000fe20000800000 */
[----:B---3--:R3:W-:Y:S01]  /*4320*/  SYNCS.ARRIVE.TRANS64.RED.A1T0 RZ, [R2+URZ], RZ ;  /* 0x000000ff02ff79a7 */ /* 0x0087e200081004ff */
[----:B--2---:R-:W-:-:S02]  /*4330*/  LOP3.LUT P3, RZ, R6, 0x1, RZ, 0xc0, !PT ;  /* 0x0000000106ff7812 */ /* 0x004fc4000786c0ff */
[----:B------:R-:W-:-:S04]  /*4340*/  SEL R5, RZ, 0x1, P1 ;  /* 0x00000001ff057807 */ /* 0x000fc80000800000 */
[----:B------:R-:W-:Y:S02]  /*4350*/  LOP3.LUT R10, R10, R5, RZ, 0x3c, !PT ;  /* 0x000000050a0a7212 */ /* 0x000fe400078e3cff */
[----:B---3--:R-:W-:-:S04]  /*4360*/  SEL R2, RZ, 0x1, P0 ;  /* 0x00000001ff027807 */ /* 0x008fc80000000000 */
[----:B------:R-:W-:Y:S01]  /*4370*/  LOP3.LUT R9, R9, R2, RZ, 0x3c, !PT ;  /* 0x0000000209097212 */ /* 0x000fe200078e3cff */
[----:B------:R-:W-:Y:S06]  /*4380*/  @P3 BRA `(.L_x_81) ;  /* 0xfffffffc002c3947 */ /* 0x000fec000383ffff */
[----:B------:R-:W-:Y:S01]  /*4390*/  ULEA UR4, UR5, UR6, 0x3 ;  /* 0x0000000605047291 */ /* 0x000fe2000f8e18ff */
[----:B------:R-:W-:-:S08]  /*43a0*/  SHF.L.U32 R3, R12, 0x1f, RZ ;  /* 0x0000001f0c037819 */ /* 0x000fd000000006ff */
[----:B------:R-:W2:Y:S02]  /*43b0*/  SYNCS.PHASECHK.TRANS64 P0, [UR4+0x270], R3 ;  /* 0x00027003ff0075a7 */ /* 0x000ea40008001004 */
[----:B--2---:R-:W-:Y:S05]  /*43c0*/  @P0 BRA `(.L_x_82) ;  /* 0x0000000000080947 */ /* 0x004fea0003800000 */
[----:B------:R-:W2:Y:S02]  /*43d0*/  SYNCS.PHASECHK.TRANS64.TRYWAIT P0, [UR4+0x270], R3 ;  /* 0x00027003ff0075a7 */ /* 0x000ea40008001104 */
[----:B--2---:R-:W-:Y:S05]  /*43e0*/  @!P0 BRA `(.L_x_83) ;  /* 0x0000007c00508947 */ /* 0x004fea0003800000 */
.L_x_82:
[----:B------:R-:W-:-:S04]  /*43f0*/  UIADD3 UR7, UPT, UPT, UR5, 0x1, URZ ;  /* 0x0000000105077890 */ /* 0x000fc8000fffe0ff */
[----:B------:R-:W-:-:S04]  /*4400*/  UISETP.NE.AND UP0, UPT, UR7, 0x2, UPT ;  /* 0x000000020700788c */ /* 0x000fc8000bf05270 */
[----:B------:R-:W-:Y:S02]  /*4410*/  USEL UR8, URZ, 0x1, UP0 ;  /* 0x00000001ff087887 */ /* 0x000fe40008000000 */
[----:B------:R-:W-:-:S04]  /*4420*/  USEL UR7, UR7, URZ, UP0 ;  /* 0x000000ff07077287 */ /* 0x000fc80008000000 */
[----:B------:R-:W-:Y:S01]  /*4430*/  ULEA UR7, UR7, UR6, 0x3 ;  /* 0x0000000607077291 */ /* 0x000fe2000f8e18ff */
[----:B--2---:R-:W-:-:S04]  /*4440*/  LOP3.LUT R3, R12, UR8, RZ, 0x3c, !PT ;  /* 0x000000080c037c12 */ /* 0x004fc8000f8e3cff */
[----:B------:R-:W-:-:S04]  /*4450*/  SHF.L.U32 R0, R3, 0x1f, RZ ;  /* 0x0000001f03007819 */ /* 0x000fc800000006ff */
[----:B------:R-:W2:Y:S02]  /*4460*/  SYNCS.PHASECHK.TRANS64 P0, [UR7+0x270], R0 ;  /* 0x00027000ff0075a7 */ /* 0x000ea40008001007 */
[----:B-12---:R-:W-:Y:S05]  /*4470*/  @P0 EXIT ;  /* 0x000000000000094d */ /* 0x006fea0003800000 */
[----:B------:R-:W-:Y:S02]  /*4480*/  SHF.L.U32 R3, R3, 0x1f, RZ ;  /* 0x0000001f03037819 */ /* 0x000fe400000006ff */
[----:B------:R-:W-:-:S07]  /*4490*/  MOV R0, UR7 ;  /* 0x0000000700007c02 */ /* 0x000fce0008000f00 */
.L_x_84:
[----:B-1----:R1:W2:Y:S02]  /*44a0*/  SYNCS.PHASECHK.TRANS64.TRYWAIT P0, [R0+URZ+0x270], R3 ;  /* 0x00027003000075a7 */ /* 0x0022a400080011ff */
[----:B--2---:R-:W-:Y:S05]  /*44b0*/  @!P0 NANOSLEEP.SYNCS 0x989680 ;  /* 0x009896800000895d */ /* 0x004fea0003900000 */
[----:B------:R-:W2:Y:S02]  /*44c0*/  @!P0 SYNCS.PHASECHK.TRANS64 P0, [R0+URZ+0x270], R3 ;  /* 0x00027003000085a7 */ /* 0x000ea400080010ff */
[----:B--2---:R-:W-:Y:S05]  /*44d0*/  @P0 EXIT ;  /* 0x000000000000094d */ /* 0x004fea0003800000 */
[----:B------:R-:W-:Y:S05]  /*44e0*/  BRA `(.L_x_84) ;  /* 0xfffffffc00ec7947 */ /* 0x000fea000383ffff */
.L_x_77:
[----:B------:R-:W-:Y:S05]  /*44f0*/  BRA.U UP5, `(.L_x_85) ;  /* 0x0000001105847547 */ /* 0x000fea000b800000 */
[----:B------:R-:W-:Y:S01]  /*4500*/  UMOV UR4, 0x40 ;  /* 0x0000004000047882 */ /* 0x000fe20000000000 */
[----:B------:R-:W-:Y:S01]  /*4510*/  NOP ;  /* 0x0000000000007918 */ /* 0x000fe20000000000 */
[----:B------:R-:W-:Y:S01]  /*4520*/  ULEA UR5, UR58, UR4, 0x18 ;  /* 0x000000043a057291 */ /* 0x000fe2000f8ec0ff */
[----:B------:R-:W-:Y:S02]  /*4530*/  UMOV UR6, 0x400 ;  /* 0x0000040000067882 */ /* 0x000fe40000000000 */
[----:B------:R-:W-:-:S06]  /*4540*/  ULEA UR6, UR58, UR6, 0x18 ;  /* 0x000000063a067291 */ /* 0x000fcc000f8ec0ff */
[----:B------:R-:W2:Y:S02]  /*4550*/  LDS.U8 R0, [UR5+0x1c] ;  /* 0x00001c05ff007984 */ /* 0x000ea40008000000 */
[----:B--2---:R-:W-:-:S13]  /*4560*/  ISETP.NE.AND P0, PT, R0, RZ, PT ;  /* 0x000000ff0000720c */ /* 0x004fda0003f05270 */
[----:B------:R-:W-:Y:S05]  /*4570*/  @P0 BRA `(.L_x_86) ;  /* 0x0000000400080947 */ /* 0x000fea0003800000 */
[----:B------:R-:W-:Y:S02]  /*4580*/  UISETP.NE.U32.AND UP1, UPT, UR27, 0x1, UPT ;  /* 0x000000011b00788c */ /* 0x000fe4000bf25070 */
[----:B------:R-:W-:-:S07]  /*4590*/  UIADD3 UR7, UPT, UPT, UR5, 0x8, URZ ;  /* 0x0000000805077890 */ /* 0x000fce000fffe0ff */
[----:B------:R-:W-:Y:S05]  /*45a0*/  BRA.U !UP1, `(.L_x_87) ;  /* 0x00000001099c7547 */ /* 0x000fea000b800000 */
[----:B------:R-:W-:Y:S01]  /*45b0*/  ELECT P0, URZ, PT ;  /* 0x0000000000ff782f */ /* 0x000fe20003800000 */
[----:B------:R-:W-:-:S12]  /*45c0*/  BSSY B0, `(.L_x_87) ;  /* 0x0000025000007945 */ /* 0x000fd80003800000 */
[----:B------:R-:W-:Y:S05]  /*45d0*/  @!P0 BRA `(.L_x_88) ;  /* 0x00000000008c8947 */ /* 0x000fea0003800000 */
[----:B------:R-:W-:-:S05]  /*45e0*/  UMOV UR4, 0x10 ;  /* 0x0000001000047882 */ /* 0x000fca0000000000 */
[----:B------:R-:W-:Y:S04]  /*45f0*/  DEPBAR.LE SB2, 0x36 ;  /* 0x0000ad800000791a */ /* 0x000fe80000000000 */
[----:B------:R-:W2:Y:S02]  /*4600*/  UTCATOMSWS.2CTA.FIND_AND_SET.ALIGN UP0, UR4, UR4 ;  /* 0x00000004000475e3 */ /* 0x000ea40008200800 */
[----:B--2---:R-:W-:Y:S01]  /*4610*/  MOV R11, UR4 ;  /* 0x00000004000b7c02 */ /* 0x004fe20008000f00 */
[----:B------:R-:W-:Y:S06]  /*4620*/  BRA.U UP0, `(.L_x_89) ;  /* 0x0000000100187547 */ /* 0x000fec000b800000 */
.L_x_90:
[----:B------:R-:W-:Y:S05]  /*4630*/  NANOSLEEP 0x64 ;  /* 0x000000640000795d */ /* 0x000fea0003800000 */
[----:B------:R-:W-:-:S05]  /*4640*/  UMOV UR4, 0x10 ;  /* 0x0000001000047882 */ /* 0x000fca0000000000 */
[----:B------:R-:W-:Y:S04]  /*4650*/  DEPBAR.LE SB2, 0x36 ;  /* 0x0000ad800000791a */ /* 0x000fe80000000000 */
[----:B------:R-:W2:Y:S02]  /*4660*/  UTCATOMSWS.2CTA.FIND_AND_SET.ALIGN UP0, UR4, UR4 ;  /* 0x00000004000475e3 */ /* 0x000ea40008200800 */
[----:B--2---:R-:W-:Y:S01]  /*4670*/  MOV R11, UR4 ;  /* 0x00000004000b7c02 */ /* 0x004fe20008000f00 */
[----:B------:R-:W-:Y:S05]  /*4680*/  BRA.U !UP0, `(.L_x_90) ;  /* 0xfffffffd08e87547 */ /* 0x000fea000b83ffff */
.L_x_89:
[----:B------:R-:W2:Y:S01]  /*4690*/  LDS R7, [UR5+0x10] ;  /* 0x00001005ff077984 */ /* 0x000ea20008000800 */
[----:B------:R-:W-:Y:S01]  /*46a0*/  IMAD.U32 R5, RZ, RZ, UR6 ;  /* 0x00000006ff057e24 */ /* 0x000fe2000f8e00ff */
[----:B------:R-:W-:-:S03]  /*46b0*/  MOV R4, UR29 ;  /* 0x0000001d00047c02 */ /* 0x000fc60008000f00 */
[----:B------:R-:W-:Y:S01]  /*46c0*/  VIADD R5, R5, 0x310 ;  /* 0x0000031005057836 */ /* 0x000fe20000000000 */
[----:B--2---:R-:W-:-:S04]  /*46d0*/  SHF.L.U32 R7, R7, 0x1f, RZ ;  /* 0x0000001f07077819 */ /* 0x004fc800000006ff */
[----:B------:R-:W2:Y:S02]  /*46e0*/  SYNCS.PHASECHK.TRANS64.TRYWAIT P0, [UR5+0x8], R7 ;  /* 0x00000807ff0075a7 */ /* 0x000ea40008001105 */
[----:B--2---:R-:W-:Y:S05]  /*46f0*/  @P0 BRA `(.L_x_91) ;  /* 0x0000000000080947 */ /* 0x004fea0003800000 */
[----:B------:R-:W2:Y:S02]  /*4700*/  SYNCS.PHASECHK.TRANS64.TRYWAIT P0, [UR5+0x8], R7 ;  /* 0x00000807ff0075a7 */ /* 0x000ea40008001105 */
[----:B--2---:R-:W-:Y:S05]  /*4710*/  @!P0 BRA `(.L_x_92) ;  /* 0x00000078009c8947 */ /* 0x004fea0003800000 */
.L_x_91:
[----:B--2---:R-:W-:Y:S01]  /*4720*/  HFMA2 R0, -RZ, RZ, 0, 5.9604644775390625e-08 ;  /* 0x00000001ff007431 */ /* 0x004fe200000001ff */
[----:B------:R-:W-:Y:S01]  /*4730*/  UPRMT UR4, UR29, 0x654, UR7 ;  /* 0x000006541d047896 */ /* 0x000fe20008000007 */
[----:B------:R-:W-:Y:S01]  /*4740*/  IMAD.MOV.U32 R8, RZ, RZ, 0xffff ;  /* 0x0000ffffff087424 */ /* 0x000fe200078e00ff */
[----:B------:R-:W-:Y:S01]  /*4750*/  PRMT R4, R4, 0x654, R5 ;  /* 0x0000065404047816 */ /* 0x000fe20000000005 */
[----:B------:R-:W-:Y:S02]  /*4760*/  IMAD.MOV.U32 R6, RZ, RZ, 0x4 ;  /* 0x00000004ff067424 */ /* 0x000fe400078e00ff */
[----:B------:R-:W-:Y:S01]  /*4770*/  IMAD.SHL.U32 R9, R11, 0x20, RZ ;  /* 0x000000200b097824 */ /* 0x000fe200078e00ff */
[----:B------:R-:W-:Y:S02]  /*4780*/  MOV R5, UR4 ;  /* 0x0000000400057c02 */ /* 0x000fe40008000f00 */
[-C--:B------:R-:W-:Y:S01]  /*4790*/  SHF.L.U32 R8, R8, R11.reuse, RZ ;  /* 0x0000000b08087219 */ /* 0x080fe200000006ff */
[----:B------:R2:W-:Y:S01]  /*47a0*/  SYNCS.ARRIVE.TRANS64.RED RZ, [UR4], R6 ;  /* 0x00000006ffff79a7 */ /* 0x0005e20008000404 */
[----:B------:R-:W-:Y:S01]  /*47b0*/  SHF.L.U32 R7, R0, R11, RZ ;  /* 0x0000000b00077219 */ /* 0x000fe200000006ff */
[----:B------:R2:W-:Y:S04]  /*47c0*/  STS [UR6+0x310], R9 ;  /* 0x00031009ff007988 */ /* 0x0005e80008000806 */
[----:B------:R2:W-:Y:S04]  /*47d0*/  STAS [R4.64], R11 ;  /* 0x0000000b04007dbd */ /* 0x0005e8000c0008ff */
[----:B------:R2:W-:Y:S04]  /*47e0*/  ATOMS.OR RZ, [UR5+0x14], R8 ;  /* 0x00001408ffff798c */ /* 0x0005e8000b000005 */
[----:B------:R2:W-:Y:S04]  /*47f0*/  ATOMS.OR RZ, [UR5+0x18], R7 ;  /* 0x00001807ffff798c */ /* 0x0005e8000b000005 */
[----:B------:R2:W-:Y:S02]  /*4800*/  ATOMS.XOR RZ, [UR5+0x10], R0 ;  /* 0x00001000ffff798c */ /* 0x0005e4000b800005 */
.L_x_88:
[----:B-1----:R-:W-:Y:S05]  /*4810*/  BSYNC B0 ;  /* 0x0000000000007941 */ /* 0x002fea0003800000 */
.L_x_87:
[----:B------:R-:W-:Y:S05]  /*4820*/  BRA.U UP1, `(.L_x_93) ;  /* 0x00000001016c7547 */ /* 0x000fea000b800000 */
[----:B------:R-:W-:-:S03]  /*4830*/  UMOV UR4, 0xffffffff ;  /* 0xffffffff00047882 */ /* 0x000fc60000000000 */
[----:B------:R-:W-:Y:S05]  /*4840*/  BRA.DIV UR4, `(.L_x_94) ;  /* 0x0000007a04687947 */ /* 0x000fea000b800000 */
[----:B------:R-:W-:-:S13]  /*4850*/  ELECT P6, URZ, PT ;  /* 0x0000000000ff782f */ /* 0x000fda00038c0000 */
.L_x_248:
[----:B------:R-:W-:Y:S05]  /*4860*/  @!P6 BRA `(.L_x_93) ;  /* 0x00000000005ce947 */ /* 0x000fea0003800000 */
[----:B--2---:R-:W2:Y:S02]  /*4870*/  LDS R5, [UR5+0x10] ;  /* 0x00001005ff057984 */ /* 0x004ea40008000800 */
[----:B--2---:R-:W-:-:S04]  /*4880*/  SHF.L.U32 R5, R5, 0x1f, RZ ;  /* 0x0000001f05057819 */ /* 0x004fc800000006ff */
[----:B------:R-:W2:Y:S02]  /*4890*/  SYNCS.PHASECHK.TRANS64.TRYWAIT P0, [UR5+0x8], R5 ;  /* 0x00000805ff0075a7 */ /* 0x000ea40008001105 */
[----:B--2---:R-:W-:Y:S05]  /*48a0*/  @P0 BRA `(.L_x_95) ;  /* 0x0000000000080947 */ /* 0x004fea0003800000 */
[----:B------:R-:W2:Y:S02]  /*48b0*/  SYNCS.PHASECHK.TRANS64.TRYWAIT P0, [UR5+0x8], R5 ;  /* 0x00000805ff0075a7 */ /* 0x000ea40008001105 */
[----:B--2---:R-:W-:Y:S05]  /*48c0*/  @!P0 BRA `(.L_x_96) ;  /* 0x0000007800688947 */ /* 0x004fea0003800000 */
.L_x_95:
[----:B------:R-:W3:Y:S01]  /*48d0*/  LDS R7, [UR6+0x310] ;  /* 0x00031006ff077984 */ /* 0x000ee20008000800 */
[----:B--2---:R-:W-:Y:S02]  /*48e0*/  HFMA2 R0, -RZ, RZ, 0, 5.9604644775390625e-08 ;  /* 0x00000001ff007431 */ /* 0x004fe400000001ff */
[----:B------:R-:W-:Y:S01]  /*48f0*/  IMAD.MOV.U32 R4, RZ, RZ, 0xffff ;  /* 0x0000ffffff047424 */ /* 0x000fe200078e00ff */
[----:B------:R-:W-:Y:S01]  /*4900*/  UPRMT UR4, UR29, 0x654, UR7 ;  /* 0x000006541d047896 */ /* 0x000fe20008000007 */
[----:B---3--:R-:W-:-:S03]  /*4910*/  IMAD.SHL.U32 R5, R7, 0x20, RZ ;  /* 0x0000002007057824 */ /* 0x008fc600078e00ff */
[-C--:B------:R-:W-:Y:S02]  /*4920*/  SHF.L.U32 R4, R4, R7.reuse, RZ ;  /* 0x0000000704047219 */ /* 0x080fe400000006ff */
[----:B------:R-:W-:Y:S01]  /*4930*/  SHF.L.U32 R7, R0, R7, RZ ;  /* 0x0000000700077219 */ /* 0x000fe200000006ff */
[----:B------:R3:W-:Y:S04]  /*4940*/  STS [UR6+0x310], R5 ;  /* 0x00031005ff007988 */ /* 0x0007e80008000806 */
[----:B------:R3:W-:Y:S04]  /*4950*/  ATOMS.OR RZ, [UR5+0x14], R4 ;  /* 0x00001404ffff798c */ /* 0x0007e8000b000005 */
[----:B------:R3:W-:Y:S01]  /*4960*/  ATOMS.OR RZ, [UR5+0x18], R7 ;  /* 0x00001807ffff798c */ /* 0x0007e2000b000005 */
[----:B------:R-:W-:Y:S03]  /*4970*/  SYNCS.ARRIVE.TRANS64.RED.A1T0 RZ, [UR4], RZ ;  /* 0x000000ffffff79a7 */ /* 0x000fe60008100404 */
[----:B------:R3:W-:Y:S01]  /*4980*/  ATOMS.XOR RZ, [UR5+0x10], R0 ;  /* 0x00001000ffff798c */ /* 0x0007e2000b800005 */
[----:B------:R-:W-:Y:S05]  /*4990*/  BRA `(.L_x_93) ;  /* 0x0000000000107947 */ /* 0x000fea0003800000 */
.L_x_86:
[----:B------:R-:W-:Y:S02]  /*49a0*/  MOV R0, 0xffffffff ;  /* 0xffffffff00007802 */ /* 0x000fe40000000f00 */
[----:B------:R-:W-:-:S03]  /*49b0*/  MOV R4, 0x49e0 ;  /* 0x000049e000047802 */ /* 0x000fc60000000f00 */
[----:B------:R2:W-:Y:S04]  /*49c0*/  STS [UR6+0x310], R0 ;  /* 0x00031000ff007988 */ /* 0x0005e80008000806 */
[----:B-12--5:R-:W-:Y:S05]  /*49d0*/  CALL.REL.NOINC `($__internal_1_$__cuda_sm10x_tcgen05_guardrail_trap_phase_invalid_during_alloc) ;  /* 0x0000008000387944 */ /* 0x026fea0003c00000 */
.L_x_93:
[----:B------:R-:W-:Y:S05]  /*49e0*/  WARPSYNC.ALL ;  /* 0x0000000000007948 */ /* 0x000fea0003800000 */
[----:B------:R-:W4:Y:S01]  /*49f0*/  S2UR UR4, SR_CgaCtaId ;  /* 0x00000000000479c3 */ /* 0x000f220000008800 */
[----:B------:R-:W-:Y:S01]  /*4a00*/  UMOV UR13, 0x400 ;  /* 0x00000400000d7882 */ /* 0x000fe20000000000 */
[----:B------:R-:W-:-:S06]  /*4a10*/  NOP ;  /* 0x0000000000007918 */ /* 0x000fcc0000000000 */
[----:B------:R-:W-:Y:S06]  /*4a20*/  BAR.ARV 0x6, 0xa0 ;  /* 0x0182800000007b1d */ /* 0x000fec0000002000 */
[----:B------:R-:W1:Y:S01]  /*4a30*/  LDCU UR6, c[0x0][0x38c] ;  /* 0x00007180ff0677ac */ /* 0x000e620008000800 */
[----:B------:R-:W-:Y:S01]  /*4a40*/  LOP3.LUT R3, R3, 0xffff, RZ, 0xc0, !PT ;  /* 0x0000ffff03037812 */ /* 0x000fe200078ec0ff */
[----:B--2---:R-:W-:Y:S01]  /*4a50*/  IMAD.MOV.U32 R9, RZ, RZ, 0x1 ;  /* 0x00000001ff097424 */ /* 0x004fe200078e00ff */
[----:B------:R-:W-:Y:S01]  /*4a60*/  LOP3.LUT R2, R2, 0xffff, RZ, 0xc0, !PT ;  /* 0x0000ffff02027812 */ /* 0x000fe200078ec0ff */
[----:B------:R-:W-:Y:S01]  /*4a70*/  IMAD.MOV.U32 R8, RZ, RZ, RZ ;  /* 0x000000ffff087224 */ /* 0x000fe200078e00ff */
[----:B------:R-:W-:Y:S01]  /*4a80*/  R2UR UR16, R3 ;  /* 0x00000000031072ca */ /* 0x000fe200000e0000 */
[----:B------:R-:W-:Y:S01]  /*4a90*/  UMOV UR20, URZ ;  /* 0x000000ff00147c82 */ /* 0x000fe20008000000 */
[----:B------:R-:W-:-:S02]  /*4aa0*/  R2UR UR24, R2 ;  /* 0x00000000021872ca */ /* 0x000fc400000e0000 */
[----:B------:R-:W-:Y:S01]  /*4ab0*/  CS2R R2, SRZ ;  /* 0x0000000000027805 */ /* 0x000fe2000001ff00 */
[----:B------:R-:W-:Y:S01]  /*4ac0*/  UMOV UR10, URZ ;  /* 0x000000ff000a7c82 */ /* 0x000fe20008000000 */
[----:B----4-:R-:W-:Y:S02]  /*4ad0*/  ULEA UR13, UR4, UR13, 0x18 ;  /* 0x0000000d040d7291 */ /* 0x010fe4000f8ec0ff */
[----:B------:R-:W-:Y:S02]  /*4ae0*/  UISETP.NE.AND UP3, UPT, UR27, URZ, UPT ;  /* 0x000000ff1b00728c */ /* 0x000fe4000bf65270 */
[----:B------:R-:W-:Y:S02]  /*4af0*/  UIADD3 UR5, UPT, UPT, UR13, 0x6500, URZ ;  /* 0x000065000d057890 */ /* 0x000fe4000fffe0ff */
[----:B------:R-:W-:Y:S02]  /*4b00*/  UIADD3 UR4, UPT, UPT, UR13, 0x16d00, URZ ;  /* 0x00016d000d047890 */ /* 0x000fe4000fffe0ff */
[----:B-1----:R-:W-:Y:S01]  /*4b10*/  UIADD3 UR6, UPT, UPT, UR6, 0x1f, URZ ;  /* 0x0000001f06067890 */ /* 0x002fe2000fffe0ff */
[----:B---3--:R-:W1:Y:S01]  /*4b20*/  LDS R0, [UR13+0x310] ;  /* 0x0003100dff007984 */ /* 0x008e620008000800 */
[----:B------:R-:W-:-:S02]  /*4b30*/  USHF.R.U32.HI UR5, URZ, 0x4, UR5 ;  /* 0x00000004ff057899 */ /* 0x000fc40008011605 */
[----:B------:R-:W-:Y:S02]  /*4b40*/  USHF.R.S32.HI UR21, URZ, 0x1f, UR6 ;  /* 0x0000001fff157899 */ /* 0x000fe40008011406 */
[----:B------:R-:W-:Y:S02]  /*4b50*/  USHF.R.U32.HI UR4, URZ, 0x4, UR4 ;  /* 0x00000004ff047899 */ /* 0x000fe40008011604 */
[----:B------:R-:W-:Y:S02]  /*4b60*/  ULEA.HI UR21, UR21, UR6, URZ, 0x5 ;  /* 0x0000000615157291 */ /* 0x000fe4000f8f28ff */
[----:B------:R-:W-:Y:S02]  /*4b70*/  ULOP3.LUT UR5, UR5, 0x3fff, URZ, 0xc0, !UPT ;  /* 0x00003fff05057892 */ /* 0x000fe4000f8ec0ff */
[----:B------:R-:W-:Y:S02]  /*4b80*/  USHF.R.S32.HI UR21, URZ, 0x5, UR21 ;  /* 0x00000005ff157899 */ /* 0x000fe40008011415 */
[----:B------:R-:W-:-:S02]  /*4b90*/  ULOP3.LUT UR18, UR4, 0x3fff, URZ, 0xc0, !UPT ;  /* 0x00003fff04127892 */ /* 0x000fc4000f8ec0ff */
[----:B------:R-:W-:Y:S02]  /*4ba0*/  UISETP.LT.AND UP0, UPT, UR21, 0x1, UPT ;  /* 0x000000011500788c */ /* 0x000fe4000bf01270 */
[----:B------:R-:W-:Y:S02]  /*4bb0*/  ULOP3.LUT UR17, UR5, 0x10000, URZ, 0xfc, !UPT ;  /* 0x0001000005117892 */ /* 0x000fe4000f8efcff */
[----:B------:R-:W-:Y:S02]  /*4bc0*/  ULOP3.LUT UR18, UR18, 0x10000, URZ, 0xfc, !UPT ;  /* 0x0001000012127892 */ /* 0x000fe4000f8efcff */
[----:B------:R-:W-:Y:S01]  /*4bd0*/  USEL UR25, UR21, 0x1, !UP0 ;  /* 0x0000000115197887 */ /* 0x000fe2000c000000 */
[----:B------:R-:W-:Y:S01]  /*4be0*/  UMOV UR11, URZ ;  /* 0x000000ff000b7c82 */ /* 0x000fe20008000000 */
[----:B------:R-:W-:Y:S01]  /*4bf0*/  UMOV UR22, 0x0 ;  /* 0x0000000000167882 */ /* 0x000fe20000000000 */
[----:B------:R-:W-:Y:S01]  /*4c00*/  UMOV UR23, 0x8400490 ;  /* 0x0840049000177882 */ /* 0x000fe20000000000 */
[----:B-1----:R-:W-:-:S15]  /*4c10*/  R2UR UR26, R0 ;  /* 0x00000000001a72ca */ /* 0x002fde00000e0000 */
.L_x_104:
[C---:B------:R-:W-:Y:S02]  /*4c20*/  LEA R0, R8.reuse, UR13, 0x3 ;  /* 0x0000000d08007c11 */ /* 0x040fe4000f8e18ff */
[----:B------:R-:W-:Y:S02]  /*4c30*/  SHF.L.U32 R5, R3, 0x1f, RZ ;  /* 0x0000001f03057819 */ /* 0x000fe400000006ff */
[----:B------:R-:W-:Y:S02]  /*4c40*/  LEA R4, R8, UR13, 0x4 ;  /* 0x0000000d08047c11 */ /* 0x000fe4000f8e20ff */
[----:B------:R-:W1:Y:S02]  /*4c50*/  SYNCS.PHASECHK.TRANS64.TRYWAIT P0, [R0+URZ+0x260], R5 ;  /* 0x00026005000075a7 */ /* 0x000e6400080011ff */
[----:B-1-3--:R-:W-:Y:S05]  /*4c60*/  @!P0 BRA `(.L_x_97) ;  /* 0x0000007400988947 */ /* 0x00afea0003800000 */
.L_x_249:
[----:B-1----:R-:W1:Y:S01]  /*4c70*/  LDS.128 R4, [R4+0x2f0] ;  /* 0x0002f00004047984 */ /* 0x002e620000000c00 */
[----:B------:R-:W-:Y:S02]  /*4c80*/  VIADD R0, R0, 0x270 ;  /* 0x0000027000007836 */ /* 0x000fe40000000000 */
[----:B------:R-:W-:Y:S01]  /*4c90*/  VIADD R8, R8, 0x1 ;  /* 0x0000000108087836 */ /* 0x000fe20000000000 */
[----:B------:R-:W-:Y:S01]  /*4ca0*/  @!PT LDS RZ, [RZ] ;  /* 0x00000000fffff984 */ /* 0x000fe20000000800 */
[----:B------:R-:W-:Y:S01]  /*4cb0*/  @!PT LDS RZ, [RZ] ;  /* 0x00000000fffff984 */ /* 0x000fe20000000800 */
[----:B------:R-:W-:Y:S01]  /*4cc0*/  @!PT LDS RZ, [RZ] ;  /* 0x00000000fffff984 */ /* 0x000fe20000000800 */
[----:B------:R-:W-:Y:S01]  /*4cd0*/  @!PT LDS RZ, [RZ] ;  /* 0x00000000fffff984 */ /* 0x000fe20000000800 */
[----:B------:R2:W-:Y:S06]  /*4ce0*/  MEMBAR.ALL.CTA ;  /* 0x0000000000007992 */ /* 0x0005ec0000008000 */
[----:B--2---:R-:W2:Y:S01]  /*4cf0*/  FENCE.VIEW.ASYNC.S ;  /* 0x00000000000073c6 */ /* 0x004ea20000000000 */
[----:B------:R-:W-:-:S04]  /*4d00*/  PRMT R0, RZ, 0x654, R0 ;  /* 0x00000654ff007816 */ /* 0x000fc80000000000 */
[----:B--2---:R2:W-:Y:S01]  /*4d10*/  SYNCS.ARRIVE.TRANS64.RED.A1T0 RZ, [R0+URZ], RZ ;  /* 0x000000ff00ff79a7 */ /* 0x0045e200081004ff */
[----:B-1----:R-:W-:Y:S01]  /*4d20*/  LOP3.LUT P1, RZ, R6, 0x1, RZ, 0xc0, !PT ;  /* 0x0000000106ff7812 */ /* 0x002fe2000782c0ff */
[----:B--2---:R-:W-:-:S12]  /*4d30*/  BRA.U UP3, `(.L_x_98) ;  /* 0x0000000103cc7547 */ /* 0x004fd8000b800000 */
[----:B------:R-:W1:Y:S01]  /*4d40*/  LDCU UR4, c[0x0][0x38c] ;  /* 0x00007180ff0477ac */ /* 0x000e620008000800 */
[----:B------:R-:W-:Y:S02]  /*4d50*/  PLOP3.LUT P2, PT, PT, PT, PT, 0x80, 0x8 ;  /* 0x000000000008781c */ /* 0x000fe40003f4f070 */
[----:B------:R-:W-:Y:S01]  /*4d60*/  SHF.L.U32 R5, R9, 0x1f, RZ ;  /* 0x0000001f09057819 */ /* 0x000fe200000006ff */
[----:B------:R-:W-:Y:S02]  /*4d70*/  ULEA UR19, UR20, UR13, 0x3 ;  /* 0x0000000d14137291 */ /* 0x000fe4000f8e18ff */
[----:B-1----:R-:W-:-:S06]  /*4d80*/  UISETP.GE.AND UP0, UPT, UR4, 0x1, UPT ;  /* 0x000000010400788c */ /* 0x002fcc000bf06270 */
[----:B------:R-:W-:-:S05]  /*4d90*/  PLOP3.LUT P0, PT, PT, PT, UP0, 0x80, 0x8 ;  /* 0x000000000008781c */ /* 0x000fca0003f0f008 */
[----:B------:R-:W-:-:S08]  /*4da0*/  @UP0 ULEA UR4, UR10, UR13, 0x3 ;  /* 0x0000000d0a040291 */ /* 0x000fd0000f8e18ff */
[----:B------:R-:W-:-:S04]  /*4db0*/  @P0 SHF.L.U32 R0, R2, 0x1f, RZ ;  /* 0x0000001f02000819 */ /* 0x000fc800000006ff */
[----:B------:R1:W2:Y:S01]  /*4dc0*/  @P0 SYNCS.PHASECHK.TRANS64.TRYWAIT P2, [UR4], R0 ;  /* 0x00000000ff0005a7 */ /* 0x0002a20008041104 */
[----:B------:R-:W3:Y:S02]  /*4dd0*/  SYNCS.PHASECHK.TRANS64.TRYWAIT P0, [UR19+0x2a0], R5 ;  /* 0x0002a005ff0075a7 */ /* 0x000ee40008001113 */
[----:B-123--:R-:W-:Y:S05]  /*4de0*/  @!P0 BRA `(.L_x_99) ;  /* 0x00000074004c8947 */ /* 0x00efea0003800000 */
.L_x_251:
[----:B------:R-:W-:Y:S01]  /*4df0*/  UMOV UR14, UR11 ;  /* 0x0000000b000e7c82 */ /* 0x000fe20008000000 */
[----:B------:R-:W-:Y:S05]  /*4e00*/  BRA.U !UP0, `(.L_x_100) ;  /* 0x0000000108887547 */ /* 0x000fea000b800000 */
[----:B------:R-:W-:Y:S02]  /*4e10*/  UIADD3 UR14, UPT, UPT, UR25, UR11, URZ ;  /* 0x0000000b190e7290 */ /* 0x000fe4000fffe0ff */
[----:B------:R-:W-:Y:S02]  /*4e20*/  ULEA UR15, UR20, UR26, 0x7 ;  /* 0x0000001a140f7291 */ /* 0x000fe4000f8e38ff */
[----:B------:R-:W-:Y:S01]  /*4e30*/  UPLOP3.LUT UP2, UPT, UPT, UPT, UPT, 0x40, 0x4 ;  /* 0x000000000004789c */ /* 0x000fe20003f4e870 */
[----:B------:R-:W-:Y:S01]  /*4e40*/  UMOV UR12, UR21 ;  /* 0x00000015000c7c82 */ /* 0x000fe20008000000 */
[----:B------:R-:W-:-:S09]  /*4e50*/  UMOV UR5, UR10 ;  /* 0x0000000a00057c82 */ /* 0x000fd20008000000 */
.L_x_103:
[----:B--2---:R-:W-:Y:S01]  /*4e60*/  ULEA UR6, UR5, UR13, 0x3 ;  /* 0x0000000d05067291 */ /* 0x004fe2000f8e18ff */
[----:B---3--:R-:W-:Y:S11]  /*4e70*/  @P2 BRA `(.L_x_101) ;  /* 0x00000000000c2947 */ /* 0x008ff60003800000 */
[----:B-1----:R-:W-:Y:S04]  /*4e80*/  SHF.L.U32 R5, R2, 0x1f, RZ ;  /* 0x0000001f02057819 */ /* 0x002fe800000006ff */
[----:B------:R-:W1:Y:S02]  /*4e90*/  SYNCS.PHASECHK.TRANS64.TRYWAIT P0, [UR6], R5 ;  /* 0x00000005ff0075a7 */ /* 0x000e640008001106 */
[----:B-1----:R-:W-:Y:S05]  /*4ea0*/  @!P0 BRA `(.L_x_102) ;  /* 0x0000007400348947 */ /* 0x002fea0003800000 */
.L_x_101:
[----:B------:R-:W-:Y:S01]  /*4eb0*/  UISETP.NE.AND UP0, UPT, UR12, 0x1, UPT ;  /* 0x000000010c00788c */ /* 0x000fe2000bf05270 */
[----:B------:R-:W-:Y:S01]  /*4ec0*/  PLOP3.LUT P2, PT, PT, PT, PT, 0x80, 0x8 ;  /* 0x000000000008781c */ /* 0x000fe20003f4f070 */
[----:B------:R-:W-:Y:S02]  /*4ed0*/  UIADD3 UR4, UPT, UPT, UR5, 0x1, URZ ;  /* 0x0000000105047890 */ /* 0x000fe4000fffe0ff */
[----:B------:R-:W-:Y:S02]  /*4ee0*/  ULEA UR8, UR5, UR18, 0x8 ;  /* 0x0000001205087291 */ /* 0x000fe4000f8e40ff */
[----:B------:R-:W-:Y:S01]  /*4ef0*/  UISETP.NE.AND UP1, UPT, UR4, 0x21, UPT ;  /* 0x000000210400788c */ /* 0x000fe2000bf25270 */
[----:B------:R-:W-:Y:S01]  /*4f00*/  PLOP3.LUT P0, PT, PT, PT, UP0, 0x80, 0x8 ;  /* 0x000000000008781c */ /* 0x000fe20003f0f008 */
[----:B------:R-:W-:Y:S02]  /*4f10*/  UIADD3 UR11, UPT, UPT, UR11, 0x1, URZ ;  /* 0x000000010b0b7890 */ /* 0x000fe4000fffe0ff */
[----:B------:R-:W-:Y:S02]  /*4f20*/  USEL UR7, URZ, 0x1, UP1 ;  /* 0x00000001ff077887 */ /* 0x000fe40008800000 */
[----:B------:R-:W-:Y:S01]  /*4f30*/  USEL UR10, UR4, URZ, UP1 ;  /* 0x000000ff040a7287 */ /* 0x000fe20008800000 */
[----:B------:R-:W-:Y:S01]  /*4f40*/  UMOV UR9, 0xc0004010 ;  /* 0xc000401000097882 */ /* 0x000fe20000000000 */
[----:B------:R-:W-:Y:S02]  /*4f50*/  UIADD3 UR12, UPT, UPT, UR12, -0x1, URZ ;  /* 0xffffffff0c0c7890 */ /* 0x000fe4000fffe0ff */
[----:B------:R-:W-:Y:S01]  /*4f60*/  LOP3.LUT R2, R2, UR7, RZ, 0x3c, !PT ;  /* 0x0000000702027c12 */ /* 0x000fe2000f8e3cff */
[----:B------:R-:W-:Y:S01]  /*4f70*/  @UP0 ULEA UR4, UR10, UR13, 0x3 ;  /* 0x0000000d0a040291 */ /* 0x000fe2000f8e18ff */
[----:B------:R-:W-:Y:S02]  /*4f80*/  UMOV UR7, 0xc0004010 ;  /* 0xc000401000077882 */ /* 0x000fe40000000000 */
[----:B-1----:R-:W-:Y:S01]  /*4f90*/  @P0 SHF.L.U32 R0, R2, 0x1f, RZ ;  /* 0x0000001f02000819 */ /* 0x002fe200000006ff */
[----:B------:R-:W-:Y:S05]  /*4fa0*/  UISETP.NE.AND UP0, UPT, UR11, UR14, UPT ;  /* 0x0000000e0b00728c */ /* 0x000fea000bf05270 */
[----:B------:R2:W3:Y:S01]  /*4fb0*/  @P0 SYNCS.PHASECHK.TRANS64.TRYWAIT P2, [UR4], R0 ;  /* 0x00000000ff0005a7 */ /* 0x0004e20008041104 */
[----:B------:R-:W-:Y:S02]  /*4fc0*/  UIADD3 UR4, UPT, UPT, UR6, 0x108, URZ ;  /* 0x0000010806047890 */ /* 0x000fe4000fffe0ff */
[----:B------:R-:W-:Y:S03]  /*4fd0*/  ULEA UR6, UR5, UR17, 0x7 ;  /* 0x0000001105067291 */ /* 0x000fe6000f8e38ff */
[----:B------:R-:W-:Y:S06]  /*4fe0*/  UMOV UR5, UR10 ;  /* 0x0000000a00057c82 */ /* 0x000fec0008000000 */
[----:B------:R2:W-:Y:S01]  /*4ff0*/  UTCQMMA.2CTA gdesc[UR6], gdesc[UR8], tmem[UR15], tmem[UR22], idesc[UR23], UP2 ;  /* 0x00ff1608060075ea */ /* 0x0005e2000920030f */
[----:B------:R-:W-:Y:S01]  /*5000*/  UPLOP3.LUT UP2, UPT, UPT, UPT, UPT, 0x80, 0x8 ;  /* 0x000000000008789c */ /* 0x000fe20003f4f070 */
[----:B------:R2:W-:Y:S01]  /*5010*/  UTCBAR.2CTA.MULTICAST [UR4], URZ, UR16 ;  /* 0x000000ff040073e9 */ /* 0x0005e20008200810 */
[----:B------:R-:W-:Y:S09]  /*5020*/  BRA.U UP0, `(.L_x_103) ;  /* 0xfffffffd008c7547 */ /* 0x000ff2000b83ffff */
.L_x_100:
[----:B--2---:R-:W-:Y:S01]  /*5030*/  UIADD3 UR4, UPT, UPT, UR19, 0x280, URZ ;  /* 0x0000028013047890 */ /* 0x004fe2000fffe0ff */
[----:B------:R-:W-:-:S08]  /*5040*/  UMOV UR11, UR14 ;  /* 0x0000000e000b7c82 */ /* 0x000fd00008000000 */
[----:B------:R2:W-:Y:S01]  /*5050*/  UTCBAR.2CTA.MULTICAST [UR4], URZ, UR24 ;  /* 0x000000ff040073e9 */ /* 0x0005e20008200818 */
[----:B------:R-:W-:Y:S02]  /*5060*/  NOP ;  /* 0x0000000000007918 */ /* 0x000fe40000000000 */
.L_x_98:
[----:B--2---:R-:W-:Y:S01]  /*5070*/  UIADD3 UR4, UPT, UPT, UR20, 0x1, URZ ;  /* 0x0000000114047890 */ /* 0x004fe2000fffe0ff */
[----:B------:R-:W-:-:S03]  /*5080*/  ISETP.NE.AND P0, PT, R8, 0x2, PT ;  /* 0x000000020800780c */ /* 0x000fc60003f05270 */
[----:B------:R-:W-:Y:S01]  /*5090*/  UISETP.NE.AND UP0, UPT, UR4, 0x4, UPT ;  /* 0x000000040400788c */ /* 0x000fe2000bf05270 */
[----:B-1----:R-:W-:Y:S02]  /*50a0*/  SEL R0, RZ, 0x1, P0 ;  /* 0x00000001ff007807 */ /* 0x002fe40000000000 */
[----:B------:R-:W-:Y:S01]  /*50b0*/  SEL R8, R8, RZ, P0 ;  /* 0x000000ff08087207 */ /* 0x000fe20000000000 */
[----:B------:R-:W-:Y:S01]  /*50c0*/  USEL UR5, URZ, 0x1, UP0 ;  /* 0x00000001ff057887 */ /* 0x000fe20008000000 */
[----:B------:R-:W-:Y:S01]  /*50d0*/  LOP3.LUT R3, R3, R0, RZ, 0x3c, !PT ;  /* 0x0000000003037212 */ /* 0x000fe200078e3cff */
[----:B------:R-:W-:-:S04]  /*50e0*/  USEL UR20, UR4, URZ, UP0 ;  /* 0x000000ff04147287 */ /* 0x000fc80008000000 */
[----:B------:R-:W-:Y:S01]  /*50f0*/  LOP3.LUT R9, R9, UR5, RZ, 0x3c, !PT ;  /* 0x0000000509097c12 */ /* 0x000fe2000f8e3cff */
[----:B------:R-:W-:Y:S07]  /*5100*/  @P1 BRA `(.L_x_104) ;  /* 0xfffffff800c41947 */ /* 0x000fee000383ffff */
[----:B------:R-:W1:Y:S01]  /*5110*/  S2UR UR8, SR_CgaCtaId ;  /* 0x00000000000879c3 */ /* 0x000e620000008800 */
[----:B------:R-:W-:Y:S01]  /*5120*/  ELECT P0, URZ, PT ;  /* 0x0000000000ff782f */ /* 0x000fe20003800000 */
[----:B------:R-:W-:Y:S01]  /*5130*/  HFMA2 R0, -RZ, RZ, 0, 5.9604644775390625e-08 ;  /* 0x00000001ff007431 */ /* 0x000fe200000001ff */
[----:B------:R-:W-:-:S05]  /*5140*/  UMOV UR4, 0x40 ;  /* 0x0000004000047882 */ /* 0x000fca0000000000 */
[----:B------:R-:W-:Y:S01]  /*5150*/  UVIRTCOUNT.DEALLOC.SMPOOL 0x80 ;  /* 0x000000800000784c */ /* 0x000fe20000000000 */
[----:B------:R-:W-:Y:S02]  /*5160*/  UISETP.NE.AND UP1, UPT, UR27, URZ, UPT ;  /* 0x000000ff1b00728c */ /* 0x000fe4000bf25270 */
[----:B-1----:R-:W-:-:S09]  /*5170*/  ULEA UR8, UR8, UR4, 0x18 ;  /* 0x0000000408087291 */ /* 0x002fd2000f8ec0ff */
[----:B------:R1:W-:Y:S01]  /*5180*/  @P0 STS.U8 [UR8+0x1c], R0 ;  /* 0x00001c00ff000988 */ /* 0x0003e20008000008 */
[----:B------:R-:W-:Y:S05]  /*5190*/  BRA.U UP1, `(.L_x_105) ;  /* 0x0000000101a07547 */ /* 0x000fea000b800000 */
[----:B------:R-:W-:Y:S01]  /*51a0*/  UIADD3 UR7, UPT, UPT, UR13, 0x2a0, URZ ;  /* 0x000002a00d077890 */ /* 0x000fe2000fffe0ff */
[----:B------:R-:W-:-:S03]  /*51b0*/  SHF.L.U32 R3, R9, 0x1f, RZ ;  /* 0x0000001f09037819 */ /* 0x000fc600000006ff */
[----:B------:R-:W-:-:S09]  /*51c0*/  ULEA UR4, UR20, UR7, 0x3 ;  /* 0x0000000714047291 */ /* 0x000fd2000f8e18ff */
[----:B------:R-:W2:Y:S02]  /*51d0*/  SYNCS.PHASECHK.TRANS64.TRYWAIT P0, [UR4], R3 ;  /* 0x00000003ff0075a7 */ /* 0x000ea40008001104 */
[----:B--2---:R-:W-:Y:S05]  /*51e0*/  @!P0 BRA `(.L_x_106) ;  /* 0x00000070007c8947 */ /* 0x004fea0003800000 */
.L_x_254:
        /* <DEDUP_REMOVED lines=9> */
.L_x_256:
        /* <DEDUP_REMOVED lines=9> */
.L_x_258:
[----:B------:R-:W-:-:S04]  /*5310*/  UIADD3 UR4, UPT, UPT, UR4, 0x1, URZ ;  /* 0x0000000104047890 */ /* 0x000fc8000fffe0ff */
[----:B------:R-:W-:-:S04]  /*5320*/  UISETP.NE.AND UP0, UPT, UR4, 0x4, UPT ;  /* 0x000000040400788c */ /* 0x000fc8000bf05270 */
[----:B------:R-:W-:Y:S02]  /*5330*/  USEL UR5, URZ, 0x1, UP0 ;  /* 0x00000001ff057887 */ /* 0x000fe40008000000 */
[----:B------:R-:W-:-:S04]  /*5340*/  USEL UR4, UR4, URZ, UP0 ;  /* 0x000000ff04047287 */ /* 0x000fc80008000000 */
[----:B------:R-:W-:Y:S01]  /*5350*/  ULEA UR4, UR4, UR7, 0x3 ;  /* 0x0000000704047291 */ /* 0x000fe2000f8e18ff */
[----:B-1----:R-:W-:-:S04]  /*5360*/  LOP3.LUT R3, R2, UR5, RZ, 0x3c, !PT ;  /* 0x0000000502037c12 */ /* 0x002fc8000f8e3cff */
[----:B------:R-:W-:Y:S01]  /*5370*/  SHF.L.U32 R3, R3, 0x1f, RZ ;  /* 0x0000001f03037819 */ /* 0x000fe200000006ff */
[----:B------:R-:W-:-:S04]  /*5380*/  IMAD.U32 R0, RZ, RZ, UR4 ;  /* 0x00000004ff007e24 */ /* 0x000fc8000f8e00ff */
[----:B------:R1:W2:Y:S03]  /*5390*/  SYNCS.PHASECHK.TRANS64.TRYWAIT P0, [R0+URZ], R3 ;  /* 0x00000003000075a7 */ /* 0x0002a600080011ff */
[----:B--2---:R-:W-:Y:S05]  /*53a0*/  @!P0 NANOSLEEP.SYNCS 0x989680 ;  /* 0x009896800000895d */ /* 0x004fea0003900000 */
[----:B------:R-:W2:Y:S02]  /*53b0*/  @!P0 SYNCS.PHASECHK.TRANS64 P0, [R0+URZ], R3 ;  /* 0x00000003000085a7 */ /* 0x000ea400080010ff */
[----:B--2---:R-:W-:Y:S05]  /*53c0*/  @P0 BRA `(.L_x_109) ;  /* 0x0000000000200947 */ /* 0x004fea0003800000 */
.L_x_110:
[----:B--2---:R2:W4:Y:S02]  /*53d0*/  SYNCS.PHASECHK.TRANS64.TRYWAIT P0, [R0+URZ], R3 ;  /* 0x00000003000075a7 */ /* 0x00452400080011ff */
[----:B----4-:R-:W-:Y:S05]  /*53e0*/  @!P0 NANOSLEEP.SYNCS 0x989680 ;  /* 0x009896800000895d */ /* 0x010fea0003900000 */
[----:B------:R-:W4:Y:S02]  /*53f0*/  @!P0 SYNCS.PHASECHK.TRANS64 P0, [R0+URZ], R3 ;  /* 0x00000003000085a7 */ /* 0x000f2400080010ff */
[----:B----4-:R-:W-:Y:S05]  /*5400*/  @!P0 BRA `(.L_x_110) ;  /* 0xfffffffc00f08947 */ /* 0x010fea000383ffff */
[----:B------:R-:W-:Y:S05]  /*5410*/  BRA `(.L_x_109) ;  /* 0x00000000000c7947 */ /* 0x000fea0003800000 */
.L_x_105:
[----:B------:R-:W-:-:S04]  /*5420*/  UIADD3 UR4, UPT, UPT, UR13, 0x2e0, URZ ;  /* 0x000002e00d047890 */ /* 0x000fc8000fffe0ff */
[----:B------:R-:W-:-:S09]  /*5430*/  UPRMT UR4, UR29, 0x654, UR4 ;  /* 0x000006541d047896 */ /* 0x000fd20008000004 */
[----:B------:R-:W-:Y:S03]  /*5440*/  SYNCS.ARRIVE.TRANS64.RED.A1T0 RZ, [UR4], RZ ;  /* 0x000000ffffff79a7 */ /* 0x000fe60008100404 */
.L_x_109:
[----:B-12---:R-:W-:Y:S01]  /*5450*/  SHF.L.U32 R3, RZ, 0x1f, RZ ;  /* 0x0000001fff037819 */ /* 0x006fe200000006ff */
[----:B------:R-:W-:Y:S01]  /*5460*/  UIADD3 UR4, UPT, UPT, UR13, 0x2e0, URZ ;  /* 0x000002e00d047890 */ /* 0x000fe2000fffe0ff */
[----:B------:R-:W-:Y:S02]  /*5470*/  PLOP3.LUT P0, PT, PT, PT, UP1, 0x80, 0x8 ;  /* 0x000000000008781c */ /* 0x000fe40003f0f018 */
[----:B------:R-:W1:Y:S02]  /*5480*/  SYNCS.PHASECHK.TRANS64.TRYWAIT P1, [UR13+0x2e0], R3 ;  /* 0x0002e003ff0075a7 */ /* 0x000e64000802110d */
[----:B-1----:R-:W-:Y:S09]  /*5490*/  @!P1 BRA `(.L_x_111) ;  /* 0x0000007000189947 */ /* 0x002ff20003800000 */
.L_x_260:
[----:B------:R-:W-:Y:S01]  /*54a0*/  @!UP1 UPRMT UR4, UR29, 0x654, UR4 ;  /* 0x000006541d049896 */ /* 0x000fe20008000004 */
[----:B------:R-:W-:Y:S01]  /*54b0*/  UMOV UR5, 0xffff ;  /* 0x0000ffff00057882 */ /* 0x000fe20000000000 */
[----:B------:R-:W-:-:S07]  /*54c0*/  UMOV UR6, 0x1 ;  /* 0x0000000100067882 */ /* 0x000fce0000000000 */
[----:B------:R-:W-:Y:S01]  /*54d0*/  @!P0 SYNCS.ARRIVE.TRANS64.RED.A1T0 RZ, [UR4], RZ ;  /* 0x000000ffffff89a7 */ /* 0x000fe20008100404 */
[----:B------:R-:W-:Y:S01]  /*54e0*/  NOP ;  /* 0x0000000000007918 */ /* 0x000fe20000000000 */
[----:B-1----:R-:W1:Y:S01]  /*54f0*/  LDS R0, [UR8+0x14] ;  /* 0x00001408ff007984 */ /* 0x002e620008000800 */
[----:B------:R-:W-:-:S04]  /*5500*/  ULOP3.LUT UR4, UR26, 0xffff, URZ, 0xc0, !UPT ;  /* 0x0000ffff1a047892 */ /* 0x000fc8000f8ec0ff */
[----:B------:R-:W-:-:S04]  /*5510*/  USHF.R.U32.HI UR4, URZ, 0x5, UR4 ;  /* 0x00000005ff047899 */ /* 0x000fc80008011604 */
[----:B------:R-:W-:Y:S02]  /*5520*/  USHF.L.U32 UR5, UR5, UR4, URZ ;  /* 0x0000000405057299 */ /* 0x000fe400080006ff */
[----:B------:R-:W-:-:S04]  /*5530*/  USHF.L.U32 UR4, UR6, UR4, URZ ;  /* 0x0000000406047299 */ /* 0x000fc800080006ff */
[----:B-1----:R-:W-:-:S04]  /*5540*/  LOP3.LUT R0, R0, UR5, RZ, 0xc0, !PT ;  /* 0x0000000500007c12 */ /* 0x002fc8000f8ec0ff */
[----:B------:R-:W-:-:S13]  /*5550*/  ISETP.NE.AND P0, PT, R0, UR5, PT ;  /* 0x0000000500007c0c */ /* 0x000fda000bf05270 */
[----:B------:R-:W-:Y:S05]  /*5560*/  @P0 BRA `(.L_x_112) ;  /* 0x0000000000580947 */ /* 0x000fea0003800000 */
[----:B------:R-:W1:Y:S02]  /*5570*/  LDS R0, [UR8+0x18] ;  /* 0x00001808ff007984 */ /* 0x000e640008000800 */
[----:B-1----:R-:W-:-:S04]  /*5580*/  LOP3.LUT R0, R0, UR4, RZ, 0xc0, !PT ;  /* 0x0000000400007c12 */ /* 0x002fc8000f8ec0ff */
[----:B------:R-:W-:-:S13]  /*5590*/  ISETP.NE.AND P0, PT, R0, UR4, PT ;  /* 0x0000000400007c0c */ /* 0x000fda000bf05270 */
[----:B------:R-:W-:Y:S05]  /*55a0*/  @P0 BRA `(.L_x_113) ;  /* 0x00000000003c0947 */ /* 0x000fea0003800000 */
[----:B------:R-:W1:Y:S01]  /*55b0*/  S2R R2, SR_LANEID ;  /* 0x0000000000027919 */ /* 0x000e620000000000 */
[----:B------:R-:W-:Y:S01]  /*55c0*/  ULOP3.LUT UR5, URZ, UR5, URZ, 0x33, !UPT ;  /* 0x00000005ff057292 */ /* 0x000fe2000f8e33ff */
[----:B------:R-:W-:Y:S01]  /*55d0*/  LOP3.LUT R4, RZ, UR4, RZ, 0x33, !PT ;  /* 0x00000004ff047c12 */ /* 0x000fe2000f8e33ff */
[----:B------:R-:W-:Y:S02]  /*55e0*/  VOTEU.ANY UR4, UPT, PT ;  /* 0x0000000000047886 */ /* 0x000fe400038e0100 */
[----:B------:R-:W-:Y:S01]  /*55f0*/  UFLO.U32 UR4, UR4 ;  /* 0x00000004000472bd */ /* 0x000fe200080e0000 */
[----:B------:R-:W2:Y:S01]  /*5600*/  REDUX UR6, R4 ;  /* 0x00000000040673c4 */ /* 0x000ea20000000000 */
[----:B------:R-:W-:-:S06]  /*5610*/  IMAD.U32 R0, RZ, RZ, UR5 ;  /* 0x00000005ff007e24 */ /* 0x000fcc000f8e00ff */
[----:B------:R4:W-:Y:S01]  /*5620*/  UTCATOMSWS.AND URZ, UR5 ;  /* 0x0000000500ff79e3 */ /* 0x0009e20008000000 */
[----:B------:R-:W3:Y:S01]  /*5630*/  REDUX UR7, R0 ;  /* 0x00000000000773c4 */ /* 0x000ee20000000000 */
[----:B-1----:R-:W-:Y:S01]  /*5640*/  ISETP.EQ.U32.AND P0, PT, R2, UR4, PT ;  /* 0x0000000402007c0c */ /* 0x002fe2000bf02070 */
[----:B--2---:R-:W-:Y:S01]  /*5650*/  IMAD.U32 R2, RZ, RZ, UR6 ;  /* 0x00000006ff027e24 */ /* 0x004fe2000f8e00ff */
[----:B---3--:R-:W-:-:S11]  /*5660*/  MOV R3, UR7 ;  /* 0x0000000700037c02 */ /* 0x008fd60008000f00 */
[----:B------:R4:W-:Y:S04]  /*5670*/  @P0 ATOMS.AND RZ, [UR8+0x14], R3 ;  /* 0x00001403ffff098c */ /* 0x0009e8000a800008 */
[----:B------:R4:W-:Y:S01]  /*5680*/  @P0 ATOMS.AND RZ, [UR8+0x18], R2 ;  /* 0x00001802ffff098c */ /* 0x0009e2000a800008 */
[----:B------:R-:W-:Y:S05]  /*5690*/  BRA `(.L_x_114) ;  /* 0x0000000000147947 */ /* 0x000fea0003800000 */
.L_x_113:
[----:B------:R-:W-:Y:S02]  /*56a0*/  MOV R2, 0x56c0 ;  /* 0x000056c000027802 */ /* 0x000fe40000000f00 */
[----:B---3-5:R-:W-:Y:S05]  /*56b0*/  CALL.REL.NOINC `($__internal_0_$__cuda_sm10x_tcgen05_guardrail_trap_col_being_dealloced_not_returned_by_alloc) ;  /* 0x0000007000f47944 */ /* 0x028fea0003c00000 */
[----:B------:R-:W-:Y:S05]  /*56c0*/  BRA `(.L_x_114) ;  /* 0x0000000000087947 */ /* 0x000fea0003800000 */
.L_x_112:
[----:B------:R-:W-:Y:S02]  /*56d0*/  MOV R2, 0x56f0 ;  /* 0x000056f000027802 */ /* 0x000fe40000000f00 */
[----:B---3-5:R-:W-:Y:S05]  /*56e0*/  CALL.REL.NOINC `($__internal_2_$__cuda_sm10x_tcgen05_guardrail_trap_unallocated_columns_being_dealloced) ;  /* 0x0000007400007944 */ /* 0x028fea0003c00000 */
.L_x_114:
[----:B------:R-:W-:Y:S01]  /*56f0*/  NOP ;  /* 0x0000000000007918 */ /* 0x000fe20000000000 */
[----:B----4-:R-:W-:Y:S05]  /*5700*/  EXIT ;  /* 0x000000000000794d */ /* 0x010fea0003800000 */
.L_x_85:
[----:B------:R-:W-:-:S09]  /*5710*/  UISETP.NE.OR UP0, UPT, UR20, 0x3, !UP4 ;  /* 0x000000031400788c */ /* 0x000fd2000e705670 */
[----:B------:R-:W-:Y:S05]  /*5720*/  BRA.U UP0, `(.L_x_115) ;  /* 0x0000001100e87547 */ /* 0x000fea000b800000 */
[----:B------:R-:W2:Y:S01]  /*5730*/  LDCU.64 UR4, c[0x0][0x888] ;  /* 0x00011100ff0477ac */ /* 0x000ea20008000a00 */
[----:B------:R-:W3:Y:S01]  /*5740*/  LDC.64 R12, c[0x0][0x348] ;  /* 0x0000d200ff0c7b82 */ /* 0x000ee20000000a00 */
[----:B------:R-:W-:Y:S02]  /*5750*/  HFMA2 R9, -RZ, RZ, 0, 0 ;  /* 0x00000000ff097431 */ /* 0x000fe400000001ff */
[----:B------:R-:W-:Y:S01]  /*5760*/  IMAD.MOV.U32 R11, RZ, RZ, 0x1 ;  /* 0x00000001ff0b7424 */ /* 0x000fe200078e00ff */
[----:B------:R-:W4:Y:S01]  /*5770*/  LDCU UR38, c[0x0][0x370] ;  /* 0x00006e00ff2677ac */ /* 0x000f220008000800 */
[----:B------:R-:W-:Y:S01]  /*5780*/  IMAD.MOV.U32 R10, RZ, RZ, RZ ;  /* 0x000000ffff0a7224 */ /* 0x000fe200078e00ff */
[----:B------:R-:W-:Y:S01]  /*5790*/  MOV R3, 0x1000 ;  /* 0x0000100000037802 */ /* 0x000fe20000000f00 */
[----:B------:R-:W4:Y:S01]  /*57a0*/  LDCU.128 UR48, c[0x0][0xb10] ;  /* 0x00016200ff3077ac */ /* 0x000f220008000c00 */
[----:B------:R-:W1:Y:S01]  /*57b0*/  LDCU UR37, c[0x0][0x374] ;  /* 0x00006e80ff2577ac */ /* 0x000e620008000800 */
[----:B------:R-:W1:Y:S01]  /*57c0*/  LDCU.64 UR30, c[0x0][0x890] ;  /* 0x00011200ff1e77ac */ /* 0x000e620008000a00 */
[----:B--2---:R-:W-:Y:S01]  /*57d0*/  UISETP.NE.U32.AND UP0, UPT, UR4, URZ, UPT ;  /* 0x000000ff0400728c */ /* 0x004fe2000bf05070 */
[----:B------:R-:W2:Y:S01]  /*57e0*/  LDCU UR15, c[0x0][0xb0c] ;  /* 0x00016180ff0f77ac */ /* 0x000ea20008000800 */
[----:B------:R-:W3:Y:S01]  /*57f0*/  LDCU UR57, c[0x0][0xb20] ;  /* 0x00016400ff3977ac */ /* 0x000ee20008000800 */
[----:B------:R-:W3:Y:S01]  /*5800*/  LDCU UR4, c[0x0][0xb30] ;  /* 0x00016600ff0477ac */ /* 0x000ee20008000800 */
[----:B------:R-:W-:Y:S01]  /*5810*/  UMOV UR21, 0x400 ;  /* 0x0000040000157882 */ /* 0x000fe20000000000 */
[----:B----4-:R-:W-:-:S02]  /*5820*/  UIMAD.WIDE.U32 UR54, UR38, UR48, URZ ;  /* 0x00000030263672a5 */ /* 0x010fc4000f8e00ff */
[----:B-1----:R-:W-:Y:S02]  /*5830*/  UIMAD.WIDE.U32 UR6, UR37, UR51, URZ ;  /* 0x00000033250672a5 */ /* 0x002fe4000f8e00ff */
[----:B------:R-:W-:Y:S02]  /*5840*/  ULEA UR21, UR58, UR21, 0x18 ;  /* 0x000000153a157291 */ /* 0x000fe4000f8ec0ff */
[----:B------:R-:W-:Y:S02]  /*5850*/  UISETP.NE.AND.EX UP6, UPT, UR5, URZ, UPT, UP0 ;  /* 0x000000ff0500728c */ /* 0x000fe4000bfc5300 */
[----:B------:R-:W-:Y:S02]  /*5860*/  UISETP.NE.AND UP0, UPT, UR45, 0x1, UPT ;  /* 0x000000012d00788c */ /* 0x000fe4000bf05270 */
[----:B------:R-:W-:Y:S02]  /*5870*/  UISETP.NE.U32.AND UP0, UPT, UR30, URZ, UPT ;  /* 0x000000ff1e00728c */ /* 0x000fe4000bf05070 */
[----:B------:R-:W-:-:S02]  /*5880*/  UIADD3 UR39, UPT, UPT, UR21, 0x228, URZ ;  /* 0x0000022815277890 */ /* 0x000fc4000fffe0ff */
[----:B------:R-:W-:Y:S02]  /*5890*/  UIADD3 UR41, UPT, UPT, UR21, 0x210, URZ ;  /* 0x0000021015297890 */ /* 0x000fe4000fffe0ff */
[----:B------:R-:W-:Y:S02]  /*58a0*/  UIADD3 UR33, UPT, UPT, UR21, 0x218, URZ ;  /* 0x0000021815217890 */ /* 0x000fe4000fffe0ff */
[----:B------:R-:W-:Y:S01]  /*58b0*/  UIADD3 UR25, UPT, UPT, UR21, 0x220, URZ ;  /* 0x0000022015197890 */ /* 0x000fe2000fffe0ff */
[----:B------:R-:W-:Y:S01]  /*58c0*/  UMOV UR54, UR55 ;  /* 0x0000003700367c82 */ /* 0x000fe20008000000 */
[----:B------:R-:W-:Y:S01]  /*58d0*/  UMOV UR53, UR7 ;  /* 0x0000000700357c82 */ /* 0x000fe20008000000 */
[----:B------:R-:W-:Y:S02]  /*58e0*/  UISETP.GE.AND UP2, UPT, UR45, 0x1, UPT ;  /* 0x000000012d00788c */ /* 0x000fe4000bf46270 */
[----:B------:R-:W-:Y:S02]  /*58f0*/  UISETP.NE.AND.EX UP5, UPT, UR31, URZ, UPT, UP0 ;  /* 0x000000ff1f00728c */ /* 0x000fe4000bfa5300 */
[----:B------:R-:W-:Y:S01]  /*5900*/  UPLOP3.LUT UP3, UPT, UPT, UPT, UPT, 0x40, 0x4 ;  /* 0x000000000004789c */ /* 0x000fe20003f6e870 */
[----:B------:R-:W1:Y:S01]  /*5910*/  LDCU.64 UR22, c[0x0][0xb28] ;  /* 0x00016500ff1677ac */ /* 0x000e620008000a00 */
[----:B--2---:R-:W-:-:S02]  /*5920*/  UISETP.NE.AND UP2, UPT, UR15, 0x1, UPT ;  /* 0x000000010f00788c */ /* 0x004fc4000bf45270 */
[----:B------:R-:W-:Y:S02]  /*5930*/  UPRMT UR39, UR58, 0x654, UR39 ;  /* 0x000006543a277896 */ /* 0x000fe40008000027 */
[----:B------:R-:W-:Y:S02]  /*5940*/  UPRMT UR52, UR58, 0x654, UR41 ;  /* 0x000006543a347896 */ /* 0x000fe40008000029 */
[----:B------:R-:W-:Y:S02]  /*5950*/  UPRMT UR47, UR58, 0x654, UR33 ;  /* 0x000006543a2f7896 */ /* 0x000fe40008000021 */
[----:B------:R-:W-:Y:S02]  /*5960*/  UPRMT UR46, UR58, 0x654, UR25 ;  /* 0x000006543a2e7896 */ /* 0x000fe40008000019 */
[----:B------:R-:W-:Y:S02]  /*5970*/  USHF.R.U32.HI UR54, URZ, UR49, UR54 ;  /* 0x00000031ff367299 */ /* 0x000fe40008011636 */
[----:B---3--:R-:W-:-:S02]  /*5980*/  USHF.R.U32.HI UR53, URZ, UR57, UR53 ;  /* 0x00000039ff357299 */ /* 0x008fc40008011635 */
[----:B------:R-:W-:Y:S02]  /*5990*/  UISETP.NE.AND UP0, UPT, UR50, 0x1, UPT ;  /* 0x000000013200788c */ /* 0x000fe4000bf05270 */
[----:B------:R-:W-:-:S11]  /*59a0*/  UISETP.NE.AND UP4, UPT, UR4, 0x1, UPT ;  /* 0x000000010400788c */ /* 0x000fd6000bf85270 */
.L_x_126:
[C---:B------:R-:W-:Y:S02]  /*59b0*/  LEA R8, R10.reuse, UR21, 0x3 ;  /* 0x000000150a087c11 */ /* 0x040fe4000f8e18ff */
[----:B------:R-:W-:Y:S02]  /*59c0*/  SHF.L.U32 R5, R9, 0x1f, RZ ;  /* 0x0000001f09057819 */ /* 0x000fe400000006ff */
[----:B------:R-:W-:Y:S02]  /*59d0*/  LEA R6, R10, UR21, 0x4 ;  /* 0x000000150a067c11 */ /* 0x000fe4000f8e20ff */
[----:B--2---:R-:W2:Y:S02]  /*59e0*/  SYNCS.PHASECHK.TRANS64.TRYWAIT P0, [R8+URZ+0x260], R5 ;  /* 0x00026005080075a7 */ /* 0x004ea400080011ff */
[----:B--2---:R-:W-:Y:S05]  /*59f0*/  @!P0 BRA `(.L_x_116) ;  /* 0x0000006800d88947 */ /* 0x004fea0003800000 */
.L_x_261:
[----:B--2---:R-:W2:Y:S01]  /*5a00*/  LDS.128 R4, [R6+0x2f0] ;  /* 0x0002f00006047984 */ /* 0x004ea20000000c00 */
[----:B------:R-:W-:Y:S01]  /*5a10*/  UISETP.GE.AND UP0, UPT, UR45, 0x1, UPT ;  /* 0x000000012d00788c */ /* 0x000fe2000bf06270 */
[----:B------:R-:W-:Y:S01]  /*5a20*/  @!PT LDS RZ, [RZ] ;  /* 0x00000000fffff984 */ /* 0x000fe20000000800 */
[----:B------:R-:W-:Y:S01]  /*5a30*/  @!PT LDS RZ, [RZ] ;  /* 0x00000000fffff984 */ /* 0x000fe20000000800 */
[----:B------:R-:W-:Y:S01]  /*5a40*/  @!PT LDS RZ, [RZ] ;  /* 0x00000000fffff984 */ /* 0x000fe20000000800 */
[----:B------:R-:W-:Y:S01]  /*5a50*/  @!PT LDS RZ, [RZ] ;  /* 0x00000000fffff984 */ /* 0x000fe20000000800 */
[----:B------:R3:W-:Y:S06]  /*5a60*/  MEMBAR.ALL.CTA ;  /* 0x0000000000007992 */ /* 0x0007ec0000008000 */
[----:B---3--:R-:W3:Y:S01]  /*5a70*/  FENCE.VIEW.ASYNC.S ;  /* 0x00000000000073c6 */ /* 0x008ee20000000000 */
[----:B--2---:R-:W-:Y:S11]  /*5a80*/  LOP3.LUT P0, RZ, R6, 0x1, RZ, 0xc0, !PT ;  /* 0x0000000106ff7812 */ /* 0x004ff6000780c0ff */
[----:B------:R-:W-:Y:S02]  /*5a90*/  @!UPT UIADD3 URZ, UPT, UPT, URZ, URZ, URZ ;  /* 0x000000fffffff290 */ /* 0x000fe4000fffe0ff */
[----:B---3--:R-:W-:Y:S01]  /*5aa0*/  VOTEU.ANY UP2, P0 ;  /* 0x0000000000ff7886 */ /* 0x008fe20000040100 */
[----:B------:R-:W-:Y:S11]  /*5ab0*/  PLOP3.LUT P0, PT, PT, PT, UP2, 0x80, 0x8 ;  /* 0x000000000008781c */ /* 0x000ff60003f0f028 */
[----:B------:R-:W-:Y:S02]  /*5ac0*/  @!UPT UIADD3 URZ, UPT, UPT, URZ, URZ, URZ ;  /* 0x000000fffffff290 */ /* 0x000fe4000fffe0ff */
[----:B------:R-:W-:Y:S02]  /*5ad0*/  @P0 SHF.R.U32.HI R0, RZ, 0x10, R5 ;  /* 0x00000010ff000819 */ /* 0x000fe40000011605 */
[----:B------:R-:W-:Y:S02]  /*5ae0*/  @P0 MOV R2, R4 ;  /* 0x0000000400020202 */ /* 0x000fe40000000f00 */
[----:B------:R-:W-:Y:S01]  /*5af0*/  @P0 R2UR UR4, R0 ;  /* 0x00000000000402ca */ /* 0x000fe200000e0000 */
[----:B------:R-:W-:Y:S01]  /*5b00*/  VIADD R0, R8, 0x270 ;  /* 0x0000027008007836 */ /* 0x000fe20000000000 */
[----:B------:R-:W-:Y:S02]  /*5b10*/  @P0 LOP3.LUT R4, R5, 0xffff, RZ, 0xc0, !PT ;  /* 0x0000ffff05040812 */ /* 0x000fe400078ec0ff */
[----:B------:R-:W-:Y:S02]  /*5b20*/  @P0 R2UR UR6, R2 ;  /* 0x00000000020602ca */ /* 0x000fe400000e0000 */
[----:B------:R-:W-:Y:S02]  /*5b30*/  PRMT R0, RZ, 0x654, R0 ;  /* 0x00000654ff007816 */ /* 0x000fe40000000000 */
[----:B------:R-:W-:Y:S02]  /*5b40*/  @P0 R2UR UR5, R4 ;  /* 0x00000000040502ca */ /* 0x000fe400000e0000 */
[----:B------:R2:W-:Y:S03]  /*5b50*/  SYNCS.ARRIVE.TRANS64.RED.A1T0 RZ, [R0+URZ], RZ ;  /* 0x000000ff00ff79a7 */ /* 0x0005e600081004ff */
[----:B------:R-:W-:Y:S04]  /*5b60*/  @UP2 UMOV UR29, UR4 ;  /* 0x00000004001d2c82 */ /* 0x000fe80008000000 */
[----:B------:R-:W-:Y:S04]  /*5b70*/  @UP2 UMOV UR14, UR6 ;  /* 0x00000006000e2c82 */ /* 0x000fe80008000000 */
[----:B------:R-:W-:Y:S01]  /*5b80*/  @UP2 UMOV UR13, UR5 ;  /* 0x00000005000d2c82 */ /* 0x000fe20008000000 */
[----:B------:R-:W-:Y:S05]  /*5b90*/  BRA.U !UP0, `(.L_x_117) ;  /* 0x0000000108c07547 */ /* 0x000fea000b800000 */
[----:B------:R-:W-:Y:S02]  /*5ba0*/  UIMAD.WIDE.U32 UR16, UR13, UR51, URZ ;  /* 0x000000330d1072a5 */ /* 0x000fe4000f8e00ff */
[----:B------:R-:W-:Y:S02]  /*5bb0*/  UP2UR UR20, UPR, URZ, 0x4 ;  /* 0x00000004ff147883 */ /* 0x000fe40008000000 */
[----:B------:R-:W-:Y:S02]  /*5bc0*/  UISETP.NE.AND UP2, UPT, UR50, 0x1, UPT ;  /* 0x000000013200788c */ /* 0x000fe4000bf45270 */
[----:B------:R-:W-:Y:S02]  /*5bd0*/  UIMAD.WIDE.U32 UR18, UR14, UR48, URZ ;  /* 0x000000300e1272a5 */ /* 0x000fe4000f8e00ff */
[----:B------:R-:W-:Y:S02]  /*5be0*/  USEL UR4, UR37, UR53, !UP2 ;  /* 0x0000003525047287 */ /* 0x000fe4000d000000 */
[----:B------:R-:W-:Y:S02]  /*5bf0*/  UISETP.NE.AND UP0, UPT, UR15, 0x1, UPT ;  /* 0x000000010f00788c */ /* 0x000fe4000bf05270 */
[----:B------:R-:W-:Y:S02]  /*5c00*/  UP2UR UR24, UPR, URZ, 0x2 ;  /* 0x00000002ff187883 */ /* 0x000fe40008000000 */
[----:B------:R-:W-:Y:S02]  /*5c10*/  UISETP.NE.AND UP1, UPT, UR45, 0x1, UPT ;  /* 0x000000012d00788c */ /* 0x000fe4000bf25270 */
[----:B-1----:R-:W-:Y:S02]  /*5c20*/  UIMAD.WIDE.U32 UR8, UR4, UR22, URZ ;  /* 0x00000016040872a5 */ /* 0x002fe4000f8e00ff */
[----:B------:R-:W-:Y:S01]  /*5c30*/  USEL UR7, UR38, UR54, !UP0 ;  /* 0x0000003626077287 */ /* 0x000fe2000c000000 */
[----:B------:R-:W-:Y:S02]  /*5c40*/  UMOV UR5, UR17 ;  /* 0x0000001100057c82 */ /* 0x000fe40008000000 */
[----:B------:R-:W-:Y:S02]  /*5c50*/  USHF.R.U32.HI UR6, URZ, UR57, UR5 ;  /* 0x00000039ff067299 */ /* 0x000fe40008011605 */
[----:B------:R-:W-:Y:S02]  /*5c60*/  UIMAD.WIDE.U32 UR10, UR7, UR22, URZ ;  /* 0x00000016070a72a5 */ /* 0x000fe4000f8e00ff */
[----:B------:R-:W-:Y:S02]  /*5c70*/  USEL UR6, UR13, UR6, !UP2 ;  /* 0x000000060d067287 */ /* 0x000fe4000d000000 */
[----:B------:R-:W-:Y:S01]  /*5c80*/  UISETP.NE.AND UP2, UPT, UR20, URZ, UPT ;  /* 0x000000ff1400728c */ /* 0x000fe2000bf45270 */
[----:B------:R-:W-:Y:S02]  /*5c90*/  UMOV UR5, UR19 ;  /* 0x0000001300057c82 */ /* 0x000fe40008000000 */
[----:B------:R-:W-:Y:S03]  /*5ca0*/  USHF.R.U32.HI UR12, URZ, UR49, UR5 ;  /* 0x00000031ff0c7299 */ /* 0x000fe60008011605 */
[----:B------:R-:W-:Y:S02]  /*5cb0*/  UMOV UR5, UR9 ;  /* 0x0000000900057c82 */ /* 0x000fe40008000000 */
[----:B------:R-:W-:Y:S03]  /*5cc0*/  @UP1 USHF.R.U32.HI UR4, URZ, UR23, UR5 ;  /* 0x00000017ff041299 */ /* 0x000fe60008011605 */
[----:B------:R-:W-:Y:S01]  /*5cd0*/  UMOV UR5, UR11 ;  /* 0x0000000b00057c82 */ /* 0x000fe20008000000 */
[----:B------:R-:W-:Y:S02]  /*5ce0*/  UIMAD UR4, UR45, UR4, URZ ;  /* 0x000000042d0472a4 */ /* 0x000fe4000f8e02ff */
[----:B------:R-:W-:Y:S02]  /*5cf0*/  @UP1 USHF.R.U32.HI UR7, URZ, UR23, UR5 ;  /* 0x00000017ff071299 */ /* 0x000fe40008011605 */
[----:B------:R-:W-:Y:S02]  /*5d00*/  USEL UR5, UR14, UR12, !UP0 ;  /* 0x0000000c0e057287 */ /* 0x000fe4000c000000 */
[----:B------:R-:W-:Y:S02]  /*5d10*/  UIMAD.WIDE.U32 UR10, UR6, UR22, URZ ;  /* 0x00000016060a72a5 */ /* 0x000fe4000f8e00ff */
[----:B------:R-:W-:Y:S02]  /*5d20*/  UIMAD UR8, UR45, UR7, URZ ;  /* 0x000000072d0872a4 */ /* 0x000fe4000f8e02ff */
[----:B------:R-:W-:Y:S03]  /*5d30*/  UISETP.GE.AND UP0, UPT, UR6, UR4, UPT ;  /* 0x000000040600728c */ /* 0x000fe6000bf06270 */
[----:B------:R-:W-:Y:S01]  /*5d40*/  UMOV UR4, UR11 ;  /* 0x0000000b00047c82 */ /* 0x000fe20008000000 */
[----:B------:R-:W-:Y:S02]  /*5d50*/  UISETP.GE.OR UP0, UPT, UR5, UR8, UP0 ;  /* 0x000000080500728c */ /* 0x000fe40008706670 */
[----:B------:R-:W-:Y:S02]  /*5d60*/  USHF.R.U32.HI UR4, URZ, UR23, UR4 ;  /* 0x00000017ff047299 */ /* 0x000fe40008011604 */
[----:B------:R-:W-:Y:S02]  /*5d70*/  UIMAD.WIDE.U32 UR8, UR5, UR22, URZ ;  /* 0x00000016050872a5 */ /* 0x000fe4000f8e00ff */
[----:B------:R-:W-:Y:S04]  /*5d80*/  USEL UR10, UR6, UR4, !UP1 ;  /* 0x00000004060a7287 */ /* 0x000fe8000c800000 */
[----:B------:R-:W-:Y:S01]  /*5d90*/  UIADD3 UR11, UPT, UPT, -UR10, URZ, URZ ;  /* 0x000000ff0a0b7290 */ /* 0x000fe2000fffe1ff */
[----:B------:R-:W-:Y:S02]  /*5da0*/  @!UP0 UMOV UR4, UR9 ;  /* 0x0000000900048c82 */ /* 0x000fe40008000000 */
[----:B------:R-:W-:Y:S02]  /*5db0*/  @!UP0 USHF.R.U32.HI UR4, URZ, UR23, UR4 ;  /* 0x00000017ff048299 */ /* 0x000fe40008011604 */
[----:B------:R-:W-:Y:S02]  /*5dc0*/  UIMAD UR8, UR45, UR11, UR6 ;  /* 0x0000000b2d0872a4 */ /* 0x000fe4000f8e0206 */
[----:B------:R-:W-:Y:S02]  /*5dd0*/  @!UP0 USEL UR4, UR5, UR4, !UP1 ;  /* 0x0000000405048287 */ /* 0x000fe4000c800000 */
[----:B------:R-:W-:Y:S02]  /*5de0*/  UISETP.NE.AND UP1, UPT, UR24, URZ, UPT ;  /* 0x000000ff1800728c */ /* 0x000fe4000bf25270 */
[----:B------:R-:W-:Y:S02]  /*5df0*/  @!UP0 UIMAD UR7, UR7, UR8, UR4 ;  /* 0x00000008070782a4 */ /* 0x000fe4000f8e0204 */
[----:B------:R-:W-:Y:S02]  /*5e00*/  @!UP0 UIADD3 UR9, UPT, UPT, UR10, -UR4, URZ ;  /* 0x800000040a098290 */ /* 0x000fe4000fffe0ff */
[----:B------:R-:W-:Y:S02]  /*5e10*/  UIADD3 UR8, UPT, UPT, -UR6, URZ, URZ ;  /* 0x000000ff06087290 */ /* 0x000fe4000fffe1ff */
[----:B------:R-:W-:Y:S02]  /*5e20*/  UIADD3 UR4, UPT, UPT, -UR5, URZ, URZ ;  /* 0x000000ff05047290 */ /* 0x000fe4000fffe1ff */
[----:B------:R-:W-:Y:S03]  /*5e30*/  @!UP0 UIMAD UR6, UR9, UR45, UR5 ;  /* 0x0000002d090682a4 */ /* 0x000fe6000f8e0205 */
[----:B------:R-:W-:Y:S01]  /*5e40*/  @!UP0 UMOV UR5, UR7 ;  /* 0x0000000700058c82 */ /* 0x000fe20008000000 */
[----:B------:R-:W-:Y:S02]  /*5e50*/  UIMAD UR7, UR15, UR4, UR14 ;  /* 0x000000040f0772a4 */ /* 0x000fe4000f8e020e */
[----:B------:R-:W-:Y:S02]  /*5e60*/  UIMAD UR4, UR50, UR8, UR13 ;  /* 0x00000008320472a4 */ /* 0x000fe4000f8e020d */
[----:B------:R-:W-:Y:S02]  /*5e70*/  UIMAD UR14, UR5, UR15, UR7 ;  /* 0x0000000f050e72a4 */ /* 0x000fe4000f8e0207 */
[----:B------:R-:W-:Y:S11]  /*5e80*/  UIMAD UR13, UR6, UR50, UR4 ;  /* 0x00000032060d72a4 */ /* 0x000ff6000f8e0204 */
[----:B------:R-:W-:Y:S01]  /*5e90*/  @!UPT UIADD3 URZ, UPT, UPT, URZ, URZ, URZ ;  /* 0x000000fffffff290 */ /* 0x000fe2000fffe0ff */
.L_x_117:
[----:B------:R-:W3:Y:S01]  /*5ea0*/  @!UP4 LDCU.128 UR8, c[0x0][0xb10] ;  /* 0x00016200ff08c7ac */ /* 0x000ee20008000c00 */
[----:B------:R-:W-:Y:S02]  /*5eb0*/  ISETP.NE.U32.AND P0, PT, RZ, UR30, PT ;  /* 0x0000001eff007c0c */ /* 0x000fe4000bf05070 */
[----:B------:R-:W-:Y:S02]  /*5ec0*/  SHF.L.U32 R4, R11, 0x1f, RZ ;  /* 0x0000001f0b047819 */ /* 0x000fe400000006ff */
[----:B------:R-:W-:Y:S01]  /*5ed0*/  ISETP.NE.AND.EX P0, PT, RZ, UR31, PT, P0 ;  /* 0x0000001fff007c0c */ /* 0x000fe2000bf05300 */
[----:B------:R-:W4:Y:S01]  /*5ee0*/  @!UP4 LDCU UR5, c[0x0][0xb0c] ;  /* 0x00016180ff05c7ac */ /* 0x000f220008000800 */
[----:B------:R-:W-:Y:S02]  /*5ef0*/  USHF.L.U32 UR42, UR34, 0x8, URZ ;  /* 0x00000008222a7899 */ /* 0x000fe400080006ff */
[----:B------:R-:W-:Y:S02]  /*5f00*/  USHF.L.U32 UR43, UR32, 0x6, URZ ;  /* 0x00000006202b7899 */ /* 0x000fe400080006ff */
[----:B---3--:R-:W-:Y:S07]  /*5f10*/  UIMAD.WIDE.U32 UR6, UR14, UR8, URZ ;  /* 0x000000080e0672a5 */ /* 0x008fee000f8e00ff */
[----:B------:R-:W-:Y:S01]  /*5f20*/  @!UP4 UMOV UR4, UR7 ;  /* 0x000000070004cc82 */ /* 0x000fe20008000000 */
[----:B----4-:R-:W-:Y:S02]  /*5f30*/  @!UP4 UISETP.NE.AND UP0, UPT, UR5, 0x1, UPT ;  /* 0x000000010500c88c */ /* 0x010fe4000bf05270 */
[----:B------:R-:W-:Y:S02]  /*5f40*/  @!UP4 USHF.R.U32.HI UR4, URZ, UR9, UR4 ;  /* 0x00000009ff04c299 */ /* 0x000fe40008011604 */
[----:B------:R-:W-:Y:S02]  /*5f50*/  UIMAD.WIDE.U32 UR6, UR13, UR11, URZ ;  /* 0x0000000b0d0672a5 */ /* 0x000fe4000f8e00ff */
[----:B------:R-:W-:Y:S02]  /*5f60*/  @!UP4 USEL UR8, UR14, UR4, !UP0 ;  /* 0x000000040e08c287 */ /* 0x000fe4000c000000 */
[----:B------:R-:W-:Y:S03]  /*5f70*/  @!UP4 UISETP.NE.AND UP0, UPT, UR10, 0x1, UPT ;  /* 0x000000010a00c88c */ /* 0x000fe6000bf05270 */
[----:B------:R-:W-:Y:S02]  /*5f80*/  @!UP4 UMOV UR6, UR7 ;  /* 0x000000070006cc82 */ /* 0x000fe40008000000 */
[----:B------:R-:W3:Y:S02]  /*5f90*/  @!UP4 LDCU UR4, c[0x0][0xb20] ;  /* 0x00016400ff04c7ac */ /* 0x000ee40008000800 */
[----:B---3--:R-:W-:Y:S04]  /*5fa0*/  @!UP4 USHF.R.U32.HI UR6, URZ, UR4, UR6 ;  /* 0x00000004ff06c299 */ /* 0x008fe80008011606 */
[----:B------:R-:W-:Y:S04]  /*5fb0*/  @!UP4 USEL UR6, UR13, UR6, !UP0 ;  /* 0x000000060d06c287 */ /* 0x000fe8000c000000 */
[----:B------:R-:W-:Y:S02]  /*5fc0*/  @!UP4 UIADD3 UR4, UPT, UPT, -UR8, UR6, URZ ;  /* 0x000000060804c290 */ /* 0x000fe4000fffe1ff */
[----:B------:R-:W-:Y:S02]  /*5fd0*/  @!UP4 UIADD3 UR6, UPT, UPT, UR8, -UR6, URZ ;  /* 0x800000060806c290 */ /* 0x000fe4000fffe0ff */
[----:B------:R-:W-:Y:S02]  /*5fe0*/  @!UP4 UIMAD UR14, UR4, UR5, UR14 ;  /* 0x00000005040ec2a4 */ /* 0x000fe4000f8e020e */
[----:B------:R-:W-:Y:S01]  /*5ff0*/  @!UP4 UIMAD UR13, UR6, UR10, UR13 ;  /* 0x0000000a060dc2a4 */ /* 0x000fe2000f8e020d */
[----:B------:R-:W-:Y:S11]  /*6000*/  BRA.U UP3, `(.L_x_118) ;  /* 0x0000000103107547 */ /* 0x000ff6000b800000 */
[----:B--2---:R-:W-:Y:S04]  /*6010*/  MOV R0, UR56 ;  /* 0x0000003800007c02 */ /* 0x004fe80008000f00 */
[----:B------:R-:W-:Y:S04]  /*6020*/  SHF.L.U32 R5, R0, 0x1f, RZ ;  /* 0x0000001f00057819 */ /* 0x000fe800000006ff */
[----:B------:R-:W2:Y:S02]  /*6030*/  SYNCS.PHASECHK.TRANS64.TRYWAIT P1, [UR21+0x258], R5 ;  /* 0x00025805ff0075a7 */ /* 0x000ea40008021115 */
[----:B--2---:R-:W-:Y:S05]  /*6040*/  @!P1 BRA `(.L_x_119) ;  /* 0x0000006400589947 */ /* 0x004fea0003800000 */
.L_x_118:
[----:B------:R-:W-:Y:S05]  /*6050*/  BRA.U !UP5, `(.L_x_120) ;  /* 0x000000010d387547 */ /* 0x000fea000b800000 */
[----:B------:R-:W-:Y:S01]  /*6060*/  UPLOP3.LUT UP1, UPT, UPT, UPT, UP6, 0x80, 0x8 ;  /* 0x000000000008789c */ /* 0x000fe20003f2f060 */
[----:B--2---:R-:W-:Y:S01]  /*6070*/  HFMA2 R0, -RZ, RZ, 0, 5.9604644775390625e-08 ;  /* 0x00000001ff007431 */ /* 0x004fe200000001ff */
[----:B------:R-:W2:Y:S01]  /*6080*/  LDCU.64 UR8, c[0x0][0x358] ;  /* 0x00006b00ff0877ac */ /* 0x000ea20008000a00 */
[----:B------:R-:W-:Y:S03]  /*6090*/  IMAD.MOV.U32 R86, RZ, RZ, 0x1 ;  /* 0x00000001ff567424 */ /* 0x000fe600078e00ff */
[----:B------:R-:W-:Y:S05]  /*60a0*/  PLOP3.LUT P1, PT, PT, PT, UP1, 0x80, 0x8 ;  /* 0x000000000008781c */ /* 0x000fea0003f2f018 */
[----:B------:R-:W3:Y:S01]  /*60b0*/  @UP1 LDCU.64 UR4, c[0x0][0x888] ;  /* 0x00011100ff0417ac */ /* 0x000ee20008000a00 */
[----:B------:R-:W-:Y:S07]  /*60c0*/  @UP1 UIMAD UR6, UR36, UR30, URZ ;  /* 0x0000001e240612a4 */ /* 0x000fee000f8e02ff */
[----:B------:R-:W-:Y:S01]  /*60d0*/  @!P1 PRMT R86, R0, 0x7610, R86 ;  /* 0x0000761000569816 */ /* 0x000fe20000000056 */
[----:B---3--:R-:W-:Y:S06]  /*60e0*/  @UP1 UIMAD.WIDE UR4, UR6, 0x4, UR4 ;  /* 0x00000004060418a5 */ /* 0x008fec000f8e0204 */
[----:B------:R-:W-:Y:S01]  /*60f0*/  IMAD.U32 R6, RZ, RZ, UR4 ;  /* 0x00000004ff067e24 */ /* 0x000fe2000f8e00ff */
[----:B------:R-:W-:Y:S04]  /*6100*/  MOV R7, UR5 ;  /* 0x0000000500077c02 */ /* 0x000fe80008000f00 */
[----:B------:R-:W3:Y:S01]  /*6110*/  @!UP1 LDCU UR4, c[0x0][0x880] ;  /* 0x00011000ff0497ac */ /* 0x000ee20008000800 */
[----:B--2--5:R4:W5:Y:S02]  /*6120*/  @P1 LDG.E R41, desc[UR8][R6.64] ;  /* 0x0000000806291981 */ /* 0x024964000c1e1900 */
[----:B---34-:R-:W-:Y:S07]  /*6130*/  @!P1 IMAD.U32 R41, RZ, RZ, UR4 ;  /* 0x00000004ff299e24 */ /* 0x018fee000f8e00ff */
.L_x_120:
[----:B-----5:R-:W-:Y:S01]  /*6140*/  @!P0 FSETP.EQ.AND P2, PT, R41, RZ, PT ;  /* 0x000000ff2900820b */ /* 0x020fe20003f42000 */
[----:B------:R-:W-:Y:S01]  /*6150*/  @!UPT UIADD3 URZ, UPT, UPT, URZ, URZ, URZ ;  /* 0x000000fffffff290 */ /* 0x000fe2000fffe0ff */
[----:B------:R-:W-:Y:S11]  /*6160*/  @!P0 BRA `(.L_x_121) ;  /* 0x0000000000148947 */ /* 0x000ff60003800000 */
[----:B------:R-:W-:Y:S02]  /*6170*/  LOP3.LUT P0, RZ, R86, 0xff, RZ, 0xc0, !PT ;  /* 0x000000ff56ff7812 */ /* 0x000fe4000780c0ff */
[----:B------:R-:W-:Y:S04]  /*6180*/  PLOP3.LUT P2, PT, PT, PT, UP1, 0x80, 0x8 ;  /* 0x000000000008781c */ /* 0x000fe80003f4f018 */
[----:B------:R-:W-:Y:S07]  /*6190*/  PLOP3.LUT P2, PT, P2, PT, PT, 0x8, 0x80 ;  /* 0x000000000080781c */ /* 0x000fee000174e170 */
[----:B------:R-:W-:Y:S11]  /*61a0*/  @P0 FSETP.EQ.AND P2, PT, R41, RZ, PT ;  /* 0x000000ff2900020b */ /* 0x000ff60003f42000 */
[----:B------:R-:W-:Y:S02]  /*61b0*/  @!UPT UIADD3 URZ, UPT, UPT, URZ, URZ, URZ ;  /* 0x000000fffffff290 */ /* 0x000fe4000fffe0ff */
.L_x_121:
[----:B------:R-:W3:Y:S01]  /*61c0*/  SYNCS.PHASECHK.TRANS64.TRYWAIT P0, [UR21+0x230], R4 ;  /* 0x00023004ff0075a7 */ /* 0x000ee20008001115 */
[----:B------:R-:W-:Y:S04]  /*61d0*/  ELECT P1, URZ, PT ;  /* 0x0000000000ff782f */ /* 0x000fe80003820000 */
[----:B------:R-:W-:Y:S01]  /*61e0*/  PLOP3.LUT P1, PT, P2, P1, PT, 0xf2, 0x2f ;  /* 0x00000000002f781c */ /* 0x000fe20001723e72 */
[----:B------:R-:W-:Y:S01]  /*61f0*/  @!UPT UIADD3 URZ, UPT, UPT, URZ, URZ, URZ ;  /* 0x000000fffffff290 */ /* 0x000fe2000fffe0ff */
[----:B---3--:R-:W-:Y:S11]  /*6200*/  @!P0 BRA `(.L_x_122) ;  /* 0x0000006400008947 */ /* 0x008ff60003800000 */
.L_x_264:
[----:B------:R-:W-:Y:S01]  /*6210*/  @!P1 IADD3 R2, P0, PT, R12, 0x580, RZ ;  /* 0x000005800c029810 */ /* 0x000fe20007f1e0ff */
[----:B------:R-:W-:Y:S01]  /*6220*/  VOTEU.ALL UP0, P1 ;  /* 0x0000000000ff7886 */ /* 0x000fe20000800000 */
[----:B------:R-:W-:Y:S01]  /*6230*/  UMOV UR6, 0x0 ;  /* 0x0000000000067882 */ /* 0x000fe20000000000 */
[----:B------:R-:W-:Y:S01]  /*6240*/  UMOV UR7, 0x10000000 ;  /* 0x1000000000077882 */ /* 0x000fe20000000000 */
[----:B------:R-:W-:Y:S01]  /*6250*/  @!P1 R2UR UR5, R2 ;  /* 0x00000000020592ca */ /* 0x000fe200000e0000 */
[----:B--2---:R-:W-:Y:S01]  /*6260*/  @!P1 IMAD.X R0, RZ, RZ, R13, P0 ;  /* 0x000000ffff009224 */ /* 0x004fe200000e060d */
[----:B------:R-:W-:Y:S02]  /*6270*/  @!UP0 UIADD3 UR40, UPT, UPT, UR21, 0x400, URZ ;  /* 0x0000040015288890 */ /* 0x000fe4000fffe0ff */
[----:B------:R-:W-:Y:S02]  /*6280*/  @!UP0 UIADD3 UR10, UPT, UPT, UR42, 0x80, URZ ;  /* 0x000000802a0a8890 */ /* 0x000fe4000fffe0ff */
[----:B------:R-:W-:Y:S01]  /*6290*/  @!P1 R2UR UR4, R0 ;  /* 0x00000000000492ca */ /* 0x000fe200000e0000 */
[----:B------:R-:W-:Y:S01]  /*62a0*/  @!UP0 UIADD3 UR8, UPT, UPT, UR21, 0xc00, URZ ;  /* 0x00000c0015088890 */ /* 0x000fe2000fffe0ff */
[----:B------:R-:W-:Y:S01]  /*62b0*/  @!P1 IMAD.MOV.U32 R0, RZ, RZ, 0x1000 ;  /* 0x00001000ff009424 */ /* 0x000fe200078e00ff */
[----:B------:R-:W-:Y:S01]  /*62c0*/  VOTEU.ALL UP0, P1 ;  /* 0x0000000000ff7886 */ /* 0x000fe20000800000 */
[----:B------:R-:W-:Y:S01]  /*62d0*/  UMOV UR44, UR36 ;  /* 0x00000024002c7c82 */ /* 0x000fe20008000000 */
[----:B------:R-:W-:Y:S01]  /*62e0*/  UMOV UR9, UR41 ;  /* 0x0000002900097c82 */ /* 0x000fe20008000000 */
[----:B------:R-:W-:Y:S01]  /*62f0*/  UMOV UR11, UR43 ;  /* 0x0000002b000b7c82 */ /* 0x000fe20008000000 */
[----:B------:R-:W-:Y:S01]  /*6300*/  IMAD.U32 R6, RZ, RZ, UR5 ;  /* 0x00000005ff067e24 */ /* 0x000fe2000f8e00ff */
[----:B------:R-:W-:Y:S05]  /*6310*/  UMOV UR12, UR36 ;  /* 0x00000024000c7c82 */ /* 0x000fea0008000000 */
[----:B------:R-:W-:Y:S01]  /*6320*/  IMAD.U32 R7, RZ, RZ, UR4 ;  /* 0x00000004ff077e24 */ /* 0x000fe2000f8e00ff */
[----:B------:R-:W-:Y:S04]  /*6330*/  @!P1 R2UR UR4, R6 ;  /* 0x00000000060492ca */ /* 0x000fe800000e0000 */
[----:B------:R-:W-:Y:S11]  /*6340*/  @!P1 R2UR UR5, R7 ;  /* 0x00000000070592ca */ /* 0x000ff600000e0000 */
[----:B------:R-:W-:Y:S02]  /*6350*/  @!UPT UIADD3 URZ, UPT, UPT, URZ, URZ, URZ ;  /* 0x000000fffffff290 */ /* 0x000fe4000fffe0ff */
[----:B------:R2:W-:Y:S01]  /*6360*/  @!UP0 UTMALDG.3D [UR40], [UR4], desc[UR6] ;  /* 0x00000628040085b4 */ /* 0x0005e20008011000 */
[----:B------:R-:W-:Y:S05]  /*6370*/  VOTEU.ALL UP0, P1 ;  /* 0x0000000000ff7886 */ /* 0x000fea0000800000 */
[----:B------:R2:W-:Y:S01]  /*6380*/  @!UP0 UTMALDG.3D [UR8], [UR4], desc[UR6] ;  /* 0x00000608040085b4 */ /* 0x0005e20008011000 */
[----:B------:R2:W-:Y:S01]  /*6390*/  @!P1 SYNCS.ARRIVE.TRANS64.RED.A0TR RZ, [UR21+0x210], R0 ;  /* 0x00021000ffff99a7 */ /* 0x0005e20008300415 */
[----:B------:R-:W-:Y:S01]  /*63a0*/  SYNCS.ARRIVE.TRANS64.RED.A1T0 RZ, [UR52], RZ ;  /* 0x000000ffffff79a7 */ /* 0x000fe20008100434 */
[----:B------:R-:W3:Y:S02]  /*63b0*/  SYNCS.PHASECHK.TRANS64.TRYWAIT P0, [UR21+0x238], R4 ;  /* 0x00023804ff0075a7 */ /* 0x000ee40008001115 */
[----:B--23--:R-:W-:Y:S05]  /*63c0*/  @!P0 BRA `(.L_x_123) ;  /* 0x0000006000a88947 */ /* 0x00cfea0003800000 */
.L_x_266:
[----:B------:R-:W-:Y:S01]  /*63d0*/  @!P1 IADD3 R2, P0, PT, R12, 0x580, RZ ;  /* 0x000005800c029810 */ /* 0x000fe20007f1e0ff */
[----:B------:R-:W-:Y:S01]  /*63e0*/  VOTEU.ALL UP0, P1 ;  /* 0x0000000000ff7886 */ /* 0x000fe20000800000 */
[----:B------:R-:W-:Y:S01]  /*63f0*/  UMOV UR6, 0x0 ;  /* 0x0000000000067882 */ /* 0x000fe20000000000 */
[----:B------:R-:W-:Y:S01]  /*6400*/  UMOV UR7, 0x10000000 ;  /* 0x1000000000077882 */ /* 0x000fe20000000000 */
[----:B------:R-:W-:Y:S01]  /*6410*/  @!P1 R2UR UR5, R2 ;  /* 0x00000000020592ca */ /* 0x000fe200000e0000 */
[----:B------:R-:W-:Y:S01]  /*6420*/  @!P1 IMAD.X R0, RZ, RZ, R13, P0 ;  /* 0x000000ffff009224 */ /* 0x000fe200000e060d */
[----:B------:R-:W-:Y:S02]  /*6430*/  @!UP0 UIADD3 UR34, UPT, UPT, UR42, 0x20, URZ ;  /* 0x000000202a228890 */ /* 0x000fe4000fffe0ff */
[----:B------:R-:W-:Y:S02]  /*6440*/  @!UP0 UIADD3 UR32, UPT, UPT, UR21, 0x1400, URZ ;  /* 0x0000140015208890 */ /* 0x000fe4000fffe0ff */
[----:B------:R-:W-:Y:S01]  /*6450*/  @!P1 R2UR UR4, R0 ;  /* 0x00000000000492ca */ /* 0x000fe200000e0000 */
[----:B------:R-:W-:Y:S01]  /*6460*/  @!UP0 UIADD3 UR10, UPT, UPT, UR42, 0xa0, URZ ;  /* 0x000000a02a0a8890 */ /* 0x000fe2000fffe0ff */
[----:B------:R-:W-:Y:S01]  /*6470*/  @!P1 IMAD.MOV.U32 R0, RZ, RZ, 0x1000 ;  /* 0x00001000ff009424 */ /* 0x000fe200078e00ff */
[----:B------:R-:W-:Y:S01]  /*6480*/  @!UP0 UIADD3 UR8, UPT, UPT, UR21, 0x1c00, URZ ;  /* 0x00001c0015088890 */ /* 0x000fe2000fffe0ff */
[----:B------:R-:W-:Y:S01]  /*6490*/  VOTEU.ALL UP0, P1 ;  /* 0x0000000000ff7886 */ /* 0x000fe20000800000 */
[----:B------:R-:W-:Y:S02]  /*64a0*/  UMOV UR35, UR43 ;  /* 0x0000002b00237c82 */ /* 0x000fe40008000000 */
[----:B------:R-:W-:Y:S01]  /*64b0*/  IMAD.U32 R6, RZ, RZ, UR5 ;  /* 0x00000005ff067e24 */ /* 0x000fe2000f8e00ff */
[----:B------:R-:W-:Y:S01]  /*64c0*/  UMOV UR9, UR33 ;  /* 0x0000002100097c82 */ /* 0x000fe20008000000 */
[----:B------:R-:W-:Y:S01]  /*64d0*/  UMOV UR11, UR43 ;  /* 0x0000002b000b7c82 */ /* 0x000fe20008000000 */
[----:B------:R-:W-:Y:S03]  /*64e0*/  UMOV UR12, UR36 ;  /* 0x00000024000c7c82 */ /* 0x000fe60008000000 */
        /* <DEDUP_REMOVED lines=9> */
[----:B------:R-:W4:Y:S02]  /*6580*/  SYNCS.PHASECHK.TRANS64.TRYWAIT P0, [UR21+0x240], R4 ;  /* 0x00024004ff0075a7 */ /* 0x000f240008001115 */
[----:B---34-:R-:W-:Y:S05]  /*6590*/  @!P0 BRA `(.L_x_124) ;  /* 0x00000060004c8947 */ /* 0x018fea0003800000 */
.L_x_268:
[----:B------:R-:W-:Y:S01]  /*65a0*/  @!P1 IADD3 R2, P0, PT, R12, 0x580, RZ ;  /* 0x000005800c029810 */ /* 0x000fe20007f1e0ff */
[----:B------:R-:W-:Y:S01]  /*65b0*/  VOTEU.ALL UP0, P1 ;  /* 0x0000000000ff7886 */ /* 0x000fe20000800000 */
[----:B------:R-:W-:Y:S01]  /*65c0*/  UMOV UR6, 0x0 ;  /* 0x0000000000067882 */ /* 0x000fe20000000000 */
[----:B------:R-:W-:Y:S01]  /*65d0*/  UMOV UR7, 0x10000000 ;  /* 0x1000000000077882 */ /* 0x000fe20000000000 */
[----:B------:R-:W-:Y:S01]  /*65e0*/  @!P1 R2UR UR5, R2 ;  /* 0x00000000020592ca */ /* 0x000fe200000e0000 */
[----:B------:R-:W-:Y:S01]  /*65f0*/  @!P1 IMAD.X R0, RZ, RZ, R13, P0 ;  /* 0x000000ffff009224 */ /* 0x000fe200000e060d */
[----:B------:R-:W-:Y:S01]  /*6600*/  @!UP0 UIADD3 UR26, UPT, UPT, UR42, 0x40, URZ ;  /* 0x000000402a1a8890 */ /* 0x000fe2000fffe0ff */
[----:B------:R-:W-:Y:S01]  /*6610*/  VIADD R10, R10, 0x1 ;  /* 0x000000010a0a7836 */ /* 0x000fe20000000000 */
        /* <DEDUP_REMOVED lines=10> */
[----:B------:R-:W-:Y:S01]  /*66c0*/  UMOV UR11, UR43 ;  /* 0x0000002b000b7c82 */ /* 0x000fe20008000000 */
[----:B------:R-:W-:Y:S02]  /*66d0*/  UMOV UR12, UR36 ;  /* 0x00000024000c7c82 */ /* 0x000fe40008000000 */
        /* <DEDUP_REMOVED lines=11> */
.L_x_270:
[----:B------:R-:W-:Y:S01]  /*6790*/  UIADD3 UR32, UPT, UPT, UR14, UR59, URZ ;  /* 0x0000003b0e207290 */ /* 0x000fe2000fffe0ff */
[----:B------:R-:W-:Y:S01]  /*67a0*/  @!P1 IADD3 R2, P0, PT, R12, 0x580, RZ ;  /* 0x000005800c029810 */ /* 0x000fe20007f1e0ff */
[----:B------:R-:W-:Y:S01]  /*67b0*/  UPLOP3.LUT UP3, UPT, UPT, UPT, UPT, 0x80, 0x8 ;  /* 0x000000000008789c */ /* 0x000fe20003f6f070 */
[----:B------:R-:W-:Y:S01]  /*67c0*/  R2UR UR24, R88 ;  /* 0x00000000581872ca */ /* 0x000fe200000e0000 */
[----:B------:R-:W-:Y:S01]  /*67d0*/  VOTEU.ALL UP0, P1 ;  /* 0x0000000000ff7886 */ /* 0x000fe20000800000 */
[----:B------:R-:W-:Y:S01]  /*67e0*/  @!P1 R2UR UR5, R2 ;  /* 0x00000000020592ca */ /* 0x000fe200000e0000 */
[----:B------:R-:W-:Y:S01]  /*67f0*/  @!P1 IMAD.X R0, RZ, RZ, R13, P0 ;  /* 0x000000ffff009224 */ /* 0x000fe200000e060d */
[----:B------:R-:W-:Y:S01]  /*6800*/  UMOV UR6, 0x0 ;  /* 0x0000000000067882 */ /* 0x000fe20000000000 */
[----:B------:R-:W-:Y:S01]  /*6810*/  UMOV UR7, 0x10000000 ;  /* 0x1000000000077882 */ /* 0x000fe20000000000 */
[----:B------:R-:W-:Y:S01]  /*6820*/  @!UP0 UIADD3 UR18, UPT, UPT, UR42, 0x60, URZ ;  /* 0x000000602a128890 */ /* 0x000fe2000fffe0ff */
[----:B------:R-:W-:Y:S01]  /*6830*/  ISETP.NE.AND P0, PT, R10, 0x2, PT ;  /* 0x000000020a00780c */ /* 0x000fe20003f05270 */
[----:B------:R-:W-:Y:S01]  /*6840*/  @!UP0 UIADD3 UR16, UPT, UPT, UR21, 0x3400, URZ ;  /* 0x0000340015108890 */ /* 0x000fe2000fffe0ff */
[----:B------:R-:W-:Y:S01]  /*6850*/  @!P1 R2UR UR4, R0 ;  /* 0x00000000000492ca */ /* 0x000fe200000e0000 */
[----:B------:R-:W-:Y:S01]  /*6860*/  @!UP0 UIADD3 UR17, UPT, UPT, UR21, 0x228, URZ ;  /* 0x0000022815118890 */ /* 0x000fe2000fffe0ff */
[----:B------:R-:W-:Y:S01]  /*6870*/  SEL R0, RZ, 0x1, P0 ;  /* 0x00000001ff007807 */ /* 0x000fe20000000000 */
[----:B------:R-:W-:Y:S01]  /*6880*/  @!UP0 UIADD3 UR10, UPT, UPT, UR42, 0xe0, URZ ;  /* 0x000000e02a0a8890 */ /* 0x000fe2000fffe0ff */
[----:B------:R-:W-:Y:S01]  /*6890*/  LOP3.LUT R11, R11, 0x1, RZ, 0x3c, !PT ;  /* 0x000000010b0b7812 */ /* 0x000fe200078e3cff */
[----:B------:R-:W-:Y:S01]  /*68a0*/  @!UP0 UIADD3 UR8, UPT, UPT, UR21, 0x3c00, URZ ;  /* 0x00003c0015088890 */ /* 0x000fe2000fffe0ff */
[----:B--2---:R-:W-:Y:S01]  /*68b0*/  IMAD.U32 R4, RZ, RZ, UR5 ;  /* 0x00000005ff047e24 */ /* 0x004fe2000f8e00ff */
[----:B------:R-:W-:Y:S01]  /*68c0*/  VOTEU.ALL UP0, P1 ;  /* 0x0000000000ff7886 */ /* 0x000fe20000800000 */
[----:B------:R-:W-:Y:S01]  /*68d0*/  UMOV UR19, UR43 ;  /* 0x0000002b00137c82 */ /* 0x000fe20008000000 */
[----:B------:R-:W-:Y:S01]  /*68e0*/  UMOV UR20, UR36 ;  /* 0x0000002400147c82 */ /* 0x000fe20008000000 */
[----:B------:R-:W-:Y:S01]  /*68f0*/  UMOV UR11, UR43 ;  /* 0x0000002b000b7c82 */ /* 0x000fe20008000000 */
[----:B------:R-:W-:Y:S01]  /*6900*/  UMOV UR12, UR36 ;  /* 0x00000024000c7c82 */ /* 0x000fe20008000000 */
[----:B------:R-:W-:Y:S01]  /*6910*/  UMOV UR9, UR17 ;  /* 0x0000001100097c82 */ /* 0x000fe20008000000 */
[----:B------:R-:W-:Y:S01]  /*6920*/  IMAD.U32 R5, RZ, RZ, UR4 ;  /* 0x00000004ff057e24 */ /* 0x000fe2000f8e00ff */
[----:B------:R-:W-:Y:S01]  /*6930*/  @!P1 R2UR UR4, R4 ;  /* 0x00000000040492ca */ /* 0x000fe200000e0000 */
[----:B------:R-:W-:Y:S01]  /*6940*/  UIADD3 UR34, UPT, UPT, UR13, UR24, URZ ;  /* 0x000000180d227290 */ /* 0x000fe2000fffe0ff */
[----:B------:R-:W-:Y:S01]  /*6950*/  LOP3.LUT R9, R9, R0, RZ, 0x3c, !PT ;  /* 0x0000000009097212 */ /* 0x000fe200078e3cff */
[----:B------:R-:W-:Y:S01]  /*6960*/  UMOV UR36, UR29 ;  /* 0x0000001d00247c82 */ /* 0x000fe20008000000 */
[----:B------:R-:W-:Y:S02]  /*6970*/  @!P1 R2UR UR5, R5 ;  /* 0x00000000050592ca */ /* 0x000fe400000e0000 */
[----:B------:R-:W-:Y:S11]  /*6980*/  SEL R10, R10, RZ, P0 ;  /* 0x000000ff0a0a7207 */ /* 0x000ff60000000000 */
[----:B------:R2:W-:Y:S01]  /*6990*/  @!UP0 UTMALDG.3D [UR16], [UR4], desc[UR6] ;  /* 0x00000610040085b4 */ /* 0x0005e20008011000 */
[----:B------:R-:W-:Y:S05]  /*69a0*/  VOTEU.ALL UP0, P1 ;  /* 0x0000000000ff7886 */ /* 0x000fea0000800000 */
[----:B------:R2:W-:Y:S01]  /*69b0*/  @!UP0 UTMALDG.3D [UR8], [UR4], desc[UR6] ;  /* 0x00000608040085b4 */ /* 0x0005e20008011000 */
[----:B------:R2:W-:Y:S01]  /*69c0*/  @!P1 SYNCS.ARRIVE.TRANS64.RED.A0TR RZ, [UR21+0x228], R3 ;  /* 0x00022803ffff99a7 */ /* 0x0005e20008300415 */
[----:B------:R-:W-:Y:S01]  /*69d0*/  SYNCS.ARRIVE.TRANS64.RED.A1T0 RZ, [UR39], RZ ;  /* 0x000000ffffff79a7 */ /* 0x000fe20008100427 */
[----:B------:R-:W-:Y:S05]  /*69e0*/  BRA.U UP2, `(.L_x_126) ;  /* 0xffffffed02f07547 */ /* 0x000fea000b83ffff */
[----:B--2---:R-:W-:-:S04]  /*69f0*/  SHF.L.U32 R3, R11, 0x1f, RZ ;  /* 0x0000001f0b037819 */ /* 0x004fc800000006ff */
[----:B------:R-:W2:Y:S02]  /*6a00*/  SYNCS.PHASECHK.TRANS64.TRYWAIT P0, [UR21+0x230], R3 ;  /* 0x00023003ff0075a7 */ /* 0x000ea40008001115 */
[----:B--2---:R-:W-:Y:S05]  /*6a10*/  @!P0 BRA `(.L_x_127) ;  /* 0x0000005c005c8947 */ /* 0x004fea0003800000 */
.L_x_272:
[----:B------:R-:W3:Y:S02]  /*6a20*/  SYNCS.PHASECHK.TRANS64.TRYWAIT P0, [UR21+0x238], R3 ;  /* 0x00023803ff0075a7 */ /* 0x000ee40008001115 */
[----:B---3--:R-:W-:Y:S05]  /*6a30*/  @!P0 BRA `(.L_x_128) ;  /* 0x0000005c006c8947 */ /* 0x008fea0003800000 */
.L_x_274:
[----:B------:R-:W3:Y:S02]  /*6a40*/  SYNCS.PHASECHK.TRANS64.TRYWAIT P0, [UR21+0x240], R3 ;  /* 0x00024003ff0075a7 */ /* 0x000ee40008001115 */
[----:B---3--:R-:W-:Y:S05]  /*6a50*/  @!P0 BRA `(.L_x_129) ;  /* 0x0000005c007c8947 */ /* 0x008fea0003800000 */
.L_x_276:
[----:B--2---:R-:W-:-:S07]  /*6a60*/  MOV R0, UR21 ;  /* 0x0000001500007c02 */ /* 0x004fce0008000f00 */
.L_x_130:
[----:B--2---:R-:W-:-:S04]  /*6a70*/  SHF.L.U32 R3, R11, 0x1f, RZ ;  /* 0x0000001f0b037819 */ /* 0x004fc800000006ff */
[----:B------:R2:W3:Y:S03]  /*6a80*/  SYNCS.PHASECHK.TRANS64.TRYWAIT P0, [R0+URZ+0x248], R3 ;  /* 0x00024803000075a7 */ /* 0x0004e600080011ff */
[----:B---3--:R-:W-:Y:S05]  /*6a90*/  @!P0 NANOSLEEP.SYNCS 0x989680 ;  /* 0x009896800000895d */ /* 0x008fea0003900000 */
[----:B------:R-:W3:Y:S02]  /*6aa0*/  @!P0 SYNCS.PHASECHK.TRANS64 P0, [R0+URZ+0x248], R3 ;  /* 0x00024803000085a7 */ /* 0x000ee400080010ff */
[----:B-1-3--:R-:W-:Y:S05]  /*6ab0*/  @P0 EXIT ;  /* 0x000000000000094d */ /* 0x00afea0003800000 */
[----:B------:R-:W-:Y:S05]  /*6ac0*/  BRA `(.L_x_130) ;  /* 0xfffffffc00e87947 */ /* 0x000fea000383ffff */
.L_x_115:
[----:B------:R-:W-:-:S06]  /*6ad0*/  UISETP.GE.AND UP0, UPT, UR20, 0x4, UPT ;  /* 0x000000041400788c */ /* 0x000fcc000bf06270 */
[----:B------:R-:W-:-:S13]  /*6ae0*/  PLOP3.LUT P0, PT, PT, PT, UP0, 0x80, 0x8 ;  /* 0x000000000008781c */ /* 0x000fda0003f0f008 */
[----:B-1----:R-:W-:Y:S05]  /*6af0*/  @!P0 EXIT ;  /* 0x000000000000894d */ /* 0x002fea0003800000 */
[----:B------:R-:W-:Y:S01]  /*6b00*/  BAR.SYNC.DEFER_BLOCKING 0x6, 0xa0 ;  /* 0x0182800000007b1d */ /* 0x000fe20000010000 */
[----:B------:R-:W-:Y:S01]  /*6b10*/  IMAD.SHL.U32 R4, R87, 0x200000, RZ ;  /* 0x0020000057047824 */ /* 0x000fe200078e00ff */
[----:B------:R-:W-:Y:S01]  /*6b20*/  CS2R R94, SRZ ;  /* 0x00000000005e7805 */ /* 0x000fe2000001ff00 */
[C---:B------:R-:W-:Y:S01]  /*6b30*/  IMAD.SHL.U32 R85, R97.reuse, 0x20, RZ ;  /* 0x0000002061557824 */ /* 0x040fe200078e00ff */
[----:B------:R-:W-:Y:S01]  /*6b40*/  CS2R R92, SRZ ;  /* 0x00000000005c7805 */ /* 0x000fe2000001ff00 */
[C---:B------:R-:W-:Y:S01]  /*6b50*/  IMAD.U32 R37, R97.reuse, 0x10000, RZ ;  /* 0x0001000061257824 */ /* 0x040fe200078e00ff */
[----:B------:R-:W-:Y:S02]  /*6b60*/  UMOV UR43, 0x400 ;  /* 0x00000400002b7882 */ /* 0x000fe40000000000 */
[----:B------:R-:W1:Y:S01]  /*6b70*/  LDC.64 R82, c[0x0][0x8b0] ;  /* 0x00022c00ff527b82 */ /* 0x000e620000000a00 */
[----:B------:R-:W-:Y:S01]  /*6b80*/  ULEA UR43, UR58, UR43, 0x18 ;  /* 0x0000002b3a2b7291 */ /* 0x000fe2000f8ec0ff */
[----:B------:R-:W-:Y:S01]  /*6b90*/  IMAD.SHL.U32 R5, R97, 0x4, RZ ;  /* 0x0000000461057824 */ /* 0x000fe200078e00ff */
[----:B------:R-:W-:Y:S01]  /*6ba0*/  LOP3.LUT R4, R4, 0x200000, RZ, 0xc0, !PT ;  /* 0x0020000004047812 */ /* 0x000fe200078ec0ff */
[----:B------:R-:W-:Y:S01]  /*6bb0*/  IMAD.SHL.U32 R7, R87, 0x400, RZ ;  /* 0x0000040057077824 */ /* 0x000fe200078e00ff */
[C---:B------:R-:W-:Y:S01]  /*6bc0*/  LOP3.LUT R6, R85.reuse, 0x80, RZ, 0xc0, !PT ;  /* 0x0000008055067812 */ /* 0x040fe200078ec0ff */
[----:B------:R-:W-:Y:S01]  /*6bd0*/  UIADD3 UR4, UPT, UPT, UR43, 0x4400, URZ ;  /* 0x000044002b047890 */ /* 0x000fe2000fffe0ff */
[C---:B------:R-:W-:Y:S01]  /*6be0*/  LOP3.LUT R84, R85.reuse, 0xb60, RZ, 0xc0, !PT ;  /* 0x00000b6055547812 */ /* 0x040fe200078ec0ff */
[----:B------:R-:W2:Y:S01]  /*6bf0*/  LDC.64 R80, c[0x0][0x8a8] ;  /* 0x00022a00ff507b82 */ /* 0x000ea20000000a00 */
[----:B------:R-:W-:Y:S01]  /*6c00*/  UIADD3 UR5, UPT, UPT, UR43, 0x400, URZ ;  /* 0x000004002b057890 */ /* 0x000fe2000fffe0ff */
[----:B------:R-:W-:Y:S01]  /*6c10*/  LOP3.LUT R37, R4, 0x400000, R37, 0xf8, !PT ;  /* 0x0040000004257812 */ /* 0x000fe200078ef825 */
[----:B------:R-:W-:Y:S01]  /*6c20*/  IMAD.MOV.U32 R36, RZ, RZ, RZ ;  /* 0x000000ffff247224 */ /* 0x000fe200078e00ff */
[----:B------:R-:W-:Y:S01]  /*6c30*/  LOP3.LUT R5, R6, 0x10, R5, 0xf8, !PT ;  /* 0x0000001006057812 */ /* 0x000fe200078ef805 */
[----:B------:R-:W-:Y:S01]  /*6c40*/  IMAD.MOV.U32 R91, RZ, RZ, RZ ;  /* 0x000000ffff5b7224 */ /* 0x000fe200078e00ff */
[----:B------:R-:W-:Y:S01]  /*6c50*/  LOP3.LUT R84, R84, 0x400, R7, 0xf8, !PT ;  /* 0x0000040054547812 */ /* 0x000fe200078ef807 */
[----:B------:R-:W-:Y:S01]  /*6c60*/  IMAD.U32 R98, RZ, RZ, UR5 ;  /* 0x00000005ff627e24 */ /* 0x000fe2000f8e00ff */
[----:B------:R-:W-:Y:S01]  /*6c70*/  LOP3.LUT P0, RZ, R85, 0x80, RZ, 0xc0, !PT ;  /* 0x0000008055ff7812 */ /* 0x000fe2000780c0ff */
[----:B------:R-:W3:Y:S01]  /*6c80*/  LDS R0, [UR43+0x310] ;  /* 0x0003102bff007984 */ /* 0x000ee20008000800 */
[----:B------:R-:W-:Y:S01]  /*6c90*/  LOP3.LUT R84, R84, R5, RZ, 0xfc, !PT ;  /* 0x0000000554547212 */ /* 0x000fe200078efcff */
[----:B------:R-:W-:Y:S01]  /*6ca0*/  IMAD.U32 R96, RZ, RZ, UR4 ;  /* 0x00000004ff607e24 */ /* 0x000fe2000f8e00ff */
[----:B------:R-:W-:Y:S01]  /*6cb0*/  P2R R4, PR, RZ, 0x1 ;  /* 0x00000001ff047803 */ /* 0x000fe20000000000 */
[----:B------:R-:W4:Y:S01]  /*6cc0*/  LDCU UR57, c[0x0][0x370] ;  /* 0x00006e00ff3977ac */ /* 0x000f220008000800 */
[----:B------:R-:W-:Y:S01]  /*6cd0*/  LOP3.LUT R97, R97, 0x60, RZ, 0xc0, !PT ;  /* 0x0000006061617812 */ /* 0x000fe200078ec0ff */
[----:B------:R-:W1:Y:S01]  /*6ce0*/  LDCU.64 UR62, c[0x0][0x348] ;  /* 0x00006900ff3e77ac */ /* 0x000e620008000a00 */
[----:B------:R-:W1:Y:S01]  /*6cf0*/  LDCU UR42, c[0x0][0xb0c] ;  /* 0x00016180ff2a77ac */ /* 0x000e620008000800 */
[----:B------:R-:W1:Y:S01]  /*6d00*/  LDCU UR39, c[0x0][0xb30] ;  /* 0x00016600ff2777ac */ /* 0x000e620008000800 */
[----:B------:R-:W1:Y:S01]  /*6d10*/  LDCU.64 UR46, c[0x0][0x888] ;  /* 0x00011100ff2e77ac */ /* 0x000e620008000a00 */
[----:B------:R-:W1:Y:S01]  /*6d20*/  LDCU.64 UR40, c[0x0][0xb28] ;  /* 0x00016500ff2877ac */ /* 0x000e620008000a00 */
[----:B------:R-:W1:Y:S01]  /*6d30*/  LDCU.64 UR60, c[0x0][0x890] ;  /* 0x00011200ff3c77ac */ /* 0x000e620008000a00 */
[----:B------:R-:W1:Y:S01]  /*6d40*/  LDCU.128 UR52, c[0x0][0xb10] ;  /* 0x00016200ff3477ac */ /* 0x000e620008000c00 */
[----:B------:R-:W1:Y:S02]  /*6d50*/  LDCU UR56, c[0x0][0x374] ;  /* 0x00006e80ff3877ac */ /* 0x000e640008000800 */
[----:B-1234-:R-:W-:-:S07]  /*6d60*/  IMAD.IADD R37, R0, 0x1, R37 ;  /* 0x0000000100257824 */ /* 0x01efce00078e0225 */
.L_x_172:
[C---:B------:R-:W-:Y:S02]  /*6d70*/  LEA R3, R91.reuse, UR43, 0x3 ;  /* 0x0000002b5b037c11 */ /* 0x040fe4000f8e18ff */
[----:B------:R-:W-:Y:S02]  /*6d80*/  SHF.L.U32 R0, R94, 0x1f, RZ ;  /* 0x0000001f5e007819 */ /* 0x000fe400000006ff */
[----:B------:R-:W-:Y:S02]  /*6d90*/  LEA R5, R91, UR43, 0x4 ;  /* 0x0000002b5b057c11 */ /* 0x000fe4000f8e20ff */
[----:B------:R-:W1:Y:S02]  /*6da0*/  SYNCS.PHASECHK.TRANS64.TRYWAIT P0, [R3+URZ+0x260], R0 ;  /* 0x00026000030075a7 */ /* 0x000e6400080011ff */
[----:B-12---:R-:W-:Y:S05]  /*6db0*/  @!P0 BRA `(.L_x_131) ;  /* 0x0000005800bc8947 */ /* 0x006fea0003800000 */
.L_x_277:
        /* <DEDUP_REMOVED lines=11> */
[----:B------:R-:W-:Y:S01]  /*6e70*/  PLOP3.LUT P0, PT, PT, PT, UP1, 0x80, 0x8 ;  /* 0x000000000008781c */ /* 0x000fe20003f0f018 */
[----:B------:R-:W-:Y:S11]  /*6e80*/  UP2UR UR44, UPR, URZ, 0x2 ;  /* 0x00000002ff2c7883 */ /* 0x000ff60008000000 */
[----:B------:R-:W-:Y:S01]  /*6e90*/  @!UPT UIADD3 URZ, UPT, UPT, URZ, URZ, URZ ;  /* 0x000000fffffff290 */ /* 0x000fe2000fffe0ff */
[----:B-1----:R-:W-:Y:S02]  /*6ea0*/  @P0 SHF.R.U32.HI R0, RZ, 0x10, R5 ;  /* 0x00000010ff000819 */ /* 0x002fe40000011605 */
        /* <DEDUP_REMOVED lines=12> */
[----:B------:R-:W2:Y:S01]  /*6f70*/  LDCU UR12, c[0x0][0xb20] ;  /* 0x00016400ff0c77ac */ /* 0x000ea20008000800 */
[----:B------:R-:W-:Y:S02]  /*6f80*/  UIMAD.WIDE.U32 UR4, UR56, UR55, URZ ;  /* 0x00000037380472a5 */ /* 0x000fe4000f8e00ff */
[----:B------:R-:W-:Y:S02]  /*6f90*/  UIMAD.WIDE.U32 UR6, UR57, UR52, URZ ;  /* 0x00000034390672a5 */ /* 0x000fe4000f8e00ff */
[----:B------:R-:W-:Y:S02]  /*6fa0*/  UISETP.NE.AND UP0, UPT, UR54, 0x1, UPT ;  /* 0x000000013600788c */ /* 0x000fe4000bf05270 */
[----:B------:R-:W-:Y:S02]  /*6fb0*/  UIMAD.WIDE.U32 UR8, UR37, UR55, URZ ;  /* 0x00000037250872a5 */ /* 0x000fe4000f8e00ff */
[----:B------:R-:W-:Y:S02]  /*6fc0*/  UIMAD.WIDE.U32 UR10, UR38, UR52, URZ ;  /* 0x00000034260a72a5 */ /* 0x000fe4000f8e00ff */
[----:B------:R-:W-:Y:S02]  /*6fd0*/  UISETP.NE.AND UP1, UPT, UR42, 0x1, UPT ;  /* 0x000000012a00788c */ /* 0x000fe4000bf25270 */
[----:B------:R-:W-:Y:S01]  /*6fe0*/  UISETP.NE.AND UP2, UPT, UR45, 0x1, UPT ;  /* 0x000000012d00788c */ /* 0x000fe2000bf45270 */
[----:B------:R-:W-:Y:S02]  /*6ff0*/  UMOV UR4, UR5 ;  /* 0x0000000500047c82 */ /* 0x000fe40008000000 */
[----:B--2---:R-:W-:Y:S03]  /*7000*/  USHF.R.U32.HI UR5, URZ, UR12, UR4 ;  /* 0x0000000cff057299 */ /* 0x004fe60008011604 */
[----:B------:R-:W-:Y:S02]  /*7010*/  UMOV UR4, UR7 ;  /* 0x0000000700047c82 */ /* 0x000fe40008000000 */
[----:B------:R-:W-:Y:S02]  /*7020*/  USHF.R.U32.HI UR7, URZ, UR53, UR4 ;  /* 0x00000035ff077299 */ /* 0x000fe40008011604 */
[----:B------:R-:W-:Y:S02]  /*7030*/  USEL UR4, UR56, UR5, !UP0 ;  /* 0x0000000538047287 */ /* 0x000fe4000c000000 */
[----:B------:R-:W-:Y:S01]  /*7040*/  USEL UR7, UR57, UR7, !UP1 ;  /* 0x0000000739077287 */ /* 0x000fe2000c800000 */
[----:B------:R-:W-:Y:S01]  /*7050*/  UMOV UR5, UR9 ;  /* 0x0000000900057c82 */ /* 0x000fe20008000000 */
[----:B------:R-:W-:Y:S02]  /*7060*/  UIMAD.WIDE.U32 UR8, UR4, UR40, URZ ;  /* 0x00000028040872a5 */ /* 0x000fe4000f8e00ff */
[----:B------:R-:W-:Y:S03]  /*7070*/  USHF.R.U32.HI UR6, URZ, UR12, UR5 ;  /* 0x0000000cff067299 */ /* 0x000fe60008011605 */
[----:B------:R-:W-:Y:S01]  /*7080*/  UMOV UR5, UR11 ;  /* 0x0000000b00057c82 */ /* 0x000fe20008000000 */
[----:B------:R-:W-:Y:S02]  /*7090*/  UIMAD.WIDE.U32 UR10, UR7, UR40, URZ ;  /* 0x00000028070a72a5 */ /* 0x000fe4000f8e00ff */
[----:B------:R-:W-:Y:S02]  /*70a0*/  USHF.R.U32.HI UR12, URZ, UR53, UR5 ;  /* 0x00000035ff0c7299 */ /* 0x000fe40008011605 */
[----:B------:R-:W-:Y:S01]  /*70b0*/  USEL UR6, UR37, UR6, !UP0 ;  /* 0x0000000625067287 */ /* 0x000fe2000c000000 */
[----:B------:R-:W-:Y:S02]  /*70c0*/  UMOV UR5, UR9 ;  /* 0x0000000900057c82 */ /* 0x000fe40008000000 */
[----:B------:R-:W-:Y:S01]  /*70d0*/  UMOV UR10, UR11 ;  /* 0x0000000b000a7c82 */ /* 0x000fe20008000000 */
[----:B------:R-:W-:Y:S02]  /*70e0*/  @UP2 USHF.R.U32.HI UR4, URZ, UR41, UR5 ;  /* 0x00000029ff042299 */ /* 0x000fe40008011605 */
[----:B------:R-:W-:Y:S02]  /*70f0*/  @UP2 USHF.R.U32.HI UR7, URZ, UR41, UR10 ;  /* 0x00000029ff072299 */ /* 0x000fe4000801160a */
[----:B------:R-:W-:Y:S02]  /*7100*/  UIMAD UR4, UR45, UR4, URZ ;  /* 0x000000042d0472a4 */ /* 0x000fe4000f8e02ff */
[----:B------:R-:W-:Y:S02]  /*7110*/  UIMAD.WIDE.U32 UR10, UR6, UR40, URZ ;  /* 0x00000028060a72a5 */ /* 0x000fe4000f8e00ff */
[----:B------:R-:W-:Y:S02]  /*7120*/  USEL UR5, UR38, UR12, !UP1 ;  /* 0x0000000c26057287 */ /* 0x000fe4000c800000 */
[----:B------:R-:W-:Y:S02]  /*7130*/  UIMAD UR8, UR45, UR7, URZ ;  /* 0x000000072d0872a4 */ /* 0x000fe4000f8e02ff */
[----:B------:R-:W-:Y:S03]  /*7140*/  UISETP.GE.AND UP0, UPT, UR6, UR4, UPT ;  /* 0x000000040600728c */ /* 0x000fe6000bf06270 */
[----:B------:R-:W-:Y:S01]  /*7150*/  UMOV UR4, UR11 ;  /* 0x0000000b00047c82 */ /* 0x000fe20008000000 */
[----:B------:R-:W-:Y:S02]  /*7160*/  UISETP.GE.OR UP0, UPT, UR5, UR8, UP0 ;  /* 0x000000080500728c */ /* 0x000fe40008706670 */
[----:B------:R-:W-:Y:S02]  /*7170*/  USHF.R.U32.HI UR4, URZ, UR41, UR4 ;  /* 0x00000029ff047299 */ /* 0x000fe40008011604 */
[----:B------:R-:W-:Y:S02]  /*7180*/  UIMAD.WIDE.U32 UR8, UR5, UR40, URZ ;  /* 0x00000028050872a5 */ /* 0x000fe4000f8e00ff */
[----:B------:R-:W-:Y:S02]  /*7190*/  USEL UR11, UR6, UR4, !UP2 ;  /* 0x00000004060b7287 */ /* 0x000fe4000d000000 */
[----:B------:R-:W-:Y:S02]  /*71a0*/  UIADD3 UR8, UPT, UPT, -UR5, URZ, URZ ;  /* 0x000000ff05087290 */ /* 0x000fe4000fffe1ff */
[----:B------:R-:W-:Y:S01]  /*71b0*/  UIADD3 UR10, UPT, UPT, -UR11, URZ, URZ ;  /* 0x000000ff0b0a7290 */ /* 0x000fe2000fffe1ff */
[----:B------:R-:W-:Y:S01]  /*71c0*/  @!UP0 UMOV UR4, UR9 ;  /* 0x0000000900048c82 */ /* 0x000fe20008000000 */
[----:B------:R-:W-:Y:S02]  /*71d0*/  UIADD3 UR9, UPT, UPT, -UR6, URZ, URZ ;  /* 0x000000ff06097290 */ /* 0x000fe4000fffe1ff */
[----:B------:R-:W-:Y:S02]  /*71e0*/  @!UP0 USHF.R.U32.HI UR4, URZ, UR41, UR4 ;  /* 0x00000029ff048299 */ /* 0x000fe40008011604 */
[----:B------:R-:W-:Y:S02]  /*71f0*/  UIMAD UR10, UR45, UR10, UR6 ;  /* 0x0000000a2d0a72a4 */ /* 0x000fe4000f8e0206 */
[----:B------:R-:W-:Y:S04]  /*7200*/  @!UP0 USEL UR4, UR5, UR4, !UP2 ;  /* 0x0000000405048287 */ /* 0x000fe8000d000000 */
[----:B------:R-:W-:Y:S02]  /*7210*/  @!UP0 UIMAD UR10, UR7, UR10, UR4 ;  /* 0x0000000a070a82a4 */ /* 0x000fe4000f8e0204 */
[----:B------:R-:W-:Y:S02]  /*7220*/  @!UP0 UIADD3 UR11, UPT, UPT, UR11, -UR4, URZ ;  /* 0x800000040b0b8290 */ /* 0x000fe4000fffe0ff */
[----:B------:R-:W-:Y:S02]  /*7230*/  UIMAD UR7, UR42, UR8, UR38 ;  /* 0x000000082a0772a4 */ /* 0x000fe4000f8e0226 */
[----:B------:R-:W-:Y:S02]  /*7240*/  @!UP0 UIMAD UR6, UR11, UR45, UR5 ;  /* 0x0000002d0b0682a4 */ /* 0x000fe4000f8e0205 */
[----:B------:R-:W-:Y:S01]  /*7250*/  UIMAD UR4, UR54, UR9, UR37 ;  /* 0x00000009360472a4 */ /* 0x000fe2000f8e0225 */
[----:B------:R-:W-:Y:S02]  /*7260*/  @!UP0 UMOV UR5, UR10 ;  /* 0x0000000a00058c82 */ /* 0x000fe40008000000 */
[----:B------:R-:W-:Y:S02]  /*7270*/  UIMAD UR38, UR5, UR42, UR7 ;  /* 0x0000002a052672a4 */ /* 0x000fe4000f8e0207 */
[----:B------:R-:W-:Y:S11]  /*7280*/  UIMAD UR37, UR6, UR54, UR4 ;  /* 0x00000036062572a4 */ /* 0x000ff6000f8e0204 */
[----:B------:R-:W-:Y:S01]  /*7290*/  @!UPT UIADD3 URZ, UPT, UPT, URZ, URZ, URZ ;  /* 0x000000fffffff290 */ /* 0x000fe2000fffe0ff */
.L_x_132:
[----:B------:R-:W-:Y:S01]  /*72a0*/  UISETP.NE.AND UP0, UPT, UR39, 0x1, UPT ;  /* 0x000000012700788c */ /* 0x000fe2000bf05270 */
[----:B------:R-:W-:Y:S01]  /*72b0*/  IADD3 R91, PT, PT, R91, 0x1, RZ ;  /* 0x000000015b5b7810 */ /* 0x000fe20007ffe0ff */
[----:B------:R-:W-:Y:S02]  /*72c0*/  UIADD3 UR11, UPT, UPT, UR43, 0x400, URZ ;  /* 0x000004002b0b7890 */ /* 0x000fe4000fffe0ff */
[----:B------:R-:W-:Y:S02]  /*72d0*/  USHF.L.U32 UR50, UR32, 0x6, URZ ;  /* 0x0000000620327899 */ /* 0x000fe400080006ff */
[----:B------:R-:W-:Y:S05]  /*72e0*/  USHF.L.U32 UR49, UR34, 0x8, URZ ;  /* 0x0000000822317899 */ /* 0x000fea00080006ff */
[----:B------:R-:W2:Y:S01]  /*72f0*/  @!UP0 LDCU.128 UR12, c[0x0][0xb10] ;  /* 0x00016200ff0c87ac */ /* 0x000ea20008000c00 */
[----:B------:R-:W3:Y:S01]  /*7300*/  @!UP0 LDCU UR5, c[0x0][0xb0c] ;  /* 0x00016180ff0587ac */ /* 0x000ee20008000800 */
[----:B------:R-:W4:Y:S01]  /*7310*/  @!UP0 LDCU UR10, c[0x0][0xb20] ;  /* 0x00016400ff0a87ac */ /* 0x000f220008000800 */
[----:B--2---:R-:W-:Y:S02]  /*7320*/  UIMAD.WIDE.U32 UR8, UR38, UR12, URZ ;  /* 0x0000000c260872a5 */ /* 0x004fe4000f8e00ff */
[----:B------:R-:W-:Y:S02]  /*7330*/  UIMAD.WIDE.U32 UR6, UR37, UR15, URZ ;  /* 0x0000000f250672a5 */ /* 0x000fe4000f8e00ff */
[----:B------:R-:W-:Y:S03]  /*7340*/  @!UP0 UISETP.NE.AND UP1, UPT, UR14, 0x1, UPT ;  /* 0x000000010e00888c */ /* 0x000fe6000bf25270 */
[----:B------:R-:W-:Y:S01]  /*7350*/  @!UP0 UMOV UR4, UR9 ;  /* 0x0000000900048c82 */ /* 0x000fe20008000000 */
[----:B---3--:R-:W-:Y:S02]  /*7360*/  @!UP0 UISETP.NE.AND UP2, UPT, UR5, 0x1, UPT ;  /* 0x000000010500888c */ /* 0x008fe4000bf45270 */
[----:B------:R-:W-:Y:S01]  /*7370*/  @!UP0 USHF.R.U32.HI UR4, URZ, UR13, UR4 ;  /* 0x0000000dff048299 */ /* 0x000fe20008011604 */
[----:B------:R-:W-:Y:S02]  /*7380*/  @!UP0 UMOV UR6, UR7 ;  /* 0x0000000700068c82 */ /* 0x000fe40008000000 */
[----:B----4-:R-:W-:Y:S02]  /*7390*/  @!UP0 USHF.R.U32.HI UR6, URZ, UR10, UR6 ;  /* 0x0000000aff068299 */ /* 0x010fe40008011606 */
[----:B------:R-:W-:Y:S02]  /*73a0*/  @!UP0 USEL UR7, UR38, UR4, !UP2 ;  /* 0x0000000426078287 */ /* 0x000fe4000d000000 */
[----:B------:R-:W-:Y:S04]  /*73b0*/  @!UP0 USEL UR6, UR37, UR6, !UP1 ;  /* 0x0000000625068287 */ /* 0x000fe8000c800000 */
[----:B------:R-:W-:Y:S02]  /*73c0*/  @!UP0 UIADD3 UR4, UPT, UPT, -UR7, UR6, URZ ;  /* 0x0000000607048290 */ /* 0x000fe4000fffe1ff */
[----:B------:R-:W-:Y:S02]  /*73d0*/  @!UP0 UIADD3 UR6, UPT, UPT, UR7, -UR6, URZ ;  /* 0x8000000607068290 */ /* 0x000fe4000fffe0ff */
[----:B------:R-:W-:Y:S02]  /*73e0*/  @!UP0 UIMAD UR38, UR4, UR5, UR38 ;  /* 0x00000005042682a4 */ /* 0x000fe4000f8e0226 */
[----:B------:R-:W-:Y:S02]  /*73f0*/  @!UP0 UIMAD UR37, UR6, UR14, UR37 ;  /* 0x0000000e062582a4 */ /* 0x000fe4000f8e0225 */
[----:B------:R-:W-:Y:S09]  /*7400*/  ULOP3.LUT UP0, URZ, UR11, 0x90, URZ, 0xc0, !UPT ;  /* 0x000000900bff7892 */ /* 0x000ff2000f80c0ff */
[----:B------:R-:W-:Y:S05]  /*7410*/  BRA.U !UP0, `(.L_x_133) ;  /* 0x0000000108407547 */ /* 0x000fea000b800000 */
[----:B------:R-:W2:Y:S01]  /*7420*/  LDCU.64 UR8, c[0x4][0x88] ;  /* 0x01001100ff0877ac */ /* 0x000ea20008000a00 */
[----:B------:R-:W-:Y:S01]  /*7430*/  MOV R3, 0x0 ;  /* 0x0000000000037802 */ /* 0x000fe20000000f00 */
[----:B------:R-:W-:Y:S02]  /*7440*/  HFMA2 R12, -RZ, RZ, 0, 5.9604644775390625e-08 ;  /* 0x00000001ff0c7431 */ /* 0x000fe400000001ff */
[----:B------:R-:W-:Y:S02]  /*7450*/  IMAD.MOV.U32 R8, RZ, RZ, 0x70 ;  /* 0x00000070ff087424 */ /* 0x000fe400078e00ff */
[----:B------:R-:W-:Y:S01]  /*7460*/  IMAD.MOV.U32 R13, RZ, RZ, RZ ;  /* 0x000000ffff0d7224 */ /* 0x000fe200078e00ff */
[----:B------:R-:W3:Y:S01]  /*7470*/  LDCU.64 UR6, c[0x4][0x90] ;  /* 0x01001200ff0677ac */ /* 0x000ee20008000a00 */
[----:B------:R-:W4:Y:S01]  /*7480*/  LDC.64 R2, c[0x4][R3] ;  /* 0x0100000003027b82 */ /* 0x000f220000000a00 */
[----:B------:R-:W1:Y:S01]  /*7490*/  LDCU.64 UR4, c[0x4][0x8] ;  /* 0x01000100ff0477ac */ /* 0x000e620008000a00 */
[----:B--2---:R-:W-:Y:S01]  /*74a0*/  MOV R5, UR9 ;  /* 0x0000000900057c02 */ /* 0x004fe20008000f00 */
[----:B------:R-:W-:Y:S01]  /*74b0*/  IMAD.U32 R4, RZ, RZ, UR8 ;  /* 0x00000008ff047e24 */ /* 0x000fe2000f8e00ff */
[----:B---3--:R-:W-:Y:S01]  /*74c0*/  MOV R7, UR7 ;  /* 0x0000000700077c02 */ /* 0x008fe20008000f00 */
[----:B------:R-:W-:Y:S01]  /*74d0*/  IMAD.U32 R6, RZ, RZ, UR6 ;  /* 0x00000006ff067e24 */ /* 0x000fe2000f8e00ff */
[----:B-1----:R-:W-:Y:S01]  /*74e0*/  MOV R11, UR5 ;  /* 0x00000005000b7c02 */ /* 0x002fe20008000f00 */
[----:B------:R-:W-:Y:S02]  /*74f0*/  IMAD.U32 R10, RZ, RZ, UR4 ;  /* 0x00000004ff0a7e24 */ /* 0x000fe4000f8e00ff */
[----:B------:R-:W-:Y:S07]  /*7500*/  LEPC R20, `(.L_x_133) ;  /* 0x000000001014794e */ /* 0x000fee0000000000 */
[----:B----45:R-:W-:Y:S05]  /*7510*/  CALL.ABS.NOINC R2 ;  /* 0x0000000002007343 */ /* 0x030fea0003c00000 */
.L_x_133:
[----:B------:R-:W-:Y:S01]  /*7520*/  LOP3.LUT P0, RZ, R96, 0x90, RZ, 0xc0, !PT ;  /* 0x0000009060ff7812 */ /* 0x000fe2000780c0ff */
[----:B------:R-:W-:Y:S11]  /*7530*/  BSSY.RECONVERGENT B6, `(.L_x_134) ;  /* 0x0000013000067945 */ /* 0x000ff60003800200 */
[----:B------:R-:W-:Y:S01]  /*7540*/  @!UPT UIADD3 URZ, UPT, UPT, URZ, URZ, URZ ;  /* 0x000000fffffff290 */ /* 0x000fe2000fffe0ff */
[----:B------:R-:W-:Y:S05]  /*7550*/  @!P0 BRA `(.L_x_135) ;  /* 0x0000000000408947 */ /* 0x000fea0003800000 */
        /* <DEDUP_REMOVED lines=16> */
.L_x_135:
[----:B------:R-:W-:Y:S05]  /*7660*/  BSYNC.RECONVERGENT B6 ;  /* 0x0000000000067941 */ /* 0x000fea0003800200 */
.L_x_134:
[----:B------:R-:W-:Y:S01]  /*7670*/  R2UR UR4, R89 ;  /* 0x00000000590472ca */ /* 0x000fe200000e0000 */
[----:B------:R-:W-:Y:S01]  /*7680*/  UISETP.NE.U32.AND UP0, UPT, UR60, URZ, UPT ;  /* 0x000000ff3c00728c */ /* 0x000fe2000bf05070 */
[----:B------:R-:W-:Y:S02]  /*7690*/  ISETP.NE.U32.AND P4, PT, R82, RZ, PT ;  /* 0x000000ff5200720c */ /* 0x000fe40003f85070 */
[----:B------:R-:W-:Y:S01]  /*76a0*/  ISETP.NE.U32.AND P2, PT, RZ, UR46, PT ;  /* 0x0000002eff007c0c */ /* 0x000fe2000bf45070 */
[----:B------:R-:W-:Y:S01]  /*76b0*/  UISETP.NE.AND.EX UP1, UPT, UR61, URZ, UPT, UP0 ;  /* 0x000000ff3d00728c */ /* 0x000fe2000bf25300 */
[----:B------:R-:W-:Y:S01]  /*76c0*/  ISETP.NE.AND.EX P4, PT, R83, RZ, PT, P4 ;  /* 0x000000ff5300720c */ /* 0x000fe20003f85340 */
[----:B------:R-:W-:Y:S01]  /*76d0*/  UPLOP3.LUT UP0, UPT, UPT, UPT, UPT, 0x40, 0x4 ;  /* 0x000000000004789c */ /* 0x000fe20003f0e870 */
[----:B------:R-:W-:Y:S05]  /*76e0*/  ISETP.NE.AND.EX P2, PT, RZ, UR47, PT, P2 ;  /* 0x0000002fff007c0c */ /* 0x000fea000bf45320 */
[----:B------:R-:W-:Y:S06]  /*76f0*/  UISETP.NE.AND UP2, UPT, UR4, URZ, UPT ;  /* 0x000000ff0400728c */ /* 0x000fec000bf45270 */
[----:B------:R-:W-:Y:S05]  /*7700*/  PLOP3.LUT P1, PT, PT, PT, UP2, 0x80, 0x8 ;  /* 0x000000000008781c */ /* 0x000fea0003f2f028 */
[----:B------:R-:W-:Y:S06]  /*7710*/  @UP2 UPLOP3.LUT UP0, UPT, UPT, UPT, UP1, 0x80, 0x8 ;  /* 0x000000000008289c */ /* 0x000fec0003f0f010 */
[----:B------:R-:W-:Y:S01]  /*7720*/  PLOP3.LUT P0, PT, PT, PT, UP0, 0x80, 0x8 ;  /* 0x000000000008781c */ /* 0x000fe20003f0f008 */
[----:B------:R-:W-:Y:S01]  /*7730*/  @!UPT UIADD3 URZ, UPT, UPT, URZ, URZ, URZ ;  /* 0x000000fffffff290 */ /* 0x000fe2000fffe0ff */
[----:B------:R-:W-:Y:S11]  /*7740*/  BRA.U !UP1, `(.L_x_136) ;  /* 0x00000001093c7547 */ /* 0x000ff6000b800000 */
[----:B------:R-:W-:Y:S01]  /*7750*/  UISETP.NE.U32.AND UP0, UPT, UR46, URZ, UPT ;  /* 0x000000ff2e00728c */ /* 0x000fe2000bf05070 */
[----:B-1----:R-:W-:Y:S01]  /*7760*/  HFMA2 R0, -RZ, RZ, 0, 5.9604644775390625e-08 ;  /* 0x00000001ff007431 */ /* 0x002fe200000001ff */
[----:B------:R-:W1:Y:S01]  /*7770*/  LDCU.64 UR8, c[0x0][0x358] ;  /* 0x00006b00ff0877ac */ /* 0x000e620008000a00 */
[----:B------:R-:W-:Y:S01]  /*7780*/  IMAD.MOV.U32 R86, RZ, RZ, 0x1 ;  /* 0x00000001ff567424 */ /* 0x000fe200078e00ff */
[----:B------:R-:W-:Y:S06]  /*7790*/  UISETP.NE.AND.EX UP0, UPT, UR47, URZ, UPT, UP0 ;  /* 0x000000ff2f00728c */ /* 0x000fec000bf05300 */
[----:B------:R-:W-:Y:S05]  /*77a0*/  PLOP3.LUT P3, PT, PT, PT, UP0, 0x80, 0x8 ;  /* 0x000000000008781c */ /* 0x000fea0003f6f008 */
[----:B------:R-:W2:Y:S01]  /*77b0*/  @UP0 LDCU.64 UR4, c[0x0][0x888] ;  /* 0x00011100ff0407ac */ /* 0x000ea20008000a00 */
[----:B------:R-:W-:Y:S07]  /*77c0*/  @UP0 UIMAD UR6, UR36, UR60, URZ ;  /* 0x0000003c240602a4 */ /* 0x000fee000f8e02ff */
[----:B------:R-:W-:Y:S01]  /*77d0*/  @!P3 PRMT R86, R0, 0x7610, R86 ;  /* 0x000076100056b816 */ /* 0x000fe20000000056 */
[----:B--2---:R-:W-:Y:S06]  /*77e0*/  @UP0 UIMAD.WIDE UR4, UR6, 0x4, UR4 ;  /* 0x00000004060408a5 */ /* 0x004fec000f8e0204 */
[----:B------:R-:W-:Y:S01]  /*77f0*/  IMAD.U32 R2, RZ, RZ, UR4 ;  /* 0x00000004ff027e24 */ /* 0x000fe2000f8e00ff */
[----:B------:R-:W-:Y:S04]  /*7800*/  MOV R3, UR5 ;  /* 0x0000000500037c02 */ /* 0x000fe80008000f00 */
[----:B------:R-:W2:Y:S01]  /*7810*/  @!UP0 LDCU UR4, c[0x0][0x880] ;  /* 0x00011000ff0487ac */ /* 0x000ea20008000800 */
[----:B-1---5:R3:W5:Y:S02]  /*7820*/  @P3 LDG.E R41, desc[UR8][R2.64] ;  /* 0x0000000802293981 */ /* 0x022764000c1e1900 */
[----:B--23--:R-:W-:Y:S02]  /*7830*/  @!P3 IMAD.U32 R41, RZ, RZ, UR4 ;  /* 0x00000004ff29be24 */ /* 0x00cfe4000f8e00ff */
.L_x_136:
[----:B------:R-:W-:Y:S05]  /*7840*/  @!P4 BRA `(.L_x_137) ;  /* 0x000000000024c947 */ /* 0x000fea0003800000 */
[----:B------:R-:W-:Y:S01]  /*7850*/  ISETP.NE.U32.AND P3, PT, R80, RZ, PT ;  /* 0x000000ff5000720c */ /* 0x000fe20003f65070 */
[----:B------:R-:W2:Y:S03]  /*7860*/  LDCU.64 UR4, c[0x0][0x358] ;  /* 0x00006b00ff0477ac */ /* 0x000ea60008000a00 */
[----:B------:R-:W-:Y:S11]  /*7870*/  ISETP.NE.AND.EX P3, PT, R81, RZ, PT, P3 ;  /* 0x000000ff5100720c */ /* 0x000ff60003f65330 */
[----:B------:R-:W-:Y:S02]  /*7880*/  @!UPT UIADD3 URZ, UPT, UPT, URZ, URZ, URZ ;  /* 0x000000fffffff290 */ /* 0x000fe4000fffe0ff */
[----:B------:R-:W3:Y:S01]  /*7890*/  @P3 LDC.64 R2, c[0x0][0x8a8] ;  /* 0x00022a00ff023b82 */ /* 0x000ee20000000a00 */
[----:B-1----:R-:W-:Y:S04]  /*78a0*/  @P3 IMAD R0, R82, UR36, RZ ;  /* 0x0000002452003c24 */ /* 0x002fe8000f8e02ff */
[----:B---3--:R-:W-:Y:S05]  /*78b0*/  @P3 IMAD.WIDE R2, R0, 0x4, R2 ;  /* 0x0000000400023825 */ /* 0x008fea00078e0202 */
[----:B--2--5:R2:W5:Y:S02]  /*78c0*/  @P3 LDG.E R38, desc[UR4][R2.64] ;  /* 0x0000000402263981 */ /* 0x024564000c1e1900 */
[----:B--2---:R-:W3:Y:S02]  /*78d0*/  @!P3 LDC R38, c[0x0][0x8a0] ;  /* 0x00022800ff26bb82 */ /* 0x004ee40000000800 */
.L_x_137:
[----:B-----5:R-:W-:Y:S01]  /*78e0*/  FSETP.NEU.AND P4, PT, R41, RZ, PT ;  /* 0x000000ff2900720b */ /* 0x020fe20003f8d000 */
[----:B------:R-:W-:Y:S01]  /*78f0*/  BSSY B1, `(.L_x_138) ;  /* 0x0000041000017945 */ /* 0x000fe20003800000 */
[----:B------:R-:W-:Y:S01]  /*7900*/  SEL R3, RZ, 0xffffffff, P2 ;  /* 0xffffffffff037807 */ /* 0x000fe20001000000 */
[----:B------:R-:W-:Y:S01]  /*7910*/  IMAD.MOV.U32 R71, RZ, RZ, 0x1 ;  /* 0x00000001ff477424 */ /* 0x000fe200078e00ff */
[----:B------:R-:W-:Y:S01]  /*7920*/  LOP3.LUT P3, RZ, R86, 0xff, RZ, 0xc0, !PT ;  /* 0x000000ff56ff7812 */ /* 0x000fe2000786c0ff */
[C---:B------:R-:W-:Y:S01]  /*7930*/  IMAD R39, R36.reuse, 0x80, R37 ;  /* 0x0000008024277824 */ /* 0x040fe200078e0225 */
[----:B-1----:R-:W-:Y:S02]  /*7940*/  @P1 SEL R0, RZ, 0xffffffff, P4 ;  /* 0xffffffffff001807 */ /* 0x002fe40002000000 */
[----:B------:R-:W-:Y:S02]  /*7950*/  CS2R R78, SRZ ;  /* 0x00000000004e7805 */ /* 0x000fe4000001ff00 */
[----:B------:R-:W-:Y:S02]  /*7960*/  LEA R5, R93, UR43, 0x3 ;  /* 0x0000002b5d057c11 */ /* 0x000fe4000f8e18ff */
[----:B------:R-:W-:Y:S02]  /*7970*/  CS2R R76, SRZ ;  /* 0x00000000004c7805 */ /* 0x000fe4000001ff00 */
[----:B------:R-:W-:Y:S02]  /*7980*/  @P0 SEL R0, R3, R0, !P3 ;  /* 0x0000000003000207 */ /* 0x000fe40005800000 */
[----:B------:R-:W-:Y:S02]  /*7990*/  CS2R R74, SRZ ;  /* 0x00000000004a7805 */ /* 0x000fe4000001ff00 */
[----:B------:R-:W-:Y:S02]  /*79a0*/  LEA R90, R36, UR43, 0x3 ;  /* 0x0000002b245a7c11 */ /* 0x000fe4000f8e18ff */
[----:B------:R-:W-:Y:S02]  /*79b0*/  CS2R R72, SRZ ;  /* 0x0000000000487805 */ /* 0x000fe4000001ff00 */
[----:B------:R-:W-:Y:S02]  /*79c0*/  @P1 LOP3.LUT R0, R0, 0x1, RZ, 0xc0, !PT ;  /* 0x0000000100001812 */ /* 0x000fe400078ec0ff */
[----:B------:R-:W-:Y:S02]  /*79d0*/  SHF.L.U32 R7, R95, 0x1f, RZ ;  /* 0x0000001f5f077819 */ /* 0x000fe400000006ff */
[----:B------:R-:W-:Y:S02]  /*79e0*/  ISETP.NE.U32.OR P6, PT, R0, 0x1, !P1 ;  /* 0x000000010000780c */ /* 0x000fe40004fc5470 */
[----:B------:R-:W-:Y:S02]  /*79f0*/  PLOP3.LUT P2, PT, PT, PT, UP1, 0x80, 0x8 ;  /* 0x000000000008781c */ /* 0x000fe40003f4f018 */
[----:B------:R-:W-:Y:S02]  /*7a00*/  SEL R0, RZ, 0xffffffff, P4 ;  /* 0xffffffffff007807 */ /* 0x000fe40002000000 */
[----:B------:R-:W-:Y:S07]  /*7a10*/  P2R R102, PR, RZ, 0x40 ;  /* 0x00000040ff667803 */ /* 0x000fee0000000000 */
[----:B------:R-:W-:Y:S02]  /*7a20*/  @P6 SHF.L.U32 R2, R92, 0x1f, RZ ;  /* 0x0000001f5c026819 */ /* 0x000fe400000006ff */
[----:B------:R-:W-:Y:S02]  /*7a30*/  @P2 SEL R0, R3, R0, !P3 ;  /* 0x0000000003002207 */ /* 0x000fe40005800000 */
[----:B------:R-:W1:Y:S02]  /*7a40*/  @P6 SYNCS.PHASECHK.TRANS64.TRYWAIT P1, [R5+URZ+0x210], R2 ;  /* 0x00021002050065a7 */ /* 0x000e6400080211ff */
[----:B------:R-:W-:Y:S04]  /*7a50*/  LOP3.LUT R0, R0, 0x1, RZ, 0xc0, !PT ;  /* 0x0000000100007812 */ /* 0x000fe800078ec0ff */
[----:B------:R-:W-:Y:S04]  /*7a60*/  ISETP.NE.U32.AND P5, PT, R0, 0x1, PT ;  /* 0x000000010000780c */ /* 0x000fe80003fa5070 */
[----:B------:R-:W-:Y:S01]  /*7a70*/  P2R R100, PR, RZ, 0x20 ;  /* 0x00000020ff647803 */ /* 0x000fe20000000000 */
[----:B------:R2:W4:Y:S01]  /*7a80*/  SYNCS.PHASECHK.TRANS64.TRYWAIT P0, [R90+URZ+0x280], R7 ;  /* 0x000280075a0075a7 */ /* 0x00052200080011ff */
[----:B-1----:R-:W-:Y:S01]  /*7a90*/  @P6 SEL R71, RZ, 0x1, !P1 ;  /* 0x00000001ff476807 */ /* 0x002fe20004800000 */
[----:B--2---:R-:W-:Y:S06]  /*7aa0*/  @!P6 BRA `(.L_x_139) ;  /* 0x000000000094e947 */ /* 0x004fec0003800000 */
[----:B------:R-:W-:Y:S01]  /*7ab0*/  @P5 IMAD R4, R93, 0x1000, R84 ;  /* 0x000010005d045824 */ /* 0x000fe200078e0254 */
[----:B------:R-:W-:Y:S01]  /*7ac0*/  LOP3.LUT P6, RZ, R85, 0x80, RZ, 0xc0, !PT ;  /* 0x0000008055ff7812 */ /* 0x000fe200078cc0ff */
[----:B------:R-:W1:Y:S01]  /*7ad0*/  S2R R0, SR_CgaCtaId ;  /* 0x0000000000007919 */ /* 0x000e620000008800 */
[----:B------:R-:W-:Y:S01]  /*7ae0*/  ISETP.NE.AND P2, PT, R71, RZ, PT ;  /* 0x000000ff4700720c */ /* 0x000fe20003f45270 */
[----:B------:R-:W-:Y:S01]  /*7af0*/  @P5 VIADD R3, R4, UR43 ;  /* 0x0000002b04035c36 */ /* 0x000fe20008000000 */
[----:B------:R-:W-:Y:S01]  /*7b00*/  PLOP3.LUT P1, PT, PT, PT, PT, 0x8, 0x80 ;  /* 0x000000000080781c */ /* 0x000fe20003f2e170 */
[----:B------:R-:W-:Y:S01]  /*7b10*/  BSSY B0, `(.L_x_140) ;  /* 0x000000d000007945 */ /* 0x000fe20003800000 */
[----:B------:R-:W-:Y:S01]  /*7b20*/  @P5 PLOP3.LUT P1, PT, P6, PT, PT, 0x80, 0x8 ;  /* 0x000000000008581c */ /* 0x000fe2000372f070 */
[C---:B------:R-:W-:Y:S01]  /*7b30*/  @P5 VIADD R2, R3.reuse, 0x400 ;  /* 0x0000040003025836 */ /* 0x040fe20000000000 */
[----:B------:R-:W-:Y:S01]  /*7b40*/  CS2R R74, SRZ ;  /* 0x00000000004a7805 */ /* 0x000fe2000001ff00 */
[----:B------:R-:W-:Y:S01]  /*7b50*/  @P5 VIADD R3, R3, 0x410 ;  /* 0x0000041003035836 */ /* 0x000fe20000000000 */
[----:B------:R-:W-:Y:S02]  /*7b60*/  CS2R R72, SRZ ;  /* 0x0000000000487805 */ /* 0x000fe4000001ff00 */
[----:B------:R-:W-:Y:S02]  /*7b70*/  CS2R R78, SRZ ;  /* 0x00000000004e7805 */ /* 0x000fe4000001ff00 */
[----:B------:R-:W-:Y:S05]  /*7b80*/  CS2R R76, SRZ ;  /* 0x00000000004c7805 */ /* 0x000fea000001ff00 */
[----:B------:R-:W-:Y:S01]  /*7b90*/  @P1 VIADD R3, R2, 0xfffffff0 ;  /* 0xfffffff002031836 */ /* 0x000fe20000000000 */
[----:B------:R-:W-:Y:S06]  /*7ba0*/  @P2 BRA `(.L_x_141) ;  /* 0x00000000000c2947 */ /* 0x000fec0003800000 */
[----:B------:R-:W-:Y:S04]  /*7bb0*/  SHF.L.U32 R2, R92, 0x1f, RZ ;  /* 0x0000001f5c027819 */ /* 0x000fe800000006ff */
[----:B------:R-:W2:Y:S02]  /*7bc0*/  SYNCS.PHASECHK.TRANS64.TRYWAIT P1, [R5+URZ+0x210], R2 ;  /* 0x00021002050075a7 */ /* 0x000ea400080211ff */
[----:B--2---:R-:W-:Y:S05]  /*7bd0*/  @!P1 BRA `(.L_x_142) ;  /* 0x0000004c00489947 */ /* 0x004fea0003800000 */
.L_x_141:
[----:B------:R-:W-:Y:S05]  /*7be0*/  BSYNC B0 ;  /* 0x0000000000007941 */ /* 0x000fea0003800000 */
.L_x_140:
[----:B------:R-:W-:Y:S01]  /*7bf0*/  ISETP.NE.AND P1, PT, R100, RZ, PT ;  /* 0x000000ff6400720c */ /* 0x000fe20003f25270 */
[----:B--2---:R-:W-:Y:S02]  /*7c00*/  VIADD R5, R5, 0x230 ;  /* 0x0000023005057836 */ /* 0x004fe40000000000 */
[----:B------:R-:W-:Y:S03]  /*7c10*/  VIADD R93, R93, 0x1 ;  /* 0x000000015d5d7836 */ /* 0x000fe60000000000 */
[----:B-1----:R-:W-:Y:S07]  /*7c20*/  PRMT R0, R0, 0x654, R5 ;  /* 0x0000065400007816 */ /* 0x002fee0000000005 */
[----:B------:R1:W2:Y:S04]  /*7c30*/  @P1 LDS.128 R72, [R4+UR43+0x400] ;  /* 0x0004002b04481984 */ /* 0x0002a80008000c00 */
[----:B------:R1:W1:Y:S01]  /*7c40*/  @P1 LDS.128 R76, [R3] ;  /* 0x00000000034c1984 */ /* 0x0002620000000c00 */
[C---:B------:R-:W-:Y:S01]  /*7c50*/  ISETP.NE.AND P1, PT, R93.reuse, 0x4, PT ;  /* 0x000000045d00780c */ /* 0x040fe20003f25270 */
[----:B------:R-:W-:Y:S01]  /*7c60*/  @!PT LDS RZ, [RZ] ;  /* 0x00000000fffff984 */ /* 0x000fe20000000800 */
[----:B------:R-:W-:Y:S01]  /*7c70*/  @!PT LDS RZ, [RZ] ;  /* 0x00000000fffff984 */ /* 0x000fe20000000800 */
[----:B------:R-:W-:Y:S01]  /*7c80*/  @!PT LDS RZ, [RZ] ;  /* 0x00000000fffff984 */ /* 0x000fe20000000800 */
[----:B------:R-:W-:Y:S01]  /*7c90*/  @!PT LDS RZ, [RZ] ;  /* 0x00000000fffff984 */ /* 0x000fe20000000800 */
[----:B------:R5:W-:Y:S06]  /*7ca0*/  MEMBAR.ALL.CTA ;  /* 0x0000000000007992 */ /* 0x000bec0000008000 */
[----:B-----5:R-:W5:Y:S01]  /*7cb0*/  FENCE.VIEW.ASYNC.S ;  /* 0x00000000000073c6 */ /* 0x020f620000000000 */
[----:B------:R-:W-:Y:S02]  /*7cc0*/  SEL R5, RZ, 0x1, P1 ;  /* 0x00000001ff057807 */ /* 0x000fe40000800000 */
[----:B------:R-:W-:Y:S02]  /*7cd0*/  SEL R93, R93, RZ, P1 ;  /* 0x000000ff5d5d7207 */ /* 0x000fe40000800000 */
[----:B------:R-:W-:Y:S01]  /*7ce0*/  LOP3.LUT R92, R92, R5, RZ, 0x3c, !PT ;  /* 0x000000055c5c7212 */ /* 0x000fe200078e3cff */
[----:B-----5:R1:W-:Y:S06]  /*7cf0*/  SYNCS.ARRIVE.TRANS64.RED.A1T0 RZ, [R0+URZ], RZ ;  /* 0x000000ff00ff79a7 */ /* 0x0203ec00081004ff */
.L_x_139:
[----:B------:R-:W-:Y:S05]  /*7d00*/  BSYNC B1 ;  /* 0x0000000000017941 */ /* 0x000fea0003800000 */
.L_x_138:
[----:B-1----:R-:W-:Y:S04]  /*7d10*/  SHF.R.U32.HI R0, RZ, 0x15, R39 ;  /* 0x00000015ff007819 */ /* 0x002fe80000011627 */
[----:B------:R-:W-:Y:S01]  /*7d20*/  LOP3.LUT P1, RZ, R0, 0x3, R87, 0x48, !PT ;  /* 0x0000000300ff7812 */ /* 0x000fe20007824857 */
[----:B------:R-:W-:Y:S01]  /*7d30*/  @!UPT UIADD3 URZ, UPT, UPT, URZ, URZ, URZ ;  /* 0x000000fffffff290 */ /* 0x000fe2000fffe0ff */
[----:B----4-:R-:W-:Y:S11]  /*7d40*/  @P0 BRA `(.L_x_143) ;  /* 0x0000000000080947 */ /* 0x010ff60003800000 */
[----:B------:R-:W1:Y:S02]  /*7d50*/  SYNCS.PHASECHK.TRANS64.TRYWAIT P0, [R90+URZ+0x280], R7 ;  /* 0x000280075a0075a7 */ /* 0x000e6400080011ff */
[----:B-1----:R-:W-:Y:S05]  /*7d60*/  @!P0 BRA `(.L_x_144) ;  /* 0x0000004800f88947 */ /* 0x002fea0003800000 */
.L_x_143:
[----:B------:R-:W-:Y:S05]  /*7d70*/  @!P1 BRA `(.L_x_145) ;  /* 0x0000000000409947 */ /* 0x000fea0003800000 */
[----:B------:R-:W4:Y:S01]  /*7d80*/  LDCU.64 UR8, c[0x4][0x78] ;  /* 0x01000f00ff0877ac */ /* 0x000f220008000a00 */
[----:B------:R-:W-:Y:S01]  /*7d90*/  MOV R3, 0x0 ;  /* 0x0000000000037802 */ /* 0x000fe20000000f00 */
[----:B------:R-:W-:Y:S02]  /*7da0*/  HFMA2 R12, -RZ, RZ, 0, 5.9604644775390625e-08 ;  /* 0x00000001ff0c7431 */ /* 0x000fe400000001ff */
[----:B------:R-:W-:Y:S02]  /*7db0*/  IMAD.MOV.U32 R8, RZ, RZ, 0x192 ;  /* 0x00000192ff087424 */ /* 0x000fe400078e00ff */
[----:B------:R-:W-:Y:S01]  /*7dc0*/  IMAD.MOV.U32 R13, RZ, RZ, RZ ;  /* 0x000000ffff0d7224 */ /* 0x000fe200078e00ff */
[----:B------:R-:W1:Y:S01]  /*7dd0*/  LDCU.64 UR6, c[0x4][0x80] ;  /* 0x01001000ff0677ac */ /* 0x000e620008000a00 */
[----:B------:R-:W2:Y:S01]  /*7de0*/  LDC.64 R2, c[0x4][R3] ;  /* 0x0100000003027b82 */ /* 0x000ea20000000a00 */
[----:B------:R-:W5:Y:S01]  /*7df0*/  LDCU.64 UR4, c[0x4][0x18] ;  /* 0x01000300ff0477ac */ /* 0x000f620008000a00 */
[----:B----4-:R-:W-:Y:S01]  /*7e00*/  MOV R5, UR9 ;  /* 0x0000000900057c02 */ /* 0x010fe20008000f00 */
[----:B------:R-:W-:Y:S01]  /*7e10*/  IMAD.U32 R4, RZ, RZ, UR8 ;  /* 0x00000008ff047e24 */ /* 0x000fe2000f8e00ff */
[----:B-1----:R-:W-:Y:S01]  /*7e20*/  MOV R7, UR7 ;  /* 0x0000000700077c02 */ /* 0x002fe20008000f00 */
[----:B------:R-:W-:Y:S01]  /*7e30*/  IMAD.U32 R6, RZ, RZ, UR6 ;  /* 0x00000006ff067e24 */ /* 0x000fe2000f8e00ff */
[----:B-----5:R-:W-:Y:S01]  /*7e40*/  MOV R11, UR5 ;  /* 0x00000005000b7c02 */ /* 0x020fe20008000f00 */
[----:B------:R-:W-:Y:S02]  /*7e50*/  IMAD.U32 R10, RZ, RZ, UR4 ;  /* 0x00000004ff0a7e24 */ /* 0x000fe4000f8e00ff */
[----:B------:R-:W-:Y:S07]  /*7e60*/  LEPC R20, `(.L_x_145) ;  /* 0x000000001014794e */ /* 0x000fee0000000000 */
[----:B--23--:R-:W-:Y:S05]  /*7e70*/  CALL.ABS.NOINC R2 ;  /* 0x0000000002007343 */ /* 0x00cfea0003c00000 */
.L_x_145:
[-C--:B--2---:R-:W-:Y:S01]  /*7e80*/  F2FP.F16.E5M2.UNPACK_B R42, R72.reuse ;  /* 0x00000048ff2a723e */ /* 0x084fe200020004ff */
[----:B------:R-:W-:Y:S05]  /*7e90*/  WARPSYNC.ALL ;  /* 0x0000000000007948 */ /* 0x000fea0003800000 */
[----:B------:R-:W-:Y:S01]  /*7ea0*/  R2UR UR4, R39 ;  /* 0x00000000270472ca */ /* 0x000fe200000e0000 */
[--C-:B------:R-:W-:Y:S01]  /*7eb0*/  HADD2.F32 R40, -RZ, R42.reuse.H0_H0 ;  /* 0x2000002aff287230 */ /* 0x100fe20000004100 */
[----:B------:R-:W-:Y:S01]  /*7ec0*/  F2FP.F16.E5M2.UNPACK_B R43, R72.H1 ;  /* 0x00000048ff2b723e */ /* 0x000fe200030004ff */
[----:B------:R-:W-:Y:S01]  /*7ed0*/  HADD2.F32 R42, -RZ, R42.H1_H1 ;  /* 0x3000002aff2a7230 */ /* 0x000fe20000004100 */
[-C--:B------:R-:W-:Y:S01]  /*7ee0*/  F2FP.F16.E5M2.UNPACK_B R45, R73.reuse ;  /* 0x00000049ff2d723e */ /* 0x080fe200020004ff */
[----:B------:R-:W-:Y:S01]  /*7ef0*/  BSSY.RECONVERGENT B0, `(.L_x_146) ;  /* 0x000009e000007945 */ /* 0x000fe20003800200 */
[----:B------:R-:W-:Y:S01]  /*7f00*/  F2FP.F16.E5M2.UNPACK_B R47, R73.H1 ;  /* 0x00000049ff2f723e */ /* 0x000fe200030004ff */
[--C-:B------:R-:W-:Y:S01]  /*7f10*/  HADD2.F32 R44, -RZ, R43.reuse.H0_H0 ;  /* 0x2000002bff2c7230 */ /* 0x100fe20000004100 */
[-C--:B------:R-:W-:Y:S01]  /*7f20*/  F2FP.F16.E5M2.UNPACK_B R49, R74.reuse ;  /* 0x0000004aff31723e */ /* 0x080fe200020004ff */
[----:B------:R-:W-:Y:S01]  /*7f30*/  HADD2.F32 R46, -RZ, R43.H1_H1 ;  /* 0x3000002bff2e7230 */ /* 0x000fe20000004100 */
[----:B------:R-:W-:Y:S01]  /*7f40*/  F2FP.F16.E5M2.UNPACK_B R51, R74.H1 ;  /* 0x0000004aff33723e */ /* 0x000fe200030004ff */
[--C-:B------:R-:W-:Y:S01]  /*7f50*/  HADD2.F32 R43, -RZ, R45.reuse.H0_H0 ;  /* 0x2000002dff2b7230 */ /* 0x100fe20000004100 */
[-C--:B------:R-:W-:Y:S01]  /*7f60*/  F2FP.F16.E5M2.UNPACK_B R53, R75.reuse ;  /* 0x0000004bff35723e */ /* 0x080fe200020004ff */
[----:B-1----:R-:W3:Y:S01]  /*7f70*/  LDTM.x32 R4, tmem[UR4] ;  /* 0x00000004000479ee */ /* 0x002ee200082c0000 */
[----:B------:R-:W-:Y:S01]  /*7f80*/  F2FP.F16.E5M2.UNPACK_B R55, R75.H1 ;  /* 0x0000004bff37723e */ /* 0x000fe200030004ff */
[----:B------:R-:W-:Y:S01]  /*7f90*/  HADD2.F32 R48, -RZ, R45.H1_H1 ;  /* 0x3000002dff307230 */ /* 0x000fe20000004100 */
[-C--:B------:R-:W-:Y:S01]  /*7fa0*/  F2FP.F16.E5M2.UNPACK_B R57, R76.reuse ;  /* 0x0000004cff39723e */ /* 0x080fe200020004ff */
[----:B------:R-:W-:Y:S01]  /*7fb0*/  HADD2.F32 R52, -RZ, R49.H1_H1 ;  /* 0x30000031ff347230 */ /* 0x000fe20000004100 */
[----:B------:R-:W-:Y:S01]  /*7fc0*/  IADD3 R112, PT, PT, R84, UR43, RZ ;  /* 0x0000002b54707c10 */ /* 0x000fe2000fffe0ff */
[----:B------:R-:W-:Y:S01]  /*7fd0*/  HADD2.F32 R56, -RZ, R53.H1_H1 ;  /* 0x30000035ff387230 */ /* 0x000fe20000004100 */
[----:B------:R-:W-:Y:S01]  /*7fe0*/  MOV R101, 0x10 ;  /* 0x0000001000657802 */ /* 0x000fe20000000f00 */
[----:B------:R-:W-:Y:S01]  /*7ff0*/  HADD2.F32 R60, -RZ, R57.H1_H1 ;  /* 0x30000039ff3c7230 */ /* 0x000fe20000004100 */
[----:B------:R-:W-:Y:S01]  /*8000*/  LOP3.LUT P5, RZ, R85, 0x80, RZ, 0xc0, !PT ;  /* 0x0000008055ff7812 */ /* 0x000fe200078ac0ff */
[--C-:B------:R-:W-:Y:S01]  /*8010*/  HADD2.F32 R45, -RZ, R47.reuse.H0_H0 ;  /* 0x2000002fff2d7230 */ /* 0x100fe20000004100 */
[----:B------:R-:W-:Y:S01]  /*8020*/  F2FP.F16.E5M2.UNPACK_B R59, R76.H1 ;  /* 0x0000004cff3b723e */ /* 0x000fe200030004ff */
[----:B------:R-:W-:Y:S01]  /*8030*/  HADD2.F32 R50, -RZ, R47.H1_H1 ;  /* 0x3000002fff327230 */ /* 0x000fe20000004100 */
[----:B------:R-:W-:Y:S01]  /*8040*/  SEL R101, R101, 0xfffffff0, !P5 ;  /* 0xfffffff065657807 */ /* 0x000fe20006800000 */
[----:B------:R-:W-:Y:S01]  /*8050*/  HADD2.F32 R47, -RZ, R49.H0_H0 ;  /* 0x20000031ff2f7230 */ /* 0x000fe20000004100 */
[-C--:B------:R-:W-:Y:S01]  /*8060*/  F2FP.F16.E5M2.UNPACK_B R61, R77.reuse ;  /* 0x0000004dff3d723e */ /* 0x080fe200020004ff */
[--C-:B------:R-:W-:Y:S01]  /*8070*/  HADD2.F32 R49, -RZ, R51.reuse.H0_H0 ;  /* 0x20000033ff317230 */ /* 0x100fe20000004100 */
[----:B------:R-:W-:Y:S01]  /*8080*/  F2FP.F16.E5M2.UNPACK_B R63, R77.H1 ;  /* 0x0000004dff3f723e */ /* 0x000fe200030004ff */
[----:B------:R-:W-:Y:S01]  /*8090*/  HADD2.F32 R54, -RZ, R51.H1_H1 ;  /* 0x30000033ff367230 */ /* 0x000fe20000004100 */
[-C--:B------:R-:W-:Y:S01]  /*80a0*/  F2FP.F16.E5M2.UNPACK_B R65, R78.reuse ;  /* 0x0000004eff41723e */ /* 0x080fe200020004ff */
[----:B------:R-:W-:Y:S01]  /*80b0*/  HADD2.F32 R51, -RZ, R53.H0_H0 ;  /* 0x20000035ff337230 */ /* 0x000fe20000004100 */
[----:B------:R-:W-:Y:S01]  /*80c0*/  F2FP.F16.E5M2.UNPACK_B R67, R78.H1 ;  /* 0x0000004eff43723e */ /* 0x000fe200030004ff */
[----:B------:R-:W-:Y:S01]  /*80d0*/  HADD2.F32 R64, -RZ, R61.H1_H1 ;  /* 0x3000003dff407230 */ /* 0x000fe20000004100 */
[----:B------:R-:W-:Y:S01]  /*80e0*/  ISETP.NE.AND P0, PT, R97, RZ, PT ;  /* 0x000000ff6100720c */ /* 0x000fe20003f05270 */
[C---:B---3--:R-:W-:Y:S01]  /*80f0*/  FMUL R0, R38.reuse, R4 ;  /* 0x0000000426007220 */ /* 0x048fe20000400000 */
[C---:B------:R-:W-:Y:S01]  /*8100*/  FMUL R2, R38.reuse, R5 ;  /* 0x0000000526027220 */ /* 0x040fe20000400000 */
[C---:B------:R-:W-:Y:S01]  /*8110*/  FMUL R4, R38.reuse, R8 ;  /* 0x0000000826047220 */ /* 0x040fe20000400000 */
[C---:B------:R-:W-:Y:S01]  /*8120*/  FMUL R5, R38.reuse, R9 ;  /* 0x0000000926057220 */ /* 0x040fe20000400000 */
[C---:B------:R-:W-:Y:S01]  /*8130*/  FFMA R0, R41.reuse, R40, R0 ;  /* 0x0000002829007223 */ /* 0x040fe20000000000 */
[C---:B------:R-:W-:Y:S01]  /*8140*/  FFMA R2, R41.reuse, R42, R2 ;  /* 0x0000002a29027223 */ /* 0x040fe20000000002 */
[C---:B------:R-:W-:Y:S01]  /*8150*/  FMUL R8, R38.reuse, R12 ;  /* 0x0000000c26087220 */ /* 0x040fe20000400000 */
[C---:B------:R-:W-:Y:S01]  /*8160*/  FMUL R9, R38.reuse, R13 ;  /* 0x0000000d26097220 */ /* 0x040fe20000400000 */
[C---:B------:R-:W-:Y:S01]  /*8170*/  FMUL R12, R38.reuse, R16 ;  /* 0x00000010260c7220 */ /* 0x040fe20000400000 */
[C---:B------:R-:W-:Y:S01]  /*8180*/  FMUL R13, R38.reuse, R17 ;  /* 0x00000011260d7220 */ /* 0x040fe20000400000 */
[C---:B------:R-:W-:Y:S01]  /*8190*/  FMUL R16, R38.reuse, R20 ;  /* 0x0000001426107220 */ /* 0x040fe20000400000 */
[C---:B------:R-:W-:Y:S01]  /*81a0*/  FMUL R17, R38.reuse, R21 ;  /* 0x0000001526117220 */ /* 0x040fe20000400000 */
[C---:B------:R-:W-:Y:S01]  /*81b0*/  FMUL R20, R38.reuse, R24 ;  /* 0x0000001826147220 */ /* 0x040fe20000400000 */
[C---:B------:R-:W-:Y:S01]  /*81c0*/  FMUL R21, R38.reuse, R25 ;  /* 0x0000001926157220 */ /* 0x040fe20000400000 */
[----:B------:R-:W-:Y:S02]  /*81d0*/  HADD2.F32 R68, -RZ, R65.H1_H1 ;  /* 0x30000041ff447230 */ /* 0x000fe40000004100 */
[C---:B------:R-:W-:Y:S01]  /*81e0*/  FMUL R24, R38.reuse, R28 ;  /* 0x0000001c26187220 */ /* 0x040fe20000400000 */
[C---:B------:R-:W-:Y:S01]  /*81f0*/  FMUL R25, R38.reuse, R29 ;  /* 0x0000001d26197220 */ /* 0x040fe20000400000 */
[C---:B------:R-:W-:Y:S01]  /*8200*/  FMUL R28, R38.reuse, R32 ;  /* 0x00000020261c7220 */ /* 0x040fe20000400000 */
[C---:B------:R-:W-:Y:S01]  /*8210*/  FMUL R29, R38.reuse, R33 ;  /* 0x00000021261d7220 */ /* 0x040fe20000400000 */
[C---:B------:R-:W-:Y:S01]  /*8220*/  FMUL R3, R38.reuse, R6 ;  /* 0x0000000626037220 */ /* 0x040fe20000400000 */
[C---:B------:R-:W-:Y:S01]  /*8230*/  FMUL R7, R38.reuse, R7 ;  /* 0x0000000726077220 */ /* 0x040fe20000400000 */
[----:B------:R-:W-:Y:S01]  /*8240*/  FMUL R6, R38, R10 ;  /* 0x0000000a26067220 */ /* 0x000fe20000400000 */
[-C--:B------:R-:W-:Y:S01]  /*8250*/  F2FP.F16.E5M2.UNPACK_B R40, R79.reuse ;  /* 0x0000004fff28723e */ /* 0x080fe200020004ff */
[C---:B------:R-:W-:Y:S01]  /*8260*/  FFMA R3, R41.reuse, R44, R3 ;  /* 0x0000002c29037223 */ /* 0x040fe20000000003 */
[C---:B------:R-:W-:Y:S01]  /*8270*/  FFMA R7, R41.reuse, R46, R7 ;  /* 0x0000002e29077223 */ /* 0x040fe20000000007 */
[----:B------:R-:W-:Y:S01]  /*8280*/  F2FP.F16.E5M2.UNPACK_B R42, R79.H1 ;  /* 0x0000004fff2a723e */ /* 0x000fe200030004ff */
[C---:B------:R-:W-:Y:S01]  /*8290*/  FFMA R4, R41.reuse, R43, R4 ;  /* 0x0000002b29047223 */ /* 0x040fe20000000004 */
[C---:B------:R-:W-:Y:S01]  /*82a0*/  FFMA R5, R41.reuse, R48, R5 ;  /* 0x0000003029057223 */ /* 0x040fe20000000005 */
[----:B------:R-:W-:Y:S01]  /*82b0*/  ISETP.NE.AND P6, PT, R102, RZ, PT ;  /* 0x000000ff6600720c */ /* 0x000fe20003fc5270 */
[----:B------:R-:W-:Y:S01]  /*82c0*/  FFMA R6, R41, R45, R6 ;  /* 0x0000002d29067223 */ /* 0x000fe20000000006 */
[----:B------:R-:W-:Y:S01]  /*82d0*/  F2FP.SATFINITE.E5M2.F32.PACK_AB_MERGE_C R99, R7, R3, RZ ;  /* 0x000000030763723e */ /* 0x000fe200048060ff */
[C---:B------:R-:W-:Y:S01]  /*82e0*/  FMUL R11, R38.reuse, R11 ;  /* 0x0000000b260b7220 */ /* 0x040fe20000400000 */
[C---:B------:R-:W-:Y:S01]  /*82f0*/  FMUL R10, R38.reuse, R14 ;  /* 0x0000000e260a7220 */ /* 0x040fe20000400000 */
[----:B------:R-:W-:Y:S01]  /*8300*/  FMUL R15, R38, R15 ;  /* 0x0000000f260f7220 */ /* 0x000fe20000400000 */
[----:B------:R-:W-:Y:S01]  /*8310*/  F2FP.SATFINITE.E5M2.F32.PACK_AB_MERGE_C R104, R2, R0, R99 ;  /* 0x000000000268723e */ /* 0x000fe20004806063 */
[C---:B------:R-:W-:Y:S01]  /*8320*/  FFMA R11, R41.reuse, R50, R11 ;  /* 0x00000032290b7223 */ /* 0x040fe2000000000b */
[----:B------:R-:W-:Y:S01]  /*8330*/  IADD3 R99, PT, PT, R112, R101, RZ ;  /* 0x0000006570637210 */ /* 0x000fe20007ffe0ff */
[C---:B------:R-:W-:Y:S01]  /*8340*/  FFMA R8, R41.reuse, R47, R8 ;  /* 0x0000002f29087223 */ /* 0x040fe20000000008 */
[----:B------:R-:W-:Y:S01]  /*8350*/  FFMA R9, R41, R52, R9 ;  /* 0x0000003429097223 */ /* 0x000fe20000000009 */
[--C-:B------:R-:W-:Y:S01]  /*8360*/  HADD2.F32 R53, -RZ, R55.reuse.H0_H0 ;  /* 0x20000037ff357230 */ /* 0x100fe20000004100 */
[----:B------:R-:W-:Y:S01]  /*8370*/  F2FP.SATFINITE.E5M2.F32.PACK_AB_MERGE_C R105, R11, R6, RZ ;  /* 0x000000060b69723e */ /* 0x000fe200048060ff */
[C---:B------:R-:W-:Y:S01]  /*8380*/  FFMA R10, R41.reuse, R49, R10 ;  /* 0x00000031290a7223 */ /* 0x040fe2000000000a */
[C---:B------:R-:W-:Y:S01]  /*8390*/  FFMA R15, R41.reuse, R54, R15 ;  /* 0x00000036290f7223 */ /* 0x040fe2000000000f */
[----:B------:R-:W-:Y:S01]  /*83a0*/  FFMA R12, R41, R51, R12 ;  /* 0x00000033290c7223 */ /* 0x000fe2000000000c */
[----:B------:R-:W-:Y:S01]  /*83b0*/  F2FP.SATFINITE.E5M2.F32.PACK_AB_MERGE_C R105, R5, R4, R105 ;  /* 0x000000040569723e */ /* 0x000fe20004806069 */
[----:B------:R-:W-:Y:S01]  /*83c0*/  FFMA R13, R41, R56, R13 ;  /* 0x00000038290d7223 */ /* 0x000fe2000000000d */
[----:B------:R-:W-:Y:S01]  /*83d0*/  HADD2.F32 R58, -RZ, R55.H1_H1 ;  /* 0x30000037ff3a7230 */ /* 0x000fe20000004100 */
[----:B------:R-:W-:Y:S01]  /*83e0*/  F2FP.SATFINITE.E5M2.F32.PACK_AB_MERGE_C R106, R15, R10, RZ ;  /* 0x0000000a0f6a723e */ /* 0x000fe200048060ff */
[----:B------:R-:W-:Y:S02]  /*83f0*/  HADD2.F32 R55, -RZ, R57.H0_H0 ;  /* 0x20000039ff377230 */ /* 0x000fe40000004100 */
[C---:B------:R-:W-:Y:S01]  /*8400*/  FMUL R14, R38.reuse, R18 ;  /* 0x00000012260e7220 */ /* 0x040fe20000400000 */
[C---:B------:R-:W-:Y:S01]  /*8410*/  FMUL R19, R38.reuse, R19 ;  /* 0x0000001326137220 */ /* 0x040fe20000400000 */
[--C-:B------:R-:W-:Y:S02]  /*8420*/  HADD2.F32 R57, -RZ, R59.reuse.H0_H0 ;  /* 0x2000003bff397230 */ /* 0x100fe40000004100 */
[C---:B------:R-:W-:Y:S01]  /*8430*/  FMUL R18, R38.reuse, R22 ;  /* 0x0000001626127220 */ /* 0x040fe20000400000 */
[C---:B------:R-:W-:Y:S01]  /*8440*/  FFMA R14, R41.reuse, R53, R14 ;  /* 0x00000035290e7223 */ /* 0x040fe2000000000e */
[----:B------:R-:W-:Y:S02]  /*8450*/  HADD2.F32 R62, -RZ, R59.H1_H1 ;  /* 0x3000003bff3e7230 */ /* 0x000fe40000004100 */
[C---:B------:R-:W-:Y:S01]  /*8460*/  FFMA R19, R41.reuse, R58, R19 ;  /* 0x0000003a29137223 */ /* 0x040fe20000000013 */
[----:B------:R-:W-:Y:S02]  /*8470*/  HADD2.F32 R59, -RZ, R61.H0_H0 ;  /* 0x2000003dff3b7230 */ /* 0x000fe40000004100 */
[C---:B------:R-:W-:Y:S01]  /*8480*/  FMUL R23, R38.reuse, R23 ;  /* 0x0000001726177220 */ /* 0x040fe20000400000 */
[C---:B------:R-:W-:Y:S01]  /*8490*/  FFMA R16, R41.reuse, R55, R16 ;  /* 0x0000003729107223 */ /* 0x040fe20000000010 */
[C---:B------:R-:W-:Y:S01]  /*84a0*/  FFMA R17, R41.reuse, R60, R17 ;  /* 0x0000003c29117223 */ /* 0x040fe20000000011 */
[--C-:B------:R-:W-:Y:S02]  /*84b0*/  HADD2.F32 R61, -RZ, R63.reuse.H0_H0 ;  /* 0x2000003fff3d7230 */ /* 0x100fe40000004100 */
[C---:B------:R-:W-:Y:S01]  /*84c0*/  FFMA R18, R41.reuse, R57, R18 ;  /* 0x0000003929127223 */ /* 0x040fe20000000012 */
[----:B------:R-:W-:Y:S02]  /*84d0*/  HADD2.F32 R66, -RZ, R63.H1_H1 ;  /* 0x3000003fff427230 */ /* 0x000fe40000004100 */
[C---:B------:R-:W-:Y:S01]  /*84e0*/  FMUL R22, R38.reuse, R26 ;  /* 0x0000001a26167220 */ /* 0x040fe20000400000 */
[----:B------:R-:W-:Y:S02]  /*84f0*/  HADD2.F32 R63, -RZ, R65.H0_H0 ;  /* 0x20000041ff3f7230 */ /* 0x000fe40000004100 */
[C---:B------:R-:W-:Y:S01]  /*8500*/  FFMA R23, R41.reuse, R62, R23 ;  /* 0x0000003e29177223 */ /* 0x040fe20000000017 */
[C---:B------:R-:W-:Y:S01]  /*8510*/  FMUL R27, R38.reuse, R27 ;  /* 0x0000001b261b7220 */ /* 0x040fe20000400000 */
[C---:B------:R-:W-:Y:S01]  /*8520*/  FFMA R20, R41.reuse, R59, R20 ;  /* 0x0000003b29147223 */ /* 0x040fe20000000014 */
[C---:B------:R-:W-:Y:S01]  /*8530*/  FFMA R21, R41.reuse, R64, R21 ;  /* 0x0000004029157223 */ /* 0x040fe20000000015 */
[--C-:B------:R-:W-:Y:S02]  /*8540*/  HADD2.F32 R65, -RZ, R67.reuse.H0_H0 ;  /* 0x20000043ff417230 */ /* 0x100fe40000004100 */
[C---:B------:R-:W-:Y:S01]  /*8550*/  FFMA R22, R41.reuse, R61, R22 ;  /* 0x0000003d29167223 */ /* 0x040fe20000000016 */
[----:B------:R-:W-:Y:S02]  /*8560*/  HADD2.F32 R70, -RZ, R67.H1_H1 ;  /* 0x30000043ff467230 */ /* 0x000fe40000004100 */
[C---:B------:R-:W-:Y:S01]  /*8570*/  FMUL R26, R38.reuse, R30 ;  /* 0x0000001e261a7220 */ /* 0x040fe20000400000 */
[--C-:B------:R-:W-:Y:S02]  /*8580*/  HADD2.F32 R67, -RZ, R40.reuse.H0_H0 ;  /* 0x20000028ff437230 */ /* 0x100fe40000004100 */
[C---:B------:R-:W-:Y:S01]  /*8590*/  FFMA R27, R41.reuse, R66, R27 ;  /* 0x00000042291b7223 */ /* 0x040fe2000000001b */
[C---:B------:R-:W-:Y:S01]  /*85a0*/  FMUL R31, R38.reuse, R31 ;  /* 0x0000001f261f7220 */ /* 0x040fe20000400000 */
[C---:B------:R-:W-:Y:S01]  /*85b0*/  FFMA R24, R41.reuse, R63, R24 ;  /* 0x0000003f29187223 */ /* 0x040fe20000000018 */
[----:B------:R-:W-:Y:S02]  /*85c0*/  HADD2.F32 R40, -RZ, R40.H1_H1 ;  /* 0x30000028ff287230 */ /* 0x000fe40000004100 */
[C---:B------:R-:W-:Y:S01]  /*85d0*/  FFMA R25, R41.reuse, R68, R25 ;  /* 0x0000004429197223 */ /* 0x040fe20000000019 */
[--C-:B------:R-:W-:Y:S02]  /*85e0*/  HADD2.F32 R69, -RZ, R42.reuse.H0_H0 ;  /* 0x2000002aff457230 */ /* 0x100fe40000004100 */
[C---:B------:R-:W-:Y:S01]  /*85f0*/  FFMA R26, R41.reuse, R65, R26 ;  /* 0x00000041291a7223 */ /* 0x040fe2000000001a */
[----:B------:R-:W-:Y:S02]  /*8600*/  HADD2.F32 R42, -RZ, R42.H1_H1 ;  /* 0x3000002aff2a7230 */ /* 0x000fe40000004100 */
[C---:B------:R-:W-:Y:S01]  /*8610*/  FMUL R30, R38.reuse, R34 ;  /* 0x00000022261e7220 */ /* 0x040fe20000400000 */
[----:B------:R-:W-:Y:S01]  /*8620*/  FFMA R31, R41, R70, R31 ;  /* 0x00000046291f7223 */ /* 0x000fe2000000001f */
[----:B------:R-:W-:Y:S01]  /*8630*/  FMUL R35, R38, R35 ;  /* 0x0000002326237220 */ /* 0x000fe20000400000 */
[----:B------:R-:W-:Y:S01]  /*8640*/  F2FP.SATFINITE.E5M2.F32.PACK_AB_MERGE_C R107, R19, R14, RZ ;  /* 0x0000000e136b723e */ /* 0x000fe200048060ff */
[C---:B------:R-:W-:Y:S01]  /*8650*/  FFMA R28, R41.reuse, R67, R28 ;  /* 0x00000043291c7223 */ /* 0x040fe2000000001c */
[C---:B------:R-:W-:Y:S01]  /*8660*/  FFMA R29, R41.reuse, R40, R29 ;  /* 0x00000028291d7223 */ /* 0x040fe2000000001d */
[C---:B------:R-:W-:Y:S01]  /*8670*/  FFMA R30, R41.reuse, R69, R30 ;  /* 0x00000045291e7223 */ /* 0x040fe2000000001e */
[----:B------:R-:W-:Y:S01]  /*8680*/  FFMA R35, R41, R42, R35 ;  /* 0x0000002a29237223 */ /* 0x000fe20000000023 */
[----:B------:R-:W-:Y:S02]  /*8690*/  F2FP.SATFINITE.E5M2.F32.PACK_AB_MERGE_C R106, R9, R8, R106 ;  /* 0x00000008096a723e */ /* 0x000fe4000480606a */
[----:B------:R-:W-:Y:S02]  /*86a0*/  F2FP.SATFINITE.E5M2.F32.PACK_AB_MERGE_C R107, R13, R12, R107 ;  /* 0x0000000c0d6b723e */ /* 0x000fe4000480606b */
[----:B------:R-:W-:Y:S02]  /*86b0*/  F2FP.SATFINITE.E5M2.F32.PACK_AB_MERGE_C R108, R23, R18, RZ ;  /* 0x00000012176c723e */ /* 0x000fe400048060ff */
[----:B------:R-:W-:Y:S01]  /*86c0*/  F2FP.SATFINITE.E5M2.F32.PACK_AB_MERGE_C R109, R27, R22, RZ ;  /* 0x000000161b6d723e */ /* 0x000fe200048060ff */
[----:B------:R1:W-:Y:S01]  /*86d0*/  STS.128 [R84+UR43+0x4400], R104 ;  /* 0x0044006854007988 */ /* 0x0003e20008000c2b */
[----:B------:R-:W-:Y:S02]  /*86e0*/  F2FP.SATFINITE.E5M2.F32.PACK_AB_MERGE_C R103, R31, R26, RZ ;  /* 0x0000001a1f67723e */ /* 0x000fe400048060ff */
[----:B------:R-:W-:Y:S02]  /*86f0*/  F2FP.SATFINITE.E5M2.F32.PACK_AB_MERGE_C R113, R35, R30, RZ ;  /* 0x0000001e2371723e */ /* 0x000fe400048060ff */
[----:B------:R-:W-:Y:S02]  /*8700*/  F2FP.SATFINITE.E5M2.F32.PACK_AB_MERGE_C R108, R17, R16, R108 ;  /* 0x00000010116c723e */ /* 0x000fe4000480606c */
[----:B------:R-:W-:Y:S02]  /*8710*/  F2FP.SATFINITE.E5M2.F32.PACK_AB_MERGE_C R109, R21, R20, R109 ;  /* 0x00000014156d723e */ /* 0x000fe4000480606d */
[----:B------:R-:W-:Y:S02]  /*8720*/  F2FP.SATFINITE.E5M2.F32.PACK_AB_MERGE_C R110, R25, R24, R103 ;  /* 0x00000018196e723e */ /* 0x000fe40004806067 */
[----:B------:R-:W-:Y:S02]  /*8730*/  F2FP.SATFINITE.E5M2.F32.PACK_AB_MERGE_C R111, R29, R28, R113 ;  /* 0x0000001c1d6f723e */ /* 0x000fe40004806071 */
[----:B------:R-:W-:Y:S02]  /*8740*/  LEA R103, R93, UR43, 0x3 ;  /* 0x0000002b5d677c11 */ /* 0x000fe4000f8e18ff */
[----:B------:R-:W-:Y:S01]  /*8750*/  @P6 SHF.L.U32 R112, R92, 0x1f, RZ ;  /* 0x0000001f5c706819 */ /* 0x000fe200000006ff */
[----:B------:R1:W-:Y:S01]  /*8760*/  STS.128 [R99+0x4400], R108 ;  /* 0x0044006c63007388 */ /* 0x0003e20000000c00 */
[----:B------:R-:W-:Y:S01]  /*8770*/  @!PT LDS RZ, [RZ] ;  /* 0x00000000fffff984 */ /* 0x000fe20000000800 */
[----:B------:R-:W-:Y:S01]  /*8780*/  @!PT LDS RZ, [RZ] ;  /* 0x00000000fffff984 */ /* 0x000fe20000000800 */
[----:B------:R-:W-:Y:S01]  /*8790*/  @!PT LDS RZ, [RZ] ;  /* 0x00000000fffff984 */ /* 0x000fe20000000800 */
[----:B------:R-:W-:Y:S01]  /*87a0*/  @!PT LDS RZ, [RZ] ;  /* 0x00000000fffff984 */ /* 0x000fe20000000800 */
[----:B------:R2:W-:Y:S07]  /*87b0*/  MEMBAR.ALL.CTA ;  /* 0x0000000000007992 */ /* 0x0005ee0000008000 */
[----:B--2---:R-:W2:Y:S02]  /*87c0*/  FENCE.VIEW.ASYNC.S ;  /* 0x00000000000073c6 */ /* 0x004ea40000000000 */
[----:B--2---:R-:W-:Y:S06]  /*87d0*/  BAR.SYNC.DEFER_BLOCKING 0x1, 0x80 ;  /* 0x0042000000007b1d */ /* 0x004fec0000010000 */
[----:B------:R-:W-:Y:S05]  /*87e0*/  @P0 BRA `(.L_x_147) ;  /* 0x0000000000380947 */ /* 0x000fea0003800000 */
[----:B------:R-:W-:Y:S01]  /*87f0*/  UIADD3 UR4, UPT, UPT, UR43, 0x4400, URZ ;  /* 0x000044002b047890 */ /* 0x000fe2000fffe0ff */
[----:B------:R-:W-:Y:S01]  /*8800*/  UMOV UR51, UR36 ;  /* 0x0000002400337c82 */ /* 0x000fe20008000000 */
[----:B------:R-:W-:Y:S02]  /*8810*/  UIADD3 UR9, UPT, UPT, UR49, 0x80, URZ ;  /* 0x0000008031097890 */ /* 0x000fe4000fffe0ff */
[----:B------:R-:W-:Y:S02]  /*8820*/  UIADD3 UR8, UPT, UPT, UR43, 0x4c00, URZ ;  /* 0x00004c002b087890 */ /* 0x000fe4000fffe0ff */
[----:B------:R-:W-:Y:S01]  /*8830*/  MOV R96, UR4 ;  /* 0x0000000400607c02 */ /* 0x000fe20008000f00 */
[----:B------:R-:W-:Y:S01]  /*8840*/  UIADD3 UR4, UP0, UPT, UR62, 0x680, URZ ;  /* 0x000006803e047890 */ /* 0x000fe2000ff1e0ff */
[----:B------:R-:W-:Y:S02]  /*8850*/  UMOV UR10, UR50 ;  /* 0x00000032000a7c82 */ /* 0x000fe40008000000 */
[----:B------:R-:W-:Y:S01]  /*8860*/  R2UR UR48, R96 ;  /* 0x00000000603072ca */ /* 0x000fe200000e0000 */
[----:B------:R-:W-:Y:S01]  /*8870*/  UIADD3.X UR5, UPT, UPT, URZ, UR63, URZ, UP0, !UPT ;  /* 0x0000003fff057290 */ /* 0x000fe200087fe4ff */
[----:B------:R-:W-:Y:S11]  /*8880*/  UMOV UR11, UR36 ;  /* 0x00000024000b7c82 */ /* 0x000ff60008000000 */
[----:B------:R2:W-:Y:S01]  /*8890*/  UTMASTG.3D [UR48], [UR4] ;  /* 0x00000030040073b5 */ /* 0x0005e20008010000 */
[----:B------:R2:W-:Y:S01]  /*88a0*/  UTMASTG.3D [UR8], [UR4] ;  /* 0x00000008040073b5 */ /* 0x0005e20008010000 */
[----:B------:R0:W-:Y:S01]  /*88b0*/  UTMACMDFLUSH ;  /* 0x00000000000079b7 */ /* 0x0001e20000000000 */
[----:B--2---:R-:W-:Y:S04]  /*88c0*/  DEPBAR.LE SB0, 0x1 ;  /* 0x000080400000791a */ /* 0x004fe80000000000 */
.L_x_147:
[----:B------:R-:W-:Y:S05]  /*88d0*/  BSYNC.RECONVERGENT B0 ;  /* 0x0000000000007941 */ /* 0x000fea0003800200 */
.L_x_146:
[----:B------:R-:W-:Y:S06]  /*88e0*/  BAR.SYNC.DEFER_BLOCKING 0x1, 0x80 ;  /* 0x0042000000007b1d */ /* 0x000fec0000010000 */
[----:B------:R-:W2:Y:S01]  /*88f0*/  @P6 SYNCS.PHASECHK.TRANS64.TRYWAIT P0, [R103+URZ+0x210], R112 ;  /* 0x00021070670065a7 */ /* 0x000ea200080011ff */
[----:B------:R-:W-:Y:S01]  /*8900*/  BSSY B1, `(.L_x_148) ;  /* 0x0000020000017945 */ /* 0x000fe20003800000 */
[----:B--2---:R-:W-:Y:S03]  /*8910*/  @P6 SEL R71, RZ, 0x1, !P0 ;  /* 0x00000001ff476807 */ /* 0x004fe60004000000 */
[----:B------:R-:W-:Y:S05]  /*8920*/  @!P6 BRA `(.L_x_149) ;  /* 0x000000000074e947 */ /* 0x000fea0003800000 */
[----:B------:R-:W-:Y:S01]  /*8930*/  ISETP.NE.AND P1, PT, R100, RZ, PT ;  /* 0x000000ff6400720c */ /* 0x000fe20003f25270 */
[----:B------:R-:W2:Y:S01]  /*8940*/  S2R R0, SR_CgaCtaId ;  /* 0x0000000000007919 */ /* 0x000ea20000008800 */
[----:B------:R-:W-:Y:S01]  /*8950*/  ISETP.NE.AND P0, PT, R71, RZ, PT ;  /* 0x000000ff4700720c */ /* 0x000fe20003f05270 */
[----:B------:R-:W-:Y:S10]  /*8960*/  BSSY B0, `(.L_x_150) ;  /* 0x0000008000007945 */ /* 0x000ff40003800000 */
[----:B------:R-:W-:Y:S05]  /*8970*/  @P1 IMAD R2, R93, 0x1000, R84 ;  /* 0x000010005d021824 */ /* 0x000fea00078e0254 */
[----:B------:R-:W-:Y:S05]  /*8980*/  @P1 IADD3 R4, PT, PT, R2, UR43, RZ ;  /* 0x0000002b02041c10 */ /* 0x000fea000fffe0ff */
[----:B------:R-:W-:Y:S01]  /*8990*/  @P1 IMAD.IADD R3, R4, 0x1, R101 ;  /* 0x0000000104031824 */ /* 0x000fe200078e0265 */
[----:B------:R-:W-:Y:S06]  /*89a0*/  @P0 BRA `(.L_x_151) ;  /* 0x00000000000c0947 */ /* 0x000fec0003800000 */
[----:B------:R-:W-:Y:S04]  /*89b0*/  SHF.L.U32 R4, R92, 0x1f, RZ ;  /* 0x0000001f5c047819 */ /* 0x000fe800000006ff */
[----:B------:R-:W3:Y:S02]  /*89c0*/  SYNCS.PHASECHK.TRANS64.TRYWAIT P0, [R103+URZ+0x210], R4 ;  /* 0x00021004670075a7 */ /* 0x000ee400080011ff */
[----:B---3--:R-:W-:Y:S05]  /*89d0*/  @!P0 BRA `(.L_x_152) ;  /* 0x0000003c00f08947 */ /* 0x008fea0003800000 */
.L_x_151:
[----:B------:R-:W-:Y:S05]  /*89e0*/  BSYNC B0 ;  /* 0x0000000000007941 */ /* 0x000fea0003800000 */
.L_x_150:
[----:B------:R-:W-:Y:S01]  /*89f0*/  ISETP.NE.AND P0, PT, R100, RZ, PT ;  /* 0x000000ff6400720c */ /* 0x000fe20003f05270 */
[----:B---3--:R-:W-:Y:S02]  /*8a00*/  VIADD R103, R103, 0x230 ;  /* 0x0000023067677836 */ /* 0x008fe40000000000 */
[----:B------:R-:W-:Y:S03]  /*8a10*/  VIADD R93, R93, 0x1 ;  /* 0x000000015d5d7836 */ /* 0x000fe60000000000 */
[----:B--2---:R-:W-:Y:S07]  /*8a20*/  PRMT R0, R0, 0x654, R103 ;  /* 0x0000065400007816 */ /* 0x004fee0000000067 */
[----:B------:R2:W3:Y:S04]  /*8a30*/  @P0 LDS.128 R72, [R2+UR43+0x400] ;  /* 0x0004002b02480984 */ /* 0x0004e80008000c00 */
[----:B------:R2:W4:Y:S01]  /*8a40*/  @P0 LDS.128 R76, [R3+0x400] ;  /* 0x00040000034c0984 */ /* 0x0005220000000c00 */
        /* <DEDUP_REMOVED lines=11> */
.L_x_149:
[----:B------:R-:W-:Y:S05]  /*8b00*/  BSYNC B1 ;  /* 0x0000000000017941 */ /* 0x000fea0003800000 */
.L_x_148:
[----:B--2---:R-:W-:Y:S05]  /*8b10*/  VIADD R0, R39, 0x20 ;  /* 0x0000002027007836 */ /* 0x004fea0000000000 */
[----:B------:R-:W-:Y:S04]  /*8b20*/  SHF.R.U32.HI R0, RZ, 0x15, R0 ;  /* 0x00000015ff007819 */ /* 0x000fe80000011600 */
[----:B------:R-:W-:Y:S11]  /*8b30*/  LOP3.LUT P0, RZ, R0, 0x3, R87, 0x48, !PT ;  /* 0x0000000300ff7812 */ /* 0x000ff60007804857 */
[----:B------:R-:W-:Y:S02]  /*8b40*/  @!UPT UIADD3 URZ, UPT, UPT, URZ, URZ, URZ ;  /* 0x000000fffffff290 */ /* 0x000fe4000fffe0ff */
[----:B------:R-:W-:Y:S05]  /*8b50*/  @!P0 BRA `(.L_x_153) ;  /* 0x0000000000408947 */ /* 0x000fea0003800000 */
[----:B------:R-:W2:Y:S01]  /*8b60*/  LDCU.64 UR8, c[0x4][0x78] ;  /* 0x01000f00ff0877ac */ /* 0x000ea20008000a00 */
[----:B------:R-:W-:Y:S01]  /*8b70*/  MOV R3, 0x0 ;  /* 0x0000000000037802 */ /* 0x000fe20000000f00 */
[----:B------:R-:W-:Y:S02]  /*8b80*/  HFMA2 R12, -RZ, RZ, 0, 5.9604644775390625e-08 ;  /* 0x00000001ff0c7431 */ /* 0x000fe400000001ff */
[----:B------:R-:W-:Y:S02]  /*8b90*/  IMAD.MOV.U32 R8, RZ, RZ, 0x192 ;  /* 0x00000192ff087424 */ /* 0x000fe400078e00ff */
[----:B------:R-:W-:Y:S01]  /*8ba0*/  IMAD.MOV.U32 R13, RZ, RZ, RZ ;  /* 0x000000ffff0d7224 */ /* 0x000fe200078e00ff */
[----:B------:R-:W5:Y:S01]  /*8bb0*/  LDCU.64 UR6, c[0x4][0x80] ;  /* 0x01001000ff0677ac */ /* 0x000f620008000a00 */
[----:B------:R-:W1:Y:S01]  /*8bc0*/  LDC.64 R2, c[0x4][R3] ;  /* 0x0100000003027b82 */ /* 0x000e620000000a00 */
[----:B------:R-:W3:Y:S01]  /*8bd0*/  LDCU.64 UR4, c[0x4][0x18] ;  /* 0x01000300ff0477ac */ /* 0x000ee20008000a00 */
[----:B--2---:R-:W-:Y:S01]  /*8be0*/  MOV R5, UR9 ;  /* 0x0000000900057c02 */ /* 0x004fe20008000f00 */
[----:B------:R-:W-:Y:S01]  /*8bf0*/  IMAD.U32 R4, RZ, RZ, UR8 ;  /* 0x00000008ff047e24 */ /* 0x000fe2000f8e00ff */
[----:B-----5:R-:W-:Y:S01]  /*8c00*/  MOV R7, UR7 ;  /* 0x0000000700077c02 */ /* 0x020fe20008000f00 */
[----:B------:R-:W-:Y:S01]  /*8c10*/  IMAD.U32 R6, RZ, RZ, UR6 ;  /* 0x00000006ff067e24 */ /* 0x000fe2000f8e00ff */
[----:B---3--:R-:W-:Y:S01]  /*8c20*/  MOV R11, UR5 ;  /* 0x00000005000b7c02 */ /* 0x008fe20008000f00 */
[----:B------:R-:W-:Y:S02]  /*8c30*/  IMAD.U32 R10, RZ, RZ, UR4 ;  /* 0x00000004ff0a7e24 */ /* 0x000fe4000f8e00ff */
[----:B------:R-:W-:Y:S07]  /*8c40*/  LEPC R20, `(.L_x_153) ;  /* 0x000000001014794e */ /* 0x000fee0000000000 */
[----:B-1--4-:R-:W-:Y:S05]  /*8c50*/  CALL.ABS.NOINC R2 ;  /* 0x0000000002007343 */ /* 0x012fea0003c00000 */
.L_x_153:
[-C--:B---3--:R-:W-:Y:S01]  /*8c60*/  F2FP.F16.E5M2.UNPACK_B R42, R72.reuse ;  /* 0x00000048ff2a723e */ /* 0x088fe200020004ff */
        /* <DEDUP_REMOVED lines=13> */
[----:B------:R-:W-:Y:S01]  /*8d40*/  F2FP.F16.E5M2.UNPACK_B R54, R75 ;  /* 0x0000004bff36723e */ /* 0x000fe200020004ff */
[----:B------:R-:W2:Y:S01]  /*8d50*/  LDTM.x32 R4, tmem[UR4+0x20] ;  /* 0x00002004000479ee */ /* 0x000ea200082c0000 */
[----:B------:R-:W-:Y:S01]  /*8d60*/  HADD2.F32 R46, -RZ, R46.H1_H1 ;  /* 0x3000002eff2e7230 */ /* 0x000fe20000004100 */
[----:B----4-:R-:W-:Y:S01]  /*8d70*/  F2FP.F16.E5M2.UNPACK_B R58, R76 ;  /* 0x0000004cff3a723e */ /* 0x010fe200020004ff */
[--C-:B------:R-:W-:Y:S01]  /*8d80*/  HADD2.F32 R49, -RZ, R50.reuse.H0_H0 ;  /* 0x20000032ff317230 */ /* 0x100fe20000004100 */
[----:B------:R-:W-:Y:S01]  /*8d90*/  F2FP.F16.E5M2.UNPACK_B R62, R77 ;  /* 0x0000004dff3e723e */ /* 0x000fe200020004ff */
[----:B------:R-:W-:Y:S01]  /*8da0*/  HADD2.F32 R50, -RZ, R50.H1_H1 ;  /* 0x30000032ff327230 */ /* 0x000fe20000004100 */
[----:B------:R-:W-:Y:S01]  /*8db0*/  F2FP.F16.E5M2.UNPACK_B R66, R78 ;  /* 0x0000004eff42723e */ /* 0x000fe200020004ff */
[--C-:B------:R-:W-:Y:S01]  /*8dc0*/  HADD2.F32 R53, -RZ, R54.reuse.H0_H0 ;  /* 0x20000036ff357230 */ /* 0x100fe20000004100 */
[----:B------:R-:W-:Y:S01]  /*8dd0*/  F2FP.F16.E5M2.UNPACK_B R70, R79 ;  /* 0x0000004fff46723e */ /* 0x000fe200020004ff */
[----:B------:R-:W-:Y:S01]  /*8de0*/  HADD2.F32 R54, -RZ, R54.H1_H1 ;  /* 0x30000036ff367230 */ /* 0x000fe20000004100 */
[----:B------:R-:W-:Y:S01]  /*8df0*/  F2FP.F16.E5M2.UNPACK_B R56, R75.H1 ;  /* 0x0000004bff38723e */ /* 0x000fe200030004ff */
[--C-:B------:R-:W-:Y:S01]  /*8e00*/  HADD2.F32 R57, -RZ, R58.reuse.H0_H0 ;  /* 0x2000003aff397230 */ /* 0x100fe20000004100 */
[----:B------:R-:W-:Y:S01]  /*8e10*/  F2FP.F16.E5M2.UNPACK_B R60, R76.H1 ;  /* 0x0000004cff3c723e */ /* 0x000fe200030004ff */
[----:B------:R-:W-:Y:S01]  /*8e20*/  HADD2.F32 R58, -RZ, R58.H1_H1 ;  /* 0x3000003aff3a7230 */ /* 0x000fe20000004100 */
[----:B------:R-:W-:Y:S01]  /*8e30*/  F2FP.F16.E5M2.UNPACK_B R64, R77.H1 ;  /* 0x0000004dff40723e */ /* 0x000fe200030004ff */
[--C-:B------:R-:W-:Y:S01]  /*8e40*/  HADD2.F32 R61, -RZ, R62.reuse.H0_H0 ;  /* 0x2000003eff3d7230 */ /* 0x100fe20000004100 */
[----:B------:R-:W-:Y:S01]  /*8e50*/  F2FP.F16.E5M2.UNPACK_B R68, R78.H1 ;  /* 0x0000004eff44723e */ /* 0x000fe200030004ff */
[----:B------:R-:W-:Y:S01]  /*8e60*/  HADD2.F32 R62, -RZ, R62.H1_H1 ;  /* 0x3000003eff3e7230 */ /* 0x000fe20000004100 */
[----:B------:R-:W-:Y:S01]  /*8e70*/  ISETP.NE.AND P0, PT, R97, RZ, PT ;  /* 0x000000ff6100720c */ /* 0x000fe20003f05270 */
[--C-:B------:R-:W-:Y:S01]  /*8e80*/  HADD2.F32 R65, -RZ, R66.reuse.H0_H0 ;  /* 0x20000042ff417230 */ /* 0x100fe20000004100 */
[----:B------:R-:W-:Y:S01]  /*8e90*/  ISETP.NE.AND P6, PT, R102, RZ, PT ;  /* 0x000000ff6600720c */ /* 0x000fe20003fc5270 */
[----:B------:R-:W-:Y:S02]  /*8ea0*/  HADD2.F32 R66, -RZ, R66.H1_H1 ;  /* 0x30000042ff427230 */ /* 0x000fe40000004100 */
[--C-:B------:R-:W-:Y:S02]  /*8eb0*/  HADD2.F32 R69, -RZ, R70.reuse.H0_H0 ;  /* 0x20000046ff457230 */ /* 0x100fe40000004100 */
[C---:B--2---:R-:W-:Y:S01]  /*8ec0*/  FMUL R0, R38.reuse, R4 ;  /* 0x0000000426007220 */ /* 0x044fe20000400000 */
        /* <DEDUP_REMOVED lines=20> */
[--C-:B------:R-:W-:Y:S02]  /*9010*/  HADD2.F32 R47, -RZ, R48.reuse.H0_H0 ;  /* 0x20000030ff2f7230 */ /* 0x100fe40000004100 */
[C---:B------:R-:W-:Y:S01]  /*9020*/  FMUL R6, R38.reuse, R10 ;  /* 0x0000000a26067220 */ /* 0x040fe20000400000 */
[C---:B------:R-:W-:Y:S01]  /*9030*/  FFMA R3, R41.reuse, R42, R3 ;  /* 0x0000002a29037223 */ /* 0x040fe20000000003 */
[----:B------:R-:W-:Y:S02]  /*9040*/  HADD2.F32 R48, -RZ, R48.H1_H1 ;  /* 0x30000030ff307230 */ /* 0x000fe40000004100 */
[C---:B------:R-:W-:Y:S01]  /*9050*/  FFMA R7, R41.reuse, R44, R7 ;  /* 0x0000002c29077223 */ /* 0x040fe20000000007 */
[C---:B------:R-:W-:Y:S01]  /*9060*/  FFMA R4, R41.reuse, R45, R4 ;  /* 0x0000002d29047223 */ /* 0x040fe20000000004 */
[C---:B------:R-:W-:Y:S01]  /*9070*/  FFMA R5, R41.reuse, R46, R5 ;  /* 0x0000002e29057223 */ /* 0x040fe20000000005 */
[----:B------:R-:W-:Y:S01]  /*9080*/  FFMA R6, R41, R47, R6 ;  /* 0x0000002f29067223 */ /* 0x000fe20000000006 */
[----:B------:R-:W-:Y:S01]  /*9090*/  FMUL R11, R38, R11 ;  /* 0x0000000b260b7220 */ /* 0x000fe20000400000 */
[----:B------:R-:W-:Y:S01]  /*90a0*/  F2FP.F16.E5M2.UNPACK_B R40, R79.H1 ;  /* 0x0000004fff28723e */ /* 0x000fe200030004ff */
[--C-:B------:R-:W-:Y:S01]  /*90b0*/  HADD2.F32 R51, -RZ, R52.reuse.H0_H0 ;  /* 0x20000034ff337230 */ /* 0x100fe20000004100 */
[----:B------:R-:W-:Y:S01]  /*90c0*/  F2FP.SATFINITE.E5M2.F32.PACK_AB_MERGE_C R103, R7, R3, RZ ;  /* 0x000000030767723e */ /* 0x000fe200048060ff */
[C---:B------:R-:W-:Y:S01]  /*90d0*/  FFMA R11, R41.reuse, R48, R11 ;  /* 0x00000030290b7223 */ /* 0x040fe2000000000b */
[C---:B------:R-:W-:Y:S01]  /*90e0*/  FFMA R8, R41.reuse, R49, R8 ;  /* 0x0000003129087223 */ /* 0x040fe20000000008 */
[----:B------:R-:W-:Y:S01]  /*90f0*/  FFMA R9, R41, R50, R9 ;  /* 0x0000003229097223 */ /* 0x000fe20000000009 */
[----:B-1----:R-:W-:Y:S01]  /*9100*/  F2FP.SATFINITE.E5M2.F32.PACK_AB_MERGE_C R104, R2, R0, R103 ;  /* 0x000000000268723e */ /* 0x002fe20004806067 */
[----:B------:R-:W-:Y:S01]  /*9110*/  HADD2.F32 R52, -RZ, R52.H1_H1 ;  /* 0x30000034ff347230 */ /* 0x000fe20000004100 */
[----:B------:R-:W-:Y:S01]  /*9120*/  F2FP.SATFINITE.E5M2.F32.PACK_AB_MERGE_C R105, R11, R6, RZ ;  /* 0x000000060b69723e */ /* 0x000fe200048060ff */
[C---:B------:R-:W-:Y:S01]  /*9130*/  FMUL R10, R38.reuse, R14 ;  /* 0x0000000e260a7220 */ /* 0x040fe20000400000 */
[C---:B------:R-:W-:Y:S01]  /*9140*/  FMUL R15, R38.reuse, R15 ;  /* 0x0000000f260f7220 */ /* 0x040fe20000400000 */
[--C-:B------:R-:W-:Y:S01]  /*9150*/  HADD2.F32 R55, -RZ, R56.reuse.H0_H0 ;  /* 0x20000038ff377230 */ /* 0x100fe20000004100 */
[----:B------:R-:W-:Y:S01]  /*9160*/  F2FP.SATFINITE.E5M2.F32.PACK_AB_MERGE_C R105, R5, R4, R105 ;  /* 0x000000040569723e */ /* 0x000fe20004806069 */
[C---:B------:R-:W-:Y:S01]  /*9170*/  FFMA R10, R41.reuse, R51, R10 ;  /* 0x00000033290a7223 */ /* 0x040fe2000000000a */
[C---:B------:R-:W-:Y:S01]  /*9180*/  FFMA R15, R41.reuse, R52, R15 ;  /* 0x00000034290f7223 */ /* 0x040fe2000000000f */
[C---:B------:R-:W-:Y:S01]  /*9190*/  FFMA R12, R41.reuse, R53, R12 ;  /* 0x00000035290c7223 */ /* 0x040fe2000000000c */
[C---:B------:R-:W-:Y:S01]  /*91a0*/  FFMA R13, R41.reuse, R54, R13 ;  /* 0x00000036290d7223 */ /* 0x040fe2000000000d */
[----:B------:R-:W-:Y:S02]  /*91b0*/  HADD2.F32 R56, -RZ, R56.H1_H1 ;  /* 0x30000038ff387230 */ /* 0x000fe40000004100 */
[C---:B------:R-:W-:Y:S01]  /*91c0*/  FMUL R14, R38.reuse, R18 ;  /* 0x00000012260e7220 */ /* 0x040fe20000400000 */
[C---:B------:R-:W-:Y:S01]  /*91d0*/  FMUL R19, R38.reuse, R19 ;  /* 0x0000001326137220 */ /* 0x040fe20000400000 */
[--C-:B------:R-:W-:Y:S02]  /*91e0*/  HADD2.F32 R59, -RZ, R60.reuse.H0_H0 ;  /* 0x2000003cff3b7230 */ /* 0x100fe40000004100 */
[C---:B------:R-:W-:Y:S01]  /*91f0*/  FMUL R18, R38.reuse, R22 ;  /* 0x0000001626127220 */ /* 0x040fe20000400000 */
[C---:B------:R-:W-:Y:S01]  /*9200*/  FFMA R14, R41.reuse, R55, R14 ;  /* 0x00000037290e7223 */ /* 0x040fe2000000000e */
[----:B------:R-:W-:Y:S02]  /*9210*/  HADD2.F32 R60, -RZ, R60.H1_H1 ;  /* 0x3000003cff3c7230 */ /* 0x000fe40000004100 */
        /* <DEDUP_REMOVED lines=27> */
[----:B------:R-:W-:Y:S01]  /*93d0*/  FFMA R28, R41, R69, R28 ;  /* 0x00000045291c7223 */ /* 0x000fe2000000001c */
[----:B------:R-:W-:Y:S01]  /*93e0*/  F2FP.SATFINITE.E5M2.F32.PACK_AB_MERGE_C R107, R19, R14, RZ ;  /* 0x0000000e136b723e */ /* 0x000fe200048060ff */
        /* <DEDUP_REMOVED lines=25> */
[----:B------:R-:W-:Y:S02]  /*9580*/  UIADD3 UR4, UP0, UPT, UR62, 0x680, URZ ;  /* 0x000006803e047890 */ /* 0x000fe4000ff1e0ff */
[----:B------:R-:W-:Y:S02]  /*9590*/  UIADD3 UR13, UPT, UPT, UR49, 0x20, URZ ;  /* 0x00000020310d7890 */ /* 0x000fe4000fffe0ff */
[----:B------:R-:W-:Y:S02]  /*95a0*/  UIADD3 UR12, UPT, UPT, UR43, 0x5400, URZ ;  /* 0x000054002b0c7890 */ /* 0x000fe4000fffe0ff */
[----:B------:R-:W-:Y:S01]  /*95b0*/  UIADD3.X UR5, UPT, UPT, URZ, UR63, URZ, UP0, !UPT ;  /* 0x0000003fff057290 */ /* 0x000fe200087fe4ff */
[----:B------:R-:W-:Y:S01]  /*95c0*/  UMOV UR14, UR50 ;  /* 0x00000032000e7c82 */ /* 0x000fe20008000000 */
[----:B------:R-:W-:Y:S01]  /*95d0*/  UMOV UR15, UR36 ;  /* 0x00000024000f7c82 */ /* 0x000fe20008000000 */
[----:B------:R-:W-:Y:S02]  /*95e0*/  UIADD3 UR9, UPT, UPT, UR49, 0xa0, URZ ;  /* 0x000000a031097890 */ /* 0x000fe4000fffe0ff */
[----:B------:R-:W-:Y:S01]  /*95f0*/  UIADD3 UR8, UPT, UPT, UR43, 0x5c00, URZ ;  /* 0x00005c002b087890 */ /* 0x000fe2000fffe0ff */
[----:B------:R-:W-:Y:S03]  /*9600*/  UMOV UR10, UR50 ;  /* 0x00000032000a7c82 */ /* 0x000fe60008000000 */
[----:B------:R2:W-:Y:S01]  /*9610*/  UTMASTG.3D [UR12], [UR4] ;  /* 0x0000000c040073b5 */ /* 0x0005e20008010000 */
[----:B------:R-:W-:Y:S04]  /*9620*/  UMOV UR11, UR36 ;  /* 0x00000024000b7c82 */ /* 0x000fe80008000000 */
[----:B------:R2:W-:Y:S01]  /*9630*/  UTMASTG.3D [UR8], [UR4] ;  /* 0x00000008040073b5 */ /* 0x0005e20008010000 */
[----:B------:R0:W-:Y:S01]  /*9640*/  UTMACMDFLUSH ;  /* 0x00000000000079b7 */ /* 0x0001e20000000000 */
[----:B--2---:R-:W-:Y:S04]  /*9650*/  DEPBAR.LE SB0, 0x1 ;  /* 0x000080400000791a */ /* 0x004fe80000000000 */
.L_x_155:
[----:B------:R-:W-:Y:S05]  /*9660*/  BSYNC.RECONVERGENT B0 ;  /* 0x0000000000007941 */ /* 0x000fea0003800200 */
.L_x_154:
        /* <DEDUP_REMOVED lines=16> */
.L_x_159:
[----:B------:R-:W-:Y:S05]  /*9770*/  BSYNC B0 ;  /* 0x0000000000007941 */ /* 0x000fea0003800000 */
.L_x_158:
        /* <DEDUP_REMOVED lines=17> */
.L_x_157:
[----:B------:R-:W-:Y:S05]  /*9890*/  BSYNC B1 ;  /* 0x0000000000017941 */ /* 0x000fea0003800000 */
.L_x_156:
        /* <DEDUP_REMOVED lines=21> */
.L_x_161:
        /* <DEDUP_REMOVED lines=17> */
[----:B------:R-:W-:Y:S01]  /*9b00*/  ISETP.NE.AND P6, PT, R102, RZ, PT ;  /* 0x000000ff6600720c */ /* 0x000fe20003fc5270 */
[--C-:B------:R-:W-:Y:S01]  /*9b10*/  HADD2.F32 R49, -RZ, R50.reuse.H0_H0 ;  /* 0x20000032ff317230 */ /* 0x100fe20000004100 */
[----:B----4-:R-:W-:Y:S01]  /*9b20*/  F2FP.F16.E5M2.UNPACK_B R58, R76 ;  /* 0x0000004cff3a723e */ /* 0x010fe200020004ff */
[----:B------:R-:W-:Y:S01]  /*9b30*/  HADD2.F32 R50, -RZ, R50.H1_H1 ;  /* 0x30000032ff327230 */ /* 0x000fe20000004100 */
[----:B------:R-:W-:Y:S01]  /*9b40*/  F2FP.F16.E5M2.UNPACK_B R62, R77 ;  /* 0x0000004dff3e723e */ /* 0x000fe200020004ff */
[--C-:B------:R-:W-:Y:S01]  /*9b50*/  HADD2.F32 R53, -RZ, R54.reuse.H0_H0 ;  /* 0x20000036ff357230 */ /* 0x100fe20000004100 */
[----:B------:R-:W-:Y:S01]  /*9b60*/  F2FP.F16.E5M2.UNPACK_B R66, R78 ;  /* 0x0000004eff42723e */ /* 0x000fe200020004ff */
[----:B------:R-:W-:Y:S01]  /*9b70*/  HADD2.F32 R54, -RZ, R54.H1_H1 ;  /* 0x30000036ff367230 */ /* 0x000fe20000004100 */
[----:B------:R-:W-:Y:S01]  /*9b80*/  F2FP.F16.E5M2.UNPACK_B R70, R79 ;  /* 0x0000004fff46723e */ /* 0x000fe200020004ff */
[--C-:B------:R-:W-:Y:S01]  /*9b90*/  HADD2.F32 R57, -RZ, R58.reuse.H0_H0 ;  /* 0x2000003aff397230 */ /* 0x100fe20000004100 */
[----:B------:R-:W-:Y:S01]  /*9ba0*/  F2FP.F16.E5M2.UNPACK_B R56, R75.H1 ;  /* 0x0000004bff38723e */ /* 0x000fe200030004ff */
[----:B------:R-:W-:Y:S01]  /*9bb0*/  HADD2.F32 R58, -RZ, R58.H1_H1 ;  /* 0x3000003aff3a7230 */ /* 0x000fe20000004100 */
[----:B------:R-:W-:Y:S01]  /*9bc0*/  F2FP.F16.E5M2.UNPACK_B R60, R76.H1 ;  /* 0x0000004cff3c723e */ /* 0x000fe200030004ff */
[--C-:B------:R-:W-:Y:S01]  /*9bd0*/  HADD2.F32 R61, -RZ, R62.reuse.H0_H0 ;  /* 0x2000003eff3d7230 */ /* 0x100fe20000004100 */
[----:B------:R-:W-:Y:S01]  /*9be0*/  F2FP.F16.E5M2.UNPACK_B R64, R77.H1 ;  /* 0x0000004dff40723e */ /* 0x000fe200030004ff */
[----:B------:R-:W-:Y:S01]  /*9bf0*/  HADD2.F32 R62, -RZ, R62.H1_H1 ;  /* 0x3000003eff3e7230 */ /* 0x000fe20000004100 */
[----:B------:R-:W-:Y:S01]  /*9c00*/  F2FP.F16.E5M2.UNPACK_B R68, R78.H1 ;  /* 0x0000004eff44723e */ /* 0x000fe200030004ff */
        /* <DEDUP_REMOVED lines=112> */
[----:B------:R-:W-:Y:S02]  /*a310*/  UIADD3 UR4, UPT, UPT, UR43, 0x4400, URZ ;  /* 0x000044002b047890 */ /* 0x000fe4000fffe0ff */
[----:B------:R-:W-:Y:S01]  /*a320*/  UIADD3 UR9, UPT, UPT, UR49, 0x40, URZ ;  /* 0x0000004031097890 */ /* 0x000fe2000fffe0ff */
[----:B------:R-:W-:Y:S01]  /*a330*/  UMOV UR10, UR50 ;  /* 0x00000032000a7c82 */ /* 0x000fe20008000000 */
[----:B------:R-:W-:Y:S02]  /*a340*/  UMOV UR11, UR36 ;  /* 0x00000024000b7c82 */ /* 0x000fe40008000000 */
[----:B------:R-:W-:Y:S01]  /*a350*/  MOV R96, UR4 ;  /* 0x0000000400607c02 */ /* 0x000fe20008000f00 */
[----:B------:R-:W-:Y:S02]  /*a360*/  UIADD3 UR4, UP0, UPT, UR62, 0x680, URZ ;  /* 0x000006803e047890 */ /* 0x000fe4000ff1e0ff */
[----:B------:R-:W-:Y:S01]  /*a370*/  UIADD3 UR13, UPT, UPT, UR49, 0xc0, URZ ;  /* 0x000000c0310d7890 */ /* 0x000fe2000fffe0ff */
[----:B------:R-:W-:Y:S01]  /*a380*/  R2UR UR8, R96 ;  /* 0x00000000600872ca */ /* 0x000fe200000e0000 */
[----:B------:R-:W-:Y:S02]  /*a390*/  UIADD3.X UR5, UPT, UPT, URZ, UR63, URZ, UP0, !UPT ;  /* 0x0000003fff057290 */ /* 0x000fe400087fe4ff */
[----:B------:R-:W-:Y:S01]  /*a3a0*/  UIADD3 UR12, UPT, UPT, UR43, 0x4c00, URZ ;  /* 0x00004c002b0c7890 */ /* 0x000fe2000fffe0ff */
[----:B------:R-:W-:Y:S01]  /*a3b0*/  UMOV UR14, UR50 ;  /* 0x00000032000e7c82 */ /* 0x000fe20008000000 */
[----:B------:R-:W-:Y:S08]  /*a3c0*/  UMOV UR15, UR36 ;  /* 0x00000024000f7c82 */ /* 0x000ff00008000000 */
[----:B------:R2:W-:Y:S01]  /*a3d0*/  UTMASTG.3D [UR8], [UR4] ;  /* 0x00000008040073b5 */ /* 0x0005e20008010000 */
[----:B------:R2:W-:Y:S01]  /*a3e0*/  UTMASTG.3D [UR12], [UR4] ;  /* 0x0000000c040073b5 */ /* 0x0005e20008010000 */
[----:B------:R0:W-:Y:S01]  /*a3f0*/  UTMACMDFLUSH ;  /* 0x00000000000079b7 */ /* 0x0001e20000000000 */
[----:B--2---:R-:W-:Y:S04]  /*a400*/  DEPBAR.LE SB0, 0x1 ;  /* 0x000080400000791a */ /* 0x004fe80000000000 */
.L_x_163:
[----:B------:R-:W-:Y:S05]  /*a410*/  BSYNC.RECONVERGENT B0 ;  /* 0x0000000000007941 */ /* 0x000fea0003800200 */
.L_x_162:
        /* <DEDUP_REMOVED lines=16> */
.L_x_167:
[----:B------:R-:W-:Y:S05]  /*a520*/  BSYNC B0 ;  /* 0x0000000000007941 */ /* 0x000fea0003800000 */
.L_x_166:
        /* <DEDUP_REMOVED lines=17> */
.L_x_165:
[----:B------:R-:W-:Y:S05]  /*a640*/  BSYNC B1 ;  /* 0x0000000000017941 */ /* 0x000fea0003800000 */
.L_x_164:
        /* <DEDUP_REMOVED lines=21> */
.L_x_169:
[----:B------:R-:W-:Y:S01]  /*a7a0*/  ISETP.NE.AND P0, PT, R97, RZ, PT ;  /* 0x000000ff6100720c */ /* 0x000fe20003f05270 */
[----:B------:R-:W-:Y:S05]  /*a7b0*/  WARPSYNC.ALL ;  /* 0x0000000000007948 */ /* 0x000fea0003800000 */
[----:B------:R-:W-:Y:S01]  /*a7c0*/  R2UR UR4, R39 ;  /* 0x00000000270472ca */ /* 0x000fe200000e0000 */
[----:B------:R-:W-:Y:S01]  /*a7d0*/  BSSY.RECONVERGENT B0, `(.L_x_170) ;  /* 0x000009f000007945 */ /* 0x000fe20003800200 */
[-C--:B---3--:R-:W-:Y:S02]  /*a7e0*/  F2FP.F16.E5M2.UNPACK_B R42, R72.reuse ;  /* 0x00000048ff2a723e */ /* 0x088fe400020004ff */
[----:B------:R-:W-:Y:S02]  /*a7f0*/  F2FP.F16.E5M2.UNPACK_B R72, R72.H1 ;  /* 0x00000048ff48723e */ /* 0x000fe400030004ff */
[-C--:B------:R-:W-:Y:S01]  /*a800*/  F2FP.F16.E5M2.UNPACK_B R46, R73.reuse ;  /* 0x00000049ff2e723e */ /* 0x080fe200020004ff */
[--C-:B------:R-:W-:Y:S01]  /*a810*/  HADD2.F32 R40, -RZ, R42.reuse.H0_H0 ;  /* 0x2000002aff287230 */ /* 0x100fe20000004100 */
[----:B------:R-:W-:Y:S01]  /*a820*/  F2FP.F16.E5M2.UNPACK_B R73, R73.H1 ;  /* 0x00000049ff49723e */ /* 0x000fe200030004ff */
[----:B------:R-:W-:Y:S01]  /*a830*/  HADD2.F32 R42, -RZ, R42.H1_H1 ;  /* 0x3000002aff2a7230 */ /* 0x000fe20000004100 */
[-C--:B------:R-:W-:Y:S01]  /*a840*/  F2FP.F16.E5M2.UNPACK_B R50, R74.reuse ;  /* 0x0000004aff32723e */ /* 0x080fe200020004ff */
[----:B------:R-:W-:Y:S01]  /*a850*/  HADD2.F32 R43, -RZ, R72.H0_H0 ;  /* 0x20000048ff2b7230 */ /* 0x000fe20000004100 */
[----:B------:R-:W-:Y:S01]  /*a860*/  F2FP.F16.E5M2.UNPACK_B R74, R74.H1 ;  /* 0x0000004aff4a723e */ /* 0x000fe200030004ff */
[----:B------:R-:W2:Y:S01]  /*a870*/  LDTM.x32 R4, tmem[UR4+0x60] ;  /* 0x00006004000479ee */ /* 0x000ea200082c0000 */
[----:B------:R-:W-:Y:S01]  /*a880*/  NOP ;  /* 0x0000000000007918 */ /* 0x000fe20000000000 */
[----:B------:R-:W-:Y:S01]  /*a890*/  IADD3 R90, PT, PT, R90, 0x2a0, RZ ;  /* 0x000002a05a5a7810 */ /* 0x000fe20007ffe0ff */
[--C-:B------:R-:W-:Y:S01]  /*a8a0*/  HADD2.F32 R45, -RZ, R46.reuse.H0_H0 ;  /* 0x2000002eff2d7230 */ /* 0x100fe20000004100 */
[----:B------:R-:W-:Y:S01]  /*a8b0*/  F2FP.F16.E5M2.UNPACK_B R54, R75 ;  /* 0x0000004bff36723e */ /* 0x000fe200020004ff */
[----:B------:R-:W-:Y:S01]  /*a8c0*/  HADD2.F32 R46, -RZ, R46.H1_H1 ;  /* 0x3000002eff2e7230 */ /* 0x000fe20000004100 */
[----:B------:R-:W-:Y:S01]  /*a8d0*/  LOP3.LUT R90, R90, 0xfefffff8, RZ, 0xc0, !PT ;  /* 0xfefffff85a5a7812 */ /* 0x000fe200078ec0ff */
[--C-:B------:R-:W-:Y:S01]  /*a8e0*/  HADD2.F32 R49, -RZ, R50.reuse.H0_H0 ;  /* 0x20000032ff317230 */ /* 0x100fe20000004100 */
[----:B----4-:R-:W-:Y:S01]  /*a8f0*/  F2FP.F16.E5M2.UNPACK_B R58, R76 ;  /* 0x0000004cff3a723e */ /* 0x010fe200020004ff */
[----:B------:R-:W-:Y:S01]  /*a900*/  HADD2.F32 R50, -RZ, R50.H1_H1 ;  /* 0x30000032ff327230 */ /* 0x000fe20000004100 */
[----:B--2---:R2:W-:Y:S01]  /*a910*/  SYNCS.ARRIVE.TRANS64.RED.A1T0 RZ, [R90+URZ], RZ ;  /* 0x000000ff5aff79a7 */ /* 0x0045e200081004ff */
[--C-:B------:R-:W-:Y:S01]  /*a920*/  HADD2.F32 R53, -RZ, R54.reuse.H0_H0 ;  /* 0x20000036ff357230 */ /* 0x100fe20000004100 */
[-C--:B------:R-:W-:Y:S01]  /*a930*/  F2FP.F16.E5M2.UNPACK_B R62, R77.reuse ;  /* 0x0000004dff3e723e */ /* 0x080fe200020004ff */
[----:B------:R-:W-:Y:S01]  /*a940*/  HADD2.F32 R54, -RZ, R54.H1_H1 ;  /* 0x30000036ff367230 */ /* 0x000fe20000004100 */
[----:B------:R-:W-:Y:S01]  /*a950*/  F2FP.F16.E5M2.UNPACK_B R77, R77.H1 ;  /* 0x0000004dff4d723e */ /* 0x000fe200030004ff */
        /* <DEDUP_REMOVED lines=8> */
[----:B------:R-:W-:Y:S02]  /*a9e0*/  HADD2.F32 R64, -RZ, R77.H1_H1 ;  /* 0x3000004dff407230 */ /* 0x000fe40000004100 */
[C---:B------:R-:W-:Y:S01]  /*a9f0*/  FMUL R4, R38.reuse, R4 ;  /* 0x0000000426047220 */ /* 0x040fe20000400000 */
        /* <DEDUP_REMOVED lines=13> */
[--C-:B------:R-:W-:Y:S02]  /*aad0*/  HADD2.F32 R65, -RZ, R66.reuse.H0_H0 ;  /* 0x20000042ff417230 */ /* 0x100fe40000004100 */
[C---:B------:R-:W-:Y:S01]  /*aae0*/  FMUL R24, R38.reuse, R28 ;  /* 0x0000001c26187220 */ /* 0x040fe20000400000 */
[----:B------:R-:W-:Y:S02]  /*aaf0*/  HADD2.F32 R66, -RZ, R66.H1_H1 ;  /* 0x30000042ff427230 */ /* 0x000fe40000004100 */
[C---:B------:R-:W-:Y:S01]  /*ab00*/  FMUL R25, R38.reuse, R29 ;  /* 0x0000001d26197220 */ /* 0x040fe20000400000 */
[--C-:B------:R-:W-:Y:S02]  /*ab10*/  HADD2.F32 R69, -RZ, R70.reuse.H0_H0 ;  /* 0x20000046ff457230 */ /* 0x100fe40000004100 */
[C---:B------:R-:W-:Y:S01]  /*ab20*/  FMUL R28, R38.reuse, R32 ;  /* 0x00000020261c7220 */ /* 0x040fe20000400000 */
[----:B------:R-:W-:Y:S02]  /*ab30*/  HADD2.F32 R70, -RZ, R70.H1_H1 ;  /* 0x30000046ff467230 */ /* 0x000fe40000004100 */
[C---:B------:R-:W-:Y:S01]  /*ab40*/  FMUL R29, R38.reuse, R33 ;  /* 0x00000021261d7220 */ /* 0x040fe20000400000 */
        /* <DEDUP_REMOVED lines=11> */
[C---:B------:R-:W-:Y:S01]  /*ac00*/  FMUL R11, R38.reuse, R11 ;  /* 0x0000000b260b7220 */ /* 0x040fe20000400000 */
[----:B------:R-:W-:Y:S01]  /*ac10*/  F2FP.F16.E5M2.UNPACK_B R78, R78.H1 ;  /* 0x0000004eff4e723e */ /* 0x000fe200030004ff */
[--C-:B------:R-:W-:Y:S01]  /*ac20*/  HADD2.F32 R51, -RZ, R74.reuse.H0_H0 ;  /* 0x2000004aff337230 */ /* 0x100fe20000004100 */
[----:B------:R-:W-:Y:S01]  /*ac30*/  F2FP.SATFINITE.E5M2.F32.PACK_AB_MERGE_C R100, R7, R6, RZ ;  /* 0x000000060764723e */ /* 0x000fe200048060ff */
[C---:B------:R-:W-:Y:S01]  /*ac40*/  FFMA R11, R41.reuse, R48, R11 ;  /* 0x00000030290b7223 */ /* 0x040fe2000000000b */
[C---:B------:R-:W-:Y:S01]  /*ac50*/  FFMA R12, R41.reuse, R49, R12 ;  /* 0x00000031290c7223 */ /* 0x040fe2000000000c */
[----:B------:R-:W-:Y:S01]  /*ac60*/  FFMA R13, R41, R50, R13 ;  /* 0x00000032290d7223 */ /* 0x000fe2000000000d */
[----:B------:R-:W-:Y:S01]  /*ac70*/  F2FP.SATFINITE.E5M2.F32.PACK_AB_MERGE_C R100, R5, R4, R100 ;  /* 0x000000040564723e */ /* 0x000fe20004806064 */
        /* <DEDUP_REMOVED lines=21> */
[----:B------:R-:W-:Y:S02]  /*add0*/  HADD2.F32 R62, -RZ, R77.H0_H0 ;  /* 0x2000004dff3e7230 */ /* 0x000fe40000004100 */
[C---:B------:R-:W-:Y:S01]  /*ade0*/  FFMA R22, R41.reuse, R59, R22 ;  /* 0x0000003b29167223 */ /* 0x040fe20000000016 */
[C---:B------:R-:W-:Y:S01]  /*adf0*/  FMUL R3, R38.reuse, R26 ;  /* 0x0000001a26037220 */ /* 0x040fe20000400000 */
[C---:B------:R-:W-:Y:S01]  /*ae00*/  FFMA R23, R41.reuse, R60, R23 ;  /* 0x0000003c29177223 */ /* 0x040fe20000000017 */
[C---:B------:R-:W-:Y:S01]  /*ae10*/  FMUL R27, R38.reuse, R27 ;  /* 0x0000001b261b7220 */ /* 0x040fe20000400000 */
[C---:B------:R-:W-:Y:S01]  /*ae20*/  FFMA R0, R41.reuse, R61, R0 ;  /* 0x0000003d29007223 */ /* 0x040fe20000000000 */
[----:B------:R-:W-:Y:S01]  /*ae30*/  F2FP.F16.E5M2.UNPACK_B R79, R79.H1 ;  /* 0x0000004fff4f723e */ /* 0x000fe200030004ff */
        /* <DEDUP_REMOVED lines=23> */
[----:B-1----:R-:W-:Y:S02]  /*afb0*/  F2FP.SATFINITE.E5M2.F32.PACK_AB_MERGE_C R104, R23, R22, RZ ;  /* 0x000000161768723e */ /* 0x002fe400048060ff */
        /* <DEDUP_REMOVED lines=8> */
[----:B------:R-:W-:Y:S03]  /*b040*/  IADD3 R36, PT, PT, R36, 0x1, RZ ;  /* 0x0000000124247810 */ /* 0x000fe60007ffe0ff */
[----:B------:R2:W-:Y:S01]  /*b050*/  STS.128 [R99+0x5400], R104 ;  /* 0x0054006863007388 */ /* 0x0005e20000000c00 */
[----:B------:R-:W-:Y:S01]  /*b060*/  @!PT LDS RZ, [RZ] ;  /* 0x00000000fffff984 */ /* 0x000fe20000000800 */
[----:B------:R-:W-:Y:S01]  /*b070*/  @!PT LDS RZ, [RZ] ;  /* 0x00000000fffff984 */ /* 0x000fe20000000800 */
[----:B------:R-:W-:Y:S01]  /*b080*/  @!PT LDS RZ, [RZ] ;  /* 0x00000000fffff984 */ /* 0x000fe20000000800 */
[----:B------:R-:W-:Y:S01]  /*b090*/  @!PT LDS RZ, [RZ] ;  /* 0x00000000fffff984 */ /* 0x000fe20000000800 */
[----:B------:R1:W-:Y:S07]  /*b0a0*/  MEMBAR.ALL.CTA ;  /* 0x0000000000007992 */ /* 0x0003ee0000008000 */
[----:B-1----:R-:W1:Y:S02]  /*b0b0*/  FENCE.VIEW.ASYNC.S ;  /* 0x00000000000073c6 */ /* 0x002e640000000000 */
[----:B-1----:R-:W-:Y:S06]  /*b0c0*/  BAR.SYNC.DEFER_BLOCKING 0x1, 0x80 ;  /* 0x0042000000007b1d */ /* 0x002fec0000010000 */
        /* <DEDUP_REMOVED lines=14> */
[----:B-1----:R-:W-:Y:S04]  /*b1b0*/  DEPBAR.LE SB0, 0x1 ;  /* 0x000080400000791a */ /* 0x002fe80000000000 */
.L_x_171:
[----:B------:R-:W-:Y:S05]  /*b1c0*/  BSYNC.RECONVERGENT B0 ;  /* 0x0000000000007941 */ /* 0x000fea0003800200 */
.L_x_170:
[----:B------:R-:W-:Y:S01]  /*b1d0*/  R2UR UR4, R88 ;  /* 0x00000000580472ca */ /* 0x000fe200000e0000 */
[----:B------:R-:W-:Y:S01]  /*b1e0*/  BAR.SYNC.DEFER_BLOCKING 0x1, 0x80 ;  /* 0x0042000000007b1d */ /* 0x000fe20000010000 */
[----:B------:R-:W-:Y:S01]  /*b1f0*/  ISETP.NE.AND P0, PT, R91, 0x2, PT ;  /* 0x000000025b00780c */ /* 0x000fe20003f05270 */
[----:B------:R-:W-:Y:S01]  /*b200*/  UISETP.NE.AND UP0, UPT, UR44, URZ, UPT ;  /* 0x000000ff2c00728c */ /* 0x000fe2000bf05270 */
[----:B------:R-:W-:Y:S01]  /*b210*/  ISETP.NE.AND P1, PT, R36, 0x4, PT ;  /* 0x000000042400780c */ /* 0x000fe20003f25270 */
[----:B------:R-:W-:Y:S01]  /*b220*/  UIADD3 UR32, UPT, UPT, UR38, UR59, URZ ;  /* 0x0000003b26207290 */ /* 0x000fe2000fffe0ff */
[----:B------:R-:W-:Y:S02]  /*b230*/  SEL R3, RZ, 0x1, P0 ;  /* 0x00000001ff037807 */ /* 0x000fe40000000000 */
[----:B------:R-:W-:Y:S02]  /*b240*/  SEL R0, RZ, 0x1, P1 ;  /* 0x00000001ff007807 */ /* 0x000fe40000800000 */
[----:B------:R-:W-:Y:S02]  /*b250*/  LOP3.LUT R94, R94, R3, RZ, 0x3c, !PT ;  /* 0x000000035e5e7212 */ /* 0x000fe400078e3cff */
[----:B------:R-:W-:Y:S01]  /*b260*/  LOP3.LUT R95, R95, R0, RZ, 0x3c, !PT ;  /* 0x000000005f5f7212 */ /* 0x000fe200078e3cff */
[----:B------:R-:W-:Y:S01]  /*b270*/  UIADD3 UR34, UPT, UPT, UR37, UR4, URZ ;  /* 0x0000000425227290 */ /* 0x000fe2000fffe0ff */
[----:B------:R-:W-:Y:S02]  /*b280*/  SEL R91, R91, RZ, P0 ;  /* 0x000000ff5b5b7207 */ /* 0x000fe40000000000 */
[----:B------:R-:W-:Y:S01]  /*b290*/  SEL R36, R36, RZ, P1 ;  /* 0x000000ff24247207 */ /* 0x000fe20000800000 */
[----:B------:R-:W-:Y:S01]  /*b2a0*/  UMOV UR36, UR58 ;  /* 0x0000003a00247c82 */ /* 0x000fe20008000000 */
[----:B------:R-:W-:Y:S07]  /*b2b0*/  BRA.U UP0, `(.L_x_172) ;  /* 0xffffffb900ac7547 */ /* 0x000fee000b83ffff */
[----:B------:R-:W-:Y:S05]  /*b2c0*/  EXIT ;  /* 0x000000000000794d */ /* 0x000fea0003800000 */
.L_x_25:
[----:B--2---:R2:W3:Y:S02]  /*b2d0*/  SYNCS.PHASECHK.TRANS64.TRYWAIT P0, [R0+URZ+0x2d0], R3 ;  /* 0x0002d003000075a7 */ /* 0x0044e400080011ff */
[----:B---3--:R-:W-:Y:S05]  /*b2e0*/  @!P0 NANOSLEEP.SYNCS 0x989680 ;  /* 0x009896800000895d */ /* 0x008fea0003900000 */
[----:B------:R-:W3:Y:S02]  /*b2f0*/  @!P0 SYNCS.PHASECHK.TRANS64 P0, [R0+URZ+0x2d0], R3 ;  /* 0x0002d003000085a7 */ /* 0x000ee400080010ff */
[----:B---3--:R-:W-:Y:S05]  /*b300*/  @!P0 BRA `(.L_x_25) ;  /* 0xfffffffc00f08947 */ /* 0x008fea000383ffff */
[----:B------:R-:W-:Y:S05]  /*b310*/  BRA `(.L_x_173) ;  /* 0xffffff6800d87947 */ /* 0x000fea000383ffff */
.L_x_28:
[----:B--2---:R-:W-:-:S07]  /*b320*/  MOV R0, UR33 ;  /* 0x0000002100007c02 */ /* 0x004fce0008000f00 */
.L_x_174:
[----:B--2---:R2:W3:Y:S02]  /*b330*/  SYNCS.PHASECHK.TRANS64.TRYWAIT P0, [R0+URZ+0x108], R3 ;  /* 0x00010803000075a7 */ /* 0x0044e400080011ff */
[----:B---3--:R-:W-:Y:S05]  /*b340*/  @!P0 NANOSLEEP.SYNCS 0x989680 ;  /* 0x009896800000895d */ /* 0x008fea0003900000 */
[----:B------:R-:W3:Y:S02]  /*b350*/  @!P0 SYNCS.PHASECHK.TRANS64 P0, [R0+URZ+0x108], R3 ;  /* 0x00010803000085a7 */ /* 0x000ee400080010ff */
[----:B---3--:R-:W-:Y:S05]  /*b360*/  @!P0 BRA `(.L_x_174) ;  /* 0xfffffffc00f08947 */ /* 0x008fea000383ffff */
[----:B------:R-:W-:Y:S05]  /*b370*/  BRA `(.L_x_27) ;  /* 0xffffff6c00287947 */ /* 0x000fea000383ffff */
.L_x_35:
[----:B-1----:R-:W-:-:S07]  /*b380*/  MOV R0, UR9 ;  /* 0x0000000900007c02 */ /* 0x002fce0008000f00 */
.L_x_175:
[----:B-1----:R1:W2:Y:S02]  /*b390*/  SYNCS.PHASECHK.TRANS64.TRYWAIT P0, [R0+URZ+0x108], R3 ;  /* 0x00010803000075a7 */ /* 0x0022a400080011ff */
[----:B--2---:R-:W-:Y:S05]  /*b3a0*/  @!P0 NANOSLEEP.SYNCS 0x989680 ;  /* 0x009896800000895d */ /* 0x004fea0003900000 */
[----:B------:R-:W2:Y:S02]  /*b3b0*/  @!P0 SYNCS.PHASECHK.TRANS64 P0, [R0+URZ+0x108], R3 ;  /* 0x00010803000085a7 */ /* 0x000ea400080010ff */
[----:B--2---:R-:W-:Y:S05]  /*b3c0*/  @!P0 BRA `(.L_x_175) ;  /* 0xfffffffc00f08947 */ /* 0x004fea000383ffff */
[----:B------:R-:W-:Y:S05]  /*b3d0*/  BRA `(.L_x_34) ;  /* 0xffffff6c00e87947 */ /* 0x000fea000383ffff */
.L_x_40:
[----:B-1----:R1:W2:Y:S02]  /*b3e0*/  SYNCS.PHASECHK.TRANS64.TRYWAIT P0, [R3+URZ+0x260], R0 ;  /* 0x00026000030075a7 */ /* 0x0022a400080011ff */
[----:B--2---:R-:W-:Y:S05]  /*b3f0*/  @!P0 NANOSLEEP.SYNCS 0x989680 ;  /* 0x009896800000895d */ /* 0x004fea0003900000 */
[----:B------:R-:W2:Y:S02]  /*b400*/  @!P0 SYNCS.PHASECHK.TRANS64 P0, [R3+URZ+0x260], R0 ;  /* 0x00026000030085a7 */ /* 0x000ea400080010ff */
[----:B--2---:R-:W-:Y:S05]  /*b410*/  @!P0 BRA `(.L_x_40) ;  /* 0xfffffffc00f08947 */ /* 0x004fea000383ffff */
[----:B------:R-:W-:Y:S05]  /*b420*/  BRA `(.L_x_176) ;  /* 0xffffff70008c7947 */ /* 0x000fea000383ffff */
.L_x_44:
[----:B-1----:R-:W-:-:S07]  /*b430*/  MOV R0, UR4 ;  /* 0x0000000400007c02 */ /* 0x002fce0008000f00 */
.L_x_177:
[----:B-1----:R1:W2:Y:S02]  /*b440*/  SYNCS.PHASECHK.TRANS64.TRYWAIT P0, [R0+URZ], R3 ;  /* 0x00000003000075a7 */ /* 0x0022a400080011ff */
[----:B--2---:R-:W-:Y:S05]  /*b450*/  @!P0 NANOSLEEP.SYNCS 0x989680 ;  /* 0x009896800000895d */ /* 0x004fea0003900000 */
[----:B------:R-:W2:Y:S02]  /*b460*/  @!P0 SYNCS.PHASECHK.TRANS64 P0, [R0+URZ], R3 ;  /* 0x00000003000085a7 */ /* 0x000ea400080010ff */
[----:B--2---:R-:W-:Y:S05]  /*b470*/  @!P0 BRA `(.L_x_177) ;  /* 0xfffffffc00f08947 */ /* 0x004fea000383ffff */
[----:B------:R-:W-:Y:S05]  /*b480*/  BRA `(.L_x_178) ;  /* 0xffffff7800347947 */ /* 0x000fea000383ffff */
.L_x_45:
[----:B------:R-:W-:-:S07]  /*b490*/  MOV R0, UR5 ;  /* 0x0000000500007c02 */ /* 0x000fce0008000f00 */
.L_x_179:
[----:B-1----:R1:W2:Y:S02]  /*b4a0*/  SYNCS.PHASECHK.TRANS64.TRYWAIT P0, [R0+URZ], R3 ;  /* 0x00000003000075a7 */ /* 0x0022a400080011ff */
[----:B--2---:R-:W-:Y:S05]  /*b4b0*/  @!P0 NANOSLEEP.SYNCS 0x989680 ;  /* 0x009896800000895d */ /* 0x004fea0003900000 */
[----:B------:R-:W2:Y:S02]  /*b4c0*/  @!P0 SYNCS.PHASECHK.TRANS64 P0, [R0+URZ], R3 ;  /* 0x00000003000085a7 */ /* 0x000ea400080010ff */
[----:B--2---:R-:W-:Y:S05]  /*b4d0*/  @!P0 BRA `(.L_x_179) ;  /* 0xfffffffc00f08947 */ /* 0x004fea000383ffff */
[----:B------:R-:W-:Y:S05]  /*b4e0*/  BRA `(.L_x_180) ;  /* 0xffffff7800407947 */ /* 0x000fea000383ffff */
.L_x_46:
[----:B------:R-:W-:-:S07]  /*b4f0*/  MOV R0, UR5 ;  /* 0x0000000500007c02 */ /* 0x000fce0008000f00 */
.L_x_181:
[----:B-1----:R1:W2:Y:S02]  /*b500*/  SYNCS.PHASECHK.TRANS64.TRYWAIT P0, [R0+URZ], R3 ;  /* 0x00000003000075a7 */ /* 0x0022a400080011ff */
[----:B--2---:R-:W-:Y:S05]  /*b510*/  @!P0 NANOSLEEP.SYNCS 0x989680 ;  /* 0x009896800000895d */ /* 0x004fea0003900000 */
[----:B------:R-:W2:Y:S02]  /*b520*/  @!P0 SYNCS.PHASECHK.TRANS64 P0, [R0+URZ], R3 ;  /* 0x00000003000085a7 */ /* 0x000ea400080010ff */
[----:B--2---:R-:W-:Y:S05]  /*b530*/  @!P0 BRA `(.L_x_181) ;  /* 0xfffffffc00f08947 */ /* 0x004fea000383ffff */
[----:B------:R-:W-:Y:S05]  /*b540*/  BRA `(.L_x_182) ;  /* 0xffffff78004c7947 */ /* 0x000fea000383ffff */
.L_x_47:
[----:B------:R-:W-:-:S07]  /*b550*/  MOV R0, UR5 ;  /* 0x0000000500007c02 */ /* 0x000fce0008000f00 */
.L_x_183:
[----:B-1----:R1:W2:Y:S02]  /*b560*/  SYNCS.PHASECHK.TRANS64.TRYWAIT P0, [R0+URZ], R3 ;  /* 0x00000003000075a7 */ /* 0x0022a400080011ff */
[----:B--2---:R-:W-:Y:S05]  /*b570*/  @!P0 NANOSLEEP.SYNCS 0x989680 ;  /* 0x009896800000895d */ /* 0x004fea0003900000 */
[----:B------:R-:W2:Y:S02]  /*b580*/  @!P0 SYNCS.PHASECHK.TRANS64 P0, [R0+URZ], R3 ;  /* 0x00000003000085a7 */ /* 0x000ea400080010ff */
[----:B--2---:R-:W-:Y:S05]  /*b590*/  @!P0 BRA `(.L_x_183) ;  /* 0xfffffffc00f08947 */ /* 0x004fea000383ffff */
[----:B------:R-:W-:Y:S05]  /*b5a0*/  BRA `(.L_x_184) ;  /* 0xffffff7800587947 */ /* 0x000fea000383ffff */
.L_x_48:
[----:B------:R-:W-:-:S07]  /*b5b0*/  MOV R0, UR5 ;  /* 0x0000000500007c02 */ /* 0x000fce0008000f00 */
.L_x_185:
[----:B-1----:R1:W2:Y:S02]  /*b5c0*/  SYNCS.PHASECHK.TRANS64.TRYWAIT P0, [R0+URZ], R3 ;  /* 0x00000003000075a7 */ /* 0x0022a400080011ff */
[----:B--2---:R-:W-:Y:S05]  /*b5d0*/  @!P0 NANOSLEEP.SYNCS 0x989680 ;  /* 0x009896800000895d */ /* 0x004fea0003900000 */
[----:B------:R-:W2:Y:S02]  /*b5e0*/  @!P0 SYNCS.PHASECHK.TRANS64 P0, [R0+URZ], R3 ;  /* 0x00000003000085a7 */ /* 0x000ea400080010ff */
[----:B--2---:R-:W-:Y:S05]  /*b5f0*/  @!P0 BRA `(.L_x_185) ;  /* 0xfffffffc00f08947 */ /* 0x004fea000383ffff */
[----:B------:R-:W-:Y:S05]  /*b600*/  BRA `(.L_x_186) ;  /* 0xffffff7800647947 */ /* 0x000fea000383ffff */
.L_x_49:
[----:B------:R-:W-:-:S07]  /*b610*/  MOV R0, UR5 ;  /* 0x0000000500007c02 */ /* 0x000fce0008000f00 */
.L_x_187:
[----:B-1----:R1:W2:Y:S02]  /*b620*/  SYNCS.PHASECHK.TRANS64.TRYWAIT P0, [R0+URZ], R3 ;  /* 0x00000003000075a7 */ /* 0x0022a400080011ff */
[----:B--2---:R-:W-:Y:S05]  /*b630*/  @!P0 NANOSLEEP.SYNCS 0x989680 ;  /* 0x009896800000895d */ /* 0x004fea0003900000 */
[----:B------:R-:W2:Y:S02]  /*b640*/  @!P0 SYNCS.PHASECHK.TRANS64 P0, [R0+URZ], R3 ;  /* 0x00000003000085a7 */ /* 0x000ea400080010ff */
[----:B--2---:R-:W-:Y:S05]  /*b650*/  @!P0 BRA `(.L_x_187) ;  /* 0xfffffffc00f08947 */ /* 0x004fea000383ffff */
[----:B------:R-:W-:Y:S05]  /*b660*/  BRA `(.L_x_188) ;  /* 0xffffff7800707947 */ /* 0x000fea000383ffff */
.L_x_50:
[----:B------:R-:W-:-:S07]  /*b670*/  MOV R0, UR5 ;  /* 0x0000000500007c02 */ /* 0x000fce0008000f00 */
.L_x_189:
[----:B-1----:R1:W2:Y:S02]  /*b680*/  SYNCS.PHASECHK.TRANS64.TRYWAIT P0, [R0+URZ], R3 ;  /* 0x00000003000075a7 */ /* 0x0022a400080011ff */
[----:B--2---:R-:W-:Y:S05]  /*b690*/  @!P0 NANOSLEEP.SYNCS 0x989680 ;  /* 0x009896800000895d */ /* 0x004fea0003900000 */
[----:B------:R-:W2:Y:S02]  /*b6a0*/  @!P0 SYNCS.PHASECHK.TRANS64 P0, [R0+URZ], R3 ;  /* 0x00000003000085a7 */ /* 0x000ea400080010ff */
[----:B--2---:R-:W-:Y:S05]  /*b6b0*/  @!P0 BRA `(.L_x_189) ;  /* 0xfffffffc00f08947 */ /* 0x004fea000383ffff */
[----:B------:R-:W-:Y:S05]  /*b6c0*/  BRA `(.L_x_190) ;  /* 0xffffff78007c7947 */ /* 0x000fea000383ffff */
.L_x_51:
[----:B------:R-:W-:-:S07]  /*b6d0*/  MOV R0, UR5 ;  /* 0x0000000500007c02 */ /* 0x000fce0008000f00 */
.L_x_191:
[----:B-1----:R1:W2:Y:S02]  /*b6e0*/  SYNCS.PHASECHK.TRANS64.TRYWAIT P0, [R0+URZ], R3 ;  /* 0x00000003000075a7 */ /* 0x0022a400080011ff */
[----:B--2---:R-:W-:Y:S05]  /*b6f0*/  @!P0 NANOSLEEP.SYNCS 0x989680 ;  /* 0x009896800000895d */ /* 0x004fea0003900000 */
[----:B------:R-:W2:Y:S02]  /*b700*/  @!P0 SYNCS.PHASECHK.TRANS64 P0, [R0+URZ], R3 ;  /* 0x00000003000085a7 */ /* 0x000ea400080010ff */
[----:B--2---:R-:W-:Y:S05]  /*b710*/  @!P0 BRA `(.L_x_191) ;  /* 0xfffffffc00f08947 */ /* 0x004fea000383ffff */
[----:B------:R-:W-:Y:S05]  /*b720*/  BRA `(.L_x_192) ;  /* 0xffffff7800887947 */ /* 0x000fea000383ffff */
.L_x_52:
[----:B------:R-:W-:-:S07]  /*b730*/  MOV R0, UR5 ;  /* 0x0000000500007c02 */ /* 0x000fce0008000f00 */
.L_x_193:
[----:B-1----:R1:W2:Y:S02]  /*b740*/  SYNCS.PHASECHK.TRANS64.TRYWAIT P0, [R0+URZ], R3 ;  /* 0x00000003000075a7 */ /* 0x0022a400080011ff */
[----:B--2---:R-:W-:Y:S05]  /*b750*/  @!P0 NANOSLEEP.SYNCS 0x989680 ;  /* 0x009896800000895d */ /* 0x004fea0003900000 */
[----:B------:R-:W2:Y:S02]  /*b760*/  @!P0 SYNCS.PHASECHK.TRANS64 P0, [R0+URZ], R3 ;  /* 0x00000003000085a7 */ /* 0x000ea400080010ff */
[----:B--2---:R-:W-:Y:S05]  /*b770*/  @!P0 BRA `(.L_x_193) ;  /* 0xfffffffc00f08947 */ /* 0x004fea000383ffff */
[----:B------:R-:W-:Y:S05]  /*b780*/  BRA `(.L_x_194) ;  /* 0xffffff7800947947 */ /* 0x000fea000383ffff */
.L_x_53:
[----:B------:R-:W-:-:S07]  /*b790*/  MOV R0, UR5 ;  /* 0x0000000500007c02 */ /* 0x000fce0008000f00 */
.L_x_195:
[----:B-1----:R1:W2:Y:S02]  /*b7a0*/  SYNCS.PHASECHK.TRANS64.TRYWAIT P0, [R0+URZ], R3 ;  /* 0x00000003000075a7 */ /* 0x0022a400080011ff */
[----:B--2---:R-:W-:Y:S05]  /*b7b0*/  @!P0 NANOSLEEP.SYNCS 0x989680 ;  /* 0x009896800000895d */ /* 0x004fea0003900000 */
[----:B------:R-:W2:Y:S02]  /*b7c0*/  @!P0 SYNCS.PHASECHK.TRANS64 P0, [R0+URZ], R3 ;  /* 0x00000003000085a7 */ /* 0x000ea400080010ff */
[----:B--2---:R-:W-:Y:S05]  /*b7d0*/  @!P0 BRA `(.L_x_195) ;  /* 0xfffffffc00f08947 */ /* 0x004fea000383ffff */
[----:B------:R-:W-:Y:S05]  /*b7e0*/  BRA `(.L_x_196) ;  /* 0xffffff7800a07947 */ /* 0x000fea000383ffff */
.L_x_54:
[----:B------:R-:W-:-:S07]  /*b7f0*/  MOV R0, UR5 ;  /* 0x0000000500007c02 */ /* 0x000fce0008000f00 */
.L_x_197:
[----:B-1----:R1:W2:Y:S02]  /*b800*/  SYNCS.PHASECHK.TRANS64.TRYWAIT P0, [R0+URZ], R3 ;  /* 0x00000003000075a7 */ /* 0x0022a400080011ff */
[----:B--2---:R-:W-:Y:S05]  /*b810*/  @!P0 NANOSLEEP.SYNCS 0x989680 ;  /* 0x009896800000895d */ /* 0x004fea0003900000 */
[----:B------:R-:W2:Y:S02]  /*b820*/  @!P0 SYNCS.PHASECHK.TRANS64 P0, [R0+URZ], R3 ;  /* 0x00000003000085a7 */ /* 0x000ea400080010ff */
[----:B--2---:R-:W-:Y:S05]  /*b830*/  @!P0 BRA `(.L_x_197) ;  /* 0xfffffffc00f08947 */ /* 0x004fea000383ffff */
[----:B------:R-:W-:Y:S05]  /*b840*/  BRA `(.L_x_198) ;  /* 0xffffff7800ac7947 */ /* 0x000fea000383ffff */
.L_x_55:
[----:B------:R-:W-:-:S07]  /*b850*/  MOV R0, UR5 ;  /* 0x0000000500007c02 */ /* 0x000fce0008000f00 */
.L_x_199:
[----:B-1----:R1:W2:Y:S02]  /*b860*/  SYNCS.PHASECHK.TRANS64.TRYWAIT P0, [R0+URZ], R3 ;  /* 0x00000003000075a7 */ /* 0x0022a400080011ff */
[----:B--2---:R-:W-:Y:S05]  /*b870*/  @!P0 NANOSLEEP.SYNCS 0x989680 ;  /* 0x009896800000895d */ /* 0x004fea0003900000 */
[----:B------:R-:W2:Y:S02]  /*b880*/  @!P0 SYNCS.PHASECHK.TRANS64 P0, [R0+URZ], R3 ;  /* 0x00000003000085a7 */ /* 0x000ea400080010ff */
[----:B--2---:R-:W-:Y:S05]  /*b890*/  @!P0 BRA `(.L_x_199) ;  /* 0xfffffffc00f08947 */ /* 0x004fea000383ffff */
[----:B------:R-:W-:Y:S05]  /*b8a0*/  BRA `(.L_x_200) ;  /* 0xffffff7800b87947 */ /* 0x000fea000383ffff */
.L_x_56:
[----:B------:R-:W-:-:S07]  /*b8b0*/  MOV R0, UR5 ;  /* 0x0000000500007c02 */ /* 0x000fce0008000f00 */
.L_x_201:
[----:B-1----:R1:W2:Y:S02]  /*b8c0*/  SYNCS.PHASECHK.TRANS64.TRYWAIT P0, [R0+URZ], R3 ;  /* 0x00000003000075a7 */ /* 0x0022a400080011ff */
[----:B--2---:R-:W-:Y:S05]  /*b8d0*/  @!P0 NANOSLEEP.SYNCS 0x989680 ;  /* 0x009896800000895d */ /* 0x004fea0003900000 */
[----:B------:R-:W2:Y:S02]  /*b8e0*/  @!P0 SYNCS.PHASECHK.TRANS64 P0, [R0+URZ], R3 ;  /* 0x00000003000085a7 */ /* 0x000ea400080010ff */
[----:B--2---:R-:W-:Y:S05]  /*b8f0*/  @!P0 BRA `(.L_x_201) ;  /* 0xfffffffc00f08947 */ /* 0x004fea000383ffff */
[----:B------:R-:W-:Y:S05]  /*b900*/  BRA `(.L_x_202) ;  /* 0xffffff7800c47947 */ /* 0x000fea000383ffff */
.L_x_57:
[----:B------:R-:W-:-:S07]  /*b910*/  MOV R0, UR5 ;  /* 0x0000000500007c02 */ /* 0x000fce0008000f00 */
.L_x_203:
[----:B-1----:R1:W2:Y:S02]  /*b920*/  SYNCS.PHASECHK.TRANS64.TRYWAIT P0, [R0+URZ], R3 ;  /* 0x00000003000075a7 */ /* 0x0022a400080011ff */
[----:B--2---:R-:W-:Y:S05]  /*b930*/  @!P0 NANOSLEEP.SYNCS 0x989680 ;  /* 0x009896800000895d */ /* 0x004fea0003900000 */
[----:B------:R-:W2:Y:S02]  /*b940*/  @!P0 SYNCS.PHASECHK.TRANS64 P0, [R0+URZ], R3 ;  /* 0x00000003000085a7 */ /* 0x000ea400080010ff */
[----:B--2---:R-:W-:Y:S05]  /*b950*/  @!P0 BRA `(.L_x_203) ;  /* 0xfffffffc00f08947 */ /* 0x004fea000383ffff */
[----:B------:R-:W-:Y:S05]  /*b960*/  BRA `(.L_x_204) ;  /* 0xffffff7800d07947 */ /* 0x000fea000383ffff */
.L_x_58:
[----:B------:R-:W-:-:S07]  /*b970*/  MOV R0, UR5 ;  /* 0x0000000500007c02 */ /* 0x000fce0008000f00 */
.L_x_205:
[----:B-1----:R1:W2:Y:S02]  /*b980*/  SYNCS.PHASECHK.TRANS64.TRYWAIT P0, [R0+URZ], R3 ;  /* 0x00000003000075a7 */ /* 0x0022a400080011ff */
[----:B--2---:R-:W-:Y:S05]  /*b990*/  @!P0 NANOSLEEP.SYNCS 0x989680 ;  /* 0x009896800000895d */ /* 0x004fea0003900000 */
[----:B------:R-:W2:Y:S02]  /*b9a0*/  @!P0 SYNCS.PHASECHK.TRANS64 P0, [R0+URZ], R3 ;  /* 0x00000003000085a7 */ /* 0x000ea400080010ff */
[----:B--2---:R-:W-:Y:S05]  /*b9b0*/  @!P0 BRA `(.L_x_205) ;  /* 0xfffffffc00f08947 */ /* 0x004fea000383ffff */
[----:B------:R-:W-:Y:S05]  /*b9c0*/  BRA `(.L_x_206) ;  /* 0xffffff7800dc7947 */ /* 0x000fea000383ffff */
.L_x_59:
[----:B------:R-:W-:-:S07]  /*b9d0*/  MOV R0, UR5 ;  /* 0x0000000500007c02 */ /* 0x000fce0008000f00 */
.L_x_207:
[----:B-1----:R1:W2:Y:S02]  /*b9e0*/  SYNCS.PHASECHK.TRANS64.TRYWAIT P0, [R0+URZ], R3 ;  /* 0x00000003000075a7 */ /* 0x0022a400080011ff */
[----:B--2---:R-:W-:Y:S05]  /*b9f0*/  @!P0 NANOSLEEP.SYNCS 0x989680 ;  /* 0x009896800000895d */ /* 0x004fea0003900000 */
[----:B------:R-:W2:Y:S02]  /*ba00*/  @!P0 SYNCS.PHASECHK.TRANS64 P0, [R0+URZ], R3 ;  /* 0x00000003000085a7 */ /* 0x000ea400080010ff */
[----:B--2---:R-:W-:Y:S05]  /*ba10*/  @!P0 BRA `(.L_x_207) ;  /* 0xfffffffc00f08947 */ /* 0x004fea000383ffff */
[----:B------:R-:W-:Y:S05]  /*ba20*/  BRA `(.L_x_208) ;  /* 0xffffff7800e87947 */ /* 0x000fea000383ffff */
.L_x_60:
[----:B------:R-:W-:-:S07]  /*ba30*/  MOV R0, UR5 ;  /* 0x0000000500007c02 */ /* 0x000fce0008000f00 */
.L_x_209:
[----:B-1----:R1:W2:Y:S02]  /*ba40*/  SYNCS.PHASECHK.TRANS64.TRYWAIT P0, [R0+URZ], R3 ;  /* 0x00000003000075a7 */ /* 0x0022a400080011ff */
[----:B--2---:R-:W-:Y:S05]  /*ba50*/  @!P0 NANOSLEEP.SYNCS 0x989680 ;  /* 0x009896800000895d */ /* 0x004fea0003900000 */
[----:B------:R-:W2:Y:S02]  /*ba60*/  @!P0 SYNCS.PHASECHK.TRANS64 P0, [R0+URZ], R3 ;  /* 0x00000003000085a7 */ /* 0x000ea400080010ff */
[----:B--2---:R-:W-:Y:S05]  /*ba70*/  @!P0 BRA `(.L_x_209) ;  /* 0xfffffffc00f08947 */ /* 0x004fea000383ffff */
[----:B------:R-:W-:Y:S05]  /*ba80*/  BRA `(.L_x_210) ;  /* 0xffffff7800f47947 */ /* 0x000fea000383ffff */
.L_x_61:
[----:B------:R-:W-:-:S07]  /*ba90*/  MOV R0, UR5 ;  /* 0x0000000500007c02 */ /* 0x000fce0008000f00 */
.L_x_211:
[----:B-1----:R1:W2:Y:S02]  /*baa0*/  SYNCS.PHASECHK.TRANS64.TRYWAIT P0, [R0+URZ], R3 ;  /* 0x00000003000075a7 */ /* 0x0022a400080011ff */
[----:B--2---:R-:W-:Y:S05]  /*bab0*/  @!P0 NANOSLEEP.SYNCS 0x989680 ;  /* 0x009896800000895d */ /* 0x004fea0003900000 */
[----:B------:R-:W2:Y:S02]  /*bac0*/  @!P0 SYNCS.PHASECHK.TRANS64 P0, [R0+URZ], R3 ;  /* 0x00000003000085a7 */ /* 0x000ea400080010ff */
[----:B--2---:R-:W-:Y:S05]  /*bad0*/  @!P0 BRA `(.L_x_211) ;  /* 0xfffffffc00f08947 */ /* 0x004fea000383ffff */
[----:B------:R-:W-:Y:S05]  /*bae0*/  BRA `(.L_x_212) ;  /* 0xffffff7c00007947 */ /* 0x000fea000383ffff */
.L_x_62:
[----:B------:R-:W-:-:S07]  /*baf0*/  MOV R0, UR5 ;  /* 0x0000000500007c02 */ /* 0x000fce0008000f00 */
.L_x_213:
[----:B-1----:R1:W2:Y:S02]  /*bb00*/  SYNCS.PHASECHK.TRANS64.TRYWAIT P0, [R0+URZ], R3 ;  /* 0x00000003000075a7 */ /* 0x0022a400080011ff */
[----:B--2---:R-:W-:Y:S05]  /*bb10*/  @!P0 NANOSLEEP.SYNCS 0x989680 ;  /* 0x009896800000895d */ /* 0x004fea0003900000 */
[----:B------:R-:W2:Y:S02]  /*bb20*/  @!P0 SYNCS.PHASECHK.TRANS64 P0, [R0+URZ], R3 ;  /* 0x00000003000085a7 */ /* 0x000ea400080010ff */
[----:B--2---:R-:W-:Y:S05]  /*bb30*/  @!P0 BRA `(.L_x_213) ;  /* 0xfffffffc00f08947 */ /* 0x004fea000383ffff */
[----:B------:R-:W-:Y:S05]  /*bb40*/  BRA `(.L_x_214) ;  /* 0xffffff7c000c7947 */ /* 0x000fea000383ffff */
.L_x_63:
[----:B------:R-:W-:-:S07]  /*bb50*/  MOV R0, UR5 ;  /* 0x0000000500007c02 */ /* 0x000fce0008000f00 */
.L_x_215:
[----:B-1----:R1:W2:Y:S02]  /*bb60*/  SYNCS.PHASECHK.TRANS64.TRYWAIT P0, [R0+URZ], R3 ;  /* 0x00000003000075a7 */ /* 0x0022a400080011ff */
[----:B--2---:R-:W-:Y:S05]  /*bb70*/  @!P0 NANOSLEEP.SYNCS 0x989680 ;  /* 0x009896800000895d */ /* 0x004fea0003900000 */
[----:B------:R-:W2:Y:S02]  /*bb80*/  @!P0 SYNCS.PHASECHK.TRANS64 P0, [R0+URZ], R3 ;  /* 0x00000003000085a7 */ /* 0x000ea400080010ff */
[----:B--2---:R-:W-:Y:S05]  /*bb90*/  @!P0 BRA `(.L_x_215) ;  /* 0xfffffffc00f08947 */ /* 0x004fea000383ffff */
[----:B------:R-:W-:Y:S05]  /*bba0*/  BRA `(.L_x_216) ;  /* 0xffffff7c00187947 */ /* 0x000fea000383ffff */
.L_x_64:
[----:B------:R-:W-:-:S07]  /*bbb0*/  MOV R0, UR5 ;  /* 0x0000000500007c02 */ /* 0x000fce0008000f00 */
.L_x_217:
[----:B-1----:R1:W2:Y:S02]  /*bbc0*/  SYNCS.PHASECHK.TRANS64.TRYWAIT P0, [R0+URZ], R3 ;  /* 0x00000003000075a7 */ /* 0x0022a400080011ff */
[----:B--2---:R-:W-:Y:S05]  /*bbd0*/  @!P0 NANOSLEEP.SYNCS 0x989680 ;  /* 0x009896800000895d */ /* 0x004fea0003900000 */
[----:B------:R-:W2:Y:S02]  /*bbe0*/  @!P0 SYNCS.PHASECHK.TRANS64 P0, [R0+URZ], R3 ;  /* 0x00000003000085a7 */ /* 0x000ea400080010ff */
[----:B--2---:R-:W-:Y:S05]  /*bbf0*/  @!P0 BRA `(.L_x_217) ;  /* 0xfffffffc00f08947 */ /* 0x004fea000383ffff */
[----:B------:R-:W-:Y:S05]  /*bc00*/  BRA `(.L_x_218) ;  /* 0xffffff7c00247947 */ /* 0x000fea000383ffff */
.L_x_65:
[----:B------:R-:W-:-:S07]  /*bc10*/  MOV R0, UR5 ;  /* 0x0000000500007c02 */ /* 0x000fce0008000f00 */
.L_x_219:
[----:B-1----:R1:W2:Y:S02]  /*bc20*/  SYNCS.PHASECHK.TRANS64.TRYWAIT P0, [R0+URZ], R3 ;  /* 0x00000003000075a7 */ /* 0x0022a400080011ff */
[----:B--2---:R-:W-:Y:S05]  /*bc30*/  @!P0 NANOSLEEP.SYNCS 0x989680 ;  /* 0x009896800000895d */ /* 0x004fea0003900000 */
[----:B------:R-:W2:Y:S02]  /*bc40*/  @!P0 SYNCS.PHASECHK.TRANS64 P0, [R0+URZ], R3 ;  /* 0x00000003000085a7 */ /* 0x000ea400080010ff */
[----:B--2---:R-:W-:Y:S05]  /*bc50*/  @!P0 BRA `(.L_x_219) ;  /* 0xfffffffc00f08947 */ /* 0x004fea000383ffff */
[----:B------:R-:W-:Y:S05]  /*bc60*/  BRA `(.L_x_220) ;  /* 0xffffff7c00307947 */ /* 0x000fea000383ffff */
.L_x_66:
[----:B------:R-:W-:-:S07]  /*bc70*/  MOV R0, UR5 ;  /* 0x0000000500007c02 */ /* 0x000fce0008000f00 */
.L_x_221:
[----:B-1----:R1:W2:Y:S02]  /*bc80*/  SYNCS.PHASECHK.TRANS64.TRYWAIT P0, [R0+URZ], R3 ;  /* 0x00000003000075a7 */ /* 0x0022a400080011ff */
[----:B--2---:R-:W-:Y:S05]  /*bc90*/  @!P0 NANOSLEEP.SYNCS 0x989680 ;  /* 0x009896800000895d */ /* 0x004fea0003900000 */
[----:B------:R-:W2:Y:S02]  /*bca0*/  @!P0 SYNCS.PHASECHK.TRANS64 P0, [R0+URZ], R3 ;  /* 0x00000003000085a7 */ /* 0x000ea400080010ff */
[----:B--2---:R-:W-:Y:S05]  /*bcb0*/  @!P0 BRA `(.L_x_221) ;  /* 0xfffffffc00f08947 */ /* 0x004fea000383ffff */
[----:B------:R-:W-:Y:S05]  /*bcc0*/  BRA `(.L_x_222) ;  /* 0xffffff7c003c7947 */ /* 0x000fea000383ffff */
.L_x_67:
[----:B------:R-:W-:-:S07]  /*bcd0*/  MOV R0, UR5 ;  /* 0x0000000500007c02 */ /* 0x000fce0008000f00 */
.L_x_223:
[----:B-1----:R1:W2:Y:S02]  /*bce0*/  SYNCS.PHASECHK.TRANS64.TRYWAIT P0, [R0+URZ], R3 ;  /* 0x00000003000075a7 */ /* 0x0022a400080011ff */
[----:B--2---:R-:W-:Y:S05]  /*bcf0*/  @!P0 NANOSLEEP.SYNCS 0x989680 ;  /* 0x009896800000895d */ /* 0x004fea0003900000 */
[----:B------:R-:W2:Y:S02]  /*bd00*/  @!P0 SYNCS.PHASECHK.TRANS64 P0, [R0+URZ], R3 ;  /* 0x00000003000085a7 */ /* 0x000ea400080010ff */
[----:B--2---:R-:W-:Y:S05]  /*bd10*/  @!P0 BRA `(.L_x_223) ;  /* 0xfffffffc00f08947 */ /* 0x004fea000383ffff */
[----:B------:R-:W-:Y:S05]  /*bd20*/  BRA `(.L_x_224) ;  /* 0xffffff7c00487947 */ /* 0x000fea000383ffff */
.L_x_68:
[----:B------:R-:W-:-:S07]  /*bd30*/  MOV R0, UR5 ;  /* 0x0000000500007c02 */ /* 0x000fce0008000f00 */
.L_x_225:
[----:B-1----:R1:W2:Y:S02]  /*bd40*/  SYNCS.PHASECHK.TRANS64.TRYWAIT P0, [R0+URZ], R3 ;  /* 0x00000003000075a7 */ /* 0x0022a400080011ff */
[----:B--2---:R-:W-:Y:S05]  /*bd50*/  @!P0 NANOSLEEP.SYNCS 0x989680 ;  /* 0x009896800000895d */ /* 0x004fea0003900000 */
[----:B------:R-:W2:Y:S02]  /*bd60*/  @!P0 SYNCS.PHASECHK.TRANS64 P0, [R0+URZ], R3 ;  /* 0x00000003000085a7 */ /* 0x000ea400080010ff */
[----:B--2---:R-:W-:Y:S05]  /*bd70*/  @!P0 BRA `(.L_x_225) ;  /* 0xfffffffc00f08947 */ /* 0x004fea000383ffff */
[----:B------:R-:W-:Y:S05]  /*bd80*/  BRA `(.L_x_226) ;  /* 0xffffff7c00547947 */ /* 0x000fea000383ffff */
.L_x_69:
[----:B------:R-:W-:-:S07]  /*bd90*/  MOV R0, UR5 ;  /* 0x0000000500007c02 */ /* 0x000fce0008000f00 */
.L_x_227:
[----:B-1----:R1:W2:Y:S02]  /*bda0*/  SYNCS.PHASECHK.TRANS64.TRYWAIT P0, [R0+URZ], R3 ;  /* 0x00000003000075a7 */ /* 0x0022a400080011ff */
[----:B--2---:R-:W-:Y:S05]  /*bdb0*/  @!P0 NANOSLEEP.SYNCS 0x989680 ;  /* 0x009896800000895d */ /* 0x004fea0003900000 */
[----:B------:R-:W2:Y:S02]  /*bdc0*/  @!P0 SYNCS.PHASECHK.TRANS64 P0, [R0+URZ], R3 ;  /* 0x00000003000085a7 */ /* 0x000ea400080010ff */
[----:B--2---:R-:W-:Y:S05]  /*bdd0*/  @!P0 BRA `(.L_x_227) ;  /* 0xfffffffc00f08947 */ /* 0x004fea000383ffff */
[----:B------:R-:W-:Y:S05]  /*bde0*/  BRA `(.L_x_228) ;  /* 0xffffff7c00607947 */ /* 0x000fea000383ffff */
.L_x_70:
[----:B------:R-:W-:-:S07]  /*bdf0*/  MOV R0, UR5 ;  /* 0x0000000500007c02 */ /* 0x000fce0008000f00 */
.L_x_229:
[----:B-1----:R1:W2:Y:S02]  /*be00*/  SYNCS.PHASECHK.TRANS64.TRYWAIT P0, [R0+URZ], R3 ;  /* 0x00000003000075a7 */ /* 0x0022a400080011ff */
[----:B--2---:R-:W-:Y:S05]  /*be10*/  @!P0 NANOSLEEP.SYNCS 0x989680 ;  /* 0x009896800000895d */ /* 0x004fea0003900000 */
[----:B------:R-:W2:Y:S02]  /*be20*/  @!P0 SYNCS.PHASECHK.TRANS64 P0, [R0+URZ], R3 ;  /* 0x00000003000085a7 */ /* 0x000ea400080010ff */
[----:B--2---:R-:W-:Y:S05]  /*be30*/  @!P0 BRA `(.L_x_229) ;  /* 0xfffffffc00f08947 */ /* 0x004fea000383ffff */
[----:B------:R-:W-:Y:S05]  /*be40*/  BRA `(.L_x_230) ;  /* 0xffffff7c006c7947 */ /* 0x000fea000383ffff */
.L_x_71:
[----:B------:R-:W-:-:S07]  /*be50*/  MOV R0, UR5 ;  /* 0x0000000500007c02 */ /* 0x000fce0008000f00 */
.L_x_231:
[----:B-1----:R1:W2:Y:S02]  /*be60*/  SYNCS.PHASECHK.TRANS64.TRYWAIT P0, [R0+URZ], R3 ;  /* 0x00000003000075a7 */ /* 0x0022a400080011ff */
[----:B--2---:R-:W-:Y:S05]  /*be70*/  @!P0 NANOSLEEP.SYNCS 0x989680 ;  /* 0x009896800000895d */ /* 0x004fea0003900000 */
[----:B------:R-:W2:Y:S02]  /*be80*/  @!P0 SYNCS.PHASECHK.TRANS64 P0, [R0+URZ], R3 ;  /* 0x00000003000085a7 */ /* 0x000ea400080010ff */
[----:B--2---:R-:W-:Y:S05]  /*be90*/  @!P0 BRA `(.L_x_231) ;  /* 0xfffffffc00f08947 */ /* 0x004fea000383ffff */
[----:B------:R-:W-:Y:S05]  /*bea0*/  BRA `(.L_x_232) ;  /* 0xffffff7c00787947 */ /* 0x000fea000383ffff */
.L_x_72:
[----:B------:R-:W-:-:S07]  /*beb0*/  MOV R0, UR5 ;  /* 0x0000000500007c02 */ /* 0x000fce0008000f00 */
.L_x_233:
[----:B-1----:R1:W2:Y:S02]  /*bec0*/  SYNCS.PHASECHK.TRANS64.TRYWAIT P0, [R0+URZ], R3 ;  /* 0x00000003000075a7 */ /* 0x0022a400080011ff */
[----:B--2---:R-:W-:Y:S05]  /*bed0*/  @!P0 NANOSLEEP.SYNCS 0x989680 ;  /* 0x009896800000895d */ /* 0x004fea0003900000 */
[----:B------:R-:W2:Y:S02]  /*bee0*/  @!P0 SYNCS.PHASECHK.TRANS64 P0, [R0+URZ], R3 ;  /* 0x00000003000085a7 */ /* 0x000ea400080010ff */
[----:B--2---:R-:W-:Y:S05]  /*bef0*/  @!P0 BRA `(.L_x_233) ;  /* 0xfffffffc00f08947 */ /* 0x004fea000383ffff */
[----:B------:R-:W-:Y:S05]  /*bf00*/  BRA `(.L_x_234) ;  /* 0xffffff7c00847947 */ /* 0x000fea000383ffff */
.L_x_73:
[----:B------:R-:W-:-:S07]  /*bf10*/  MOV R0, UR5 ;  /* 0x0000000500007c02 */ /* 0x000fce0008000f00 */
.L_x_235:
[----:B-1----:R1:W2:Y:S02]  /*bf20*/  SYNCS.PHASECHK.TRANS64.TRYWAIT P0, [R0+URZ], R3 ;  /* 0x00000003000075a7 */ /* 0x0022a400080011ff */
[----:B--2---:R-:W-:Y:S05]  /*bf30*/  @!P0 NANOSLEEP.SYNCS 0x989680 ;  /* 0x009896800000895d */ /* 0x004fea0003900000 */
[----:B------:R-:W2:Y:S02]  /*bf40*/  @!P0 SYNCS.PHASECHK.TRANS64 P0, [R0+URZ], R3 ;  /* 0x00000003000085a7 */ /* 0x000ea400080010ff */
[----:B--2---:R-:W-:Y:S05]  /*bf50*/  @!P0 BRA `(.L_x_235) ;  /* 0xfffffffc00f08947 */ /* 0x004fea000383ffff */
[----:B------:R-:W-:Y:S05]  /*bf60*/  BRA `(.L_x_236) ;  /* 0xffffff7c00907947 */ /* 0x000fea000383ffff */
.L_x_74:
[----:B------:R-:W-:-:S07]  /*bf70*/  MOV R0, UR5 ;  /* 0x0000000500007c02 */ /* 0x000fce0008000f00 */
.L_x_237:
[----:B-1----:R1:W2:Y:S02]  /*bf80*/  SYNCS.PHASECHK.TRANS64.TRYWAIT P0, [R0+URZ], R3 ;  /* 0x00000003000075a7 */ /* 0x0022a400080011ff */
[----:B--2---:R-:W-:Y:S05]  /*bf90*/  @!P0 NANOSLEEP.SYNCS 0x989680 ;  /* 0x009896800000895d */ /* 0x004fea0003900000 */
[----:B------:R-:W2:Y:S02]  /*bfa0*/  @!P0 SYNCS.PHASECHK.TRANS64 P0, [R0+URZ], R3 ;  /* 0x00000003000085a7 */ /* 0x000ea400080010ff */
[----:B--2---:R-:W-:Y:S05]  /*bfb0*/  @!P0 BRA `(.L_x_237) ;  /* 0xfffffffc00f08947 */ /* 0x004fea000383ffff */
[----:B------:R-:W-:Y:S05]  /*bfc0*/  BRA `(.L_x_238) ;  /* 0xffffff7c009c7947 */ /* 0x000fea000383ffff */
.L_x_75:
[----:B------:R-:W-:-:S07]  /*bfd0*/  MOV R0, UR5 ;  /* 0x0000000500007c02 */ /* 0x000fce0008000f00 */
.L_x_239:
[----:B-1----:R1:W2:Y:S02]  /*bfe0*/  SYNCS.PHASECHK.TRANS64.TRYWAIT P0, [R0+URZ], R3 ;  /* 0x00000003000075a7 */ /* 0x0022a400080011ff */
[----:B--2---:R-:W-:Y:S05]  /*bff0*/  @!P0 NANOSLEEP.SYNCS 0x989680 ;  /* 0x009896800000895d */ /* 0x004fea0003900000 */
[----:B------:R-:W2:Y:S02]  /*c000*/  @!P0 SYNCS.PHASECHK.TRANS64 P0, [R0+URZ], R3 ;  /* 0x00000003000085a7 */ /* 0x000ea400080010ff */
[----:B--2---:R-:W-:Y:S05]  /*c010*/  @!P0 BRA `(.L_x_239) ;  /* 0xfffffffc00f08947 */ /* 0x004fea000383ffff */
[----:B------:R-:W-:Y:S05]  /*c020*/  BRA `(.L_x_240) ;  /* 0xffffff7c00a87947 */ /* 0x000fea000383ffff */
.L_x_78:
[----:B--2---:R2:W3:Y:S02]  /*c030*/  SYNCS.PHASECHK.TRANS64.TRYWAIT P0, [R2+URZ+0x2c0], R5 ;  /* 0x0002c005020075a7 */ /* 0x0044e400080011ff */
[----:B---3--:R-:W-:Y:S05]  /*c040*/  @!P0 NANOSLEEP.SYNCS 0x989680 ;  /* 0x009896800000895d */ /* 0x008fea0003900000 */
[----:B------:R-:W3:Y:S02]  /*c050*/  @!P0 SYNCS.PHASECHK.TRANS64 P0, [R2+URZ+0x2c0], R5 ;  /* 0x0002c005020085a7 */ /* 0x000ee400080010ff */
[----:B---3--:R-:W-:Y:S05]  /*c060*/  @!P0 BRA `(.L_x_78) ;  /* 0xfffffffc00f08947 */ /* 0x008fea000383ffff */
[----:B------:R-:W-:Y:S05]  /*c070*/  BRA `(.L_x_241) ;  /* 0xffffff8000047947 */ /* 0x000fea000383ffff */
.L_x_79:
[----:B------:R-:W-:-:S07]  /*c080*/  MOV R2, UR4 ;  /* 0x0000000400027c02 */ /* 0x000fce0008000f00 */
.L_x_242:
[----:B--2---:R2:W3:Y:S02]  /*c090*/  SYNCS.PHASECHK.TRANS64.TRYWAIT P0, [R2+URZ+0x270], R5 ;  /* 0x00027005020075a7 */ /* 0x0044e400080011ff */
[----:B---3--:R-:W-:Y:S05]  /*c0a0*/  @!P0 NANOSLEEP.SYNCS 0x989680 ;  /* 0x009896800000895d */ /* 0x008fea0003900000 */
[----:B------:R-:W3:Y:S02]  /*c0b0*/  @!P0 SYNCS.PHASECHK.TRANS64 P0, [R2+URZ+0x270], R5 ;  /* 0x00027005020085a7 */ /* 0x000ee400080010ff */
[----:B---3--:R-:W-:Y:S05]  /*c0c0*/  @!P0 BRA `(.L_x_242) ;  /* 0xfffffffc00f08947 */ /* 0x008fea000383ffff */
[----:B------:R-:W-:Y:S05]  /*c0d0*/  BRA `(.L_x_243) ;  /* 0xffffff8000147947 */ /* 0x000fea000383ffff */
.L_x_80:
[----:B--2---:R2:W3:Y:S02]  /*c0e0*/  SYNCS.PHASECHK.TRANS64.TRYWAIT P1, [R2+URZ+0x260], R5 ;  /* 0x00026005020075a7 */ /* 0x0044e400080211ff */
[----:B---3--:R-:W-:Y:S05]  /*c0f0*/  @!P1 NANOSLEEP.SYNCS 0x989680 ;  /* 0x009896800000995d */ /* 0x008fea0003900000 */
[----:B------:R-:W3:Y:S02]  /*c100*/  @!P1 SYNCS.PHASECHK.TRANS64 P1, [R2+URZ+0x260], R5 ;  /* 0x00026005020095a7 */ /* 0x000ee400080210ff */
[----:B---3--:R-:W-:Y:S05]  /*c110*/  @!P1 BRA `(.L_x_80) ;  /* 0xfffffffc00f09947 */ /* 0x008fea000383ffff */
[----:B------:R-:W-:Y:S05]  /*c120*/  BRA `(.L_x_244) ;  /* 0xffffff8000447947 */ /* 0x000fea000383ffff */
.L_x_83:
[----:B------:R-:W-:-:S07]  /*c130*/  MOV R0, UR4 ;  /* 0x0000000400007c02 */ /* 0x000fce0008000f00 */
.L_x_245:
[----:B--2---:R2:W3:Y:S02]  /*c140*/  SYNCS.PHASECHK.TRANS64.TRYWAIT P0, [R0+URZ+0x270], R3 ;  /* 0x00027003000075a7 */ /* 0x0044e400080011ff */
[----:B---3--:R-:W-:Y:S05]  /*c150*/  @!P0 NANOSLEEP.SYNCS 0x989680 ;  /* 0x009896800000895d */ /* 0x008fea0003900000 */
[----:B------:R-:W3:Y:S02]  /*c160*/  @!P0 SYNCS.PHASECHK.TRANS64 P0, [R0+URZ+0x270], R3 ;  /* 0x00027003000085a7 */ /* 0x000ee400080010ff */
[----:B---3--:R-:W-:Y:S05]  /*c170*/  @!P0 BRA `(.L_x_245) ;  /* 0xfffffffc00f08947 */ /* 0x008fea000383ffff */
[----:B------:R-:W-:Y:S05]  /*c180*/  BRA `(.L_x_82) ;  /* 0xffffff8000987947 */ /* 0x000fea000383ffff */
.L_x_92:
[----:B--2---:R-:W-:-:S04]  /*c190*/  MOV R0, UR5 ;  /* 0x0000000500007c02 */ /* 0x004fc80008000f00 */
[----:B------:R2:W3:Y:S03]  /*c1a0*/  SYNCS.PHASECHK.TRANS64.TRYWAIT P0, [R0+URZ+0x8], R7 ;  /* 0x00000807000075a7 */ /* 0x0004e600080011ff */
[----:B---3--:R-:W-:Y:S05]  /*c1b0*/  @!P0 NANOSLEEP.SYNCS 0x989680 ;  /* 0x009896800000895d */ /* 0x008fea0003900000 */
[----:B------:R-:W3:Y:S02]  /*c1c0*/  @!P0 SYNCS.PHASECHK.TRANS64 P0, [R0+URZ+0x8], R7 ;  /* 0x00000807000085a7 */ /* 0x000ee400080010ff */
[----:B---3--:R-:W-:Y:S05]  /*c1d0*/  @!P0 BRA `(.L_x_92) ;  /* 0xfffffffc00ec8947 */ /* 0x008fea000383ffff */
[----:B------:R-:W-:Y:S05]  /*c1e0*/  BRA `(.L_x_91) ;  /* 0xffffff84004c7947 */ /* 0x000fea000383ffff */
.L_x_94:
[----:B------:R-:W-:Y:S01]  /*c1f0*/  BSSY B0, `(.L_x_246) ;  /* 0x0000006000007945 */ /* 0x000fe20003800000 */
[----:B------:R-:W-:-:S07]  /*c200*/  MOV R15, 0xffffffff ;  /* 0xffffffff000f7802 */ /* 0x000fce0000000f00 */
[----:B-12--5:R-:W-:Y:S05]  /*c210*/  WARPSYNC.COLLECTIVE R15, `(.L_x_247) ;  /* 0x000000000f0c7348 */ /* 0x026fea0003c00000 */
[----:B------:R-:W-:Y:S02]  /*c220*/  ELECT P6, UR79, PT ;  /* 0x00000000004f782f */ /* 0x000fe400038c0000 */
[----:B------:R-:W-:Y:S01]  /*c230*/  MOV R14, UR79 ;  /* 0x0000004f000e7c02 */ /* 0x000fe20008000f00 */
[----:B-12--5:R-:W-:Y:S10]  /*c240*/  ENDCOLLECTIVE ;  /* 0x000000000000791b */ /* 0x026ff40003800000 */
.L_x_247:
[----:B------:R-:W-:Y:S05]  /*c250*/  BSYNC B0 ;  /* 0x0000000000007941 */ /* 0x000fea0003800000 */
.L_x_246:
[----:B------:R-:W-:Y:S05]  /*c260*/  BRA `(.L_x_248) ;  /* 0xffffff84007c7947 */ /* 0x000fea000383ffff */
.L_x_96:
[----:B--2---:R-:W-:-:S04]  /*c270*/  MOV R0, UR5 ;  /* 0x0000000500007c02 */ /* 0x004fc80008000f00 */
[----:B------:R2:W3:Y:S03]  /*c280*/  SYNCS.PHASECHK.TRANS64.TRYWAIT P0, [R0+URZ+0x8], R5 ;  /* 0x00000805000075a7 */ /* 0x0004e600080011ff */
[----:B---3--:R-:W-:Y:S05]  /*c290*/  @!P0 NANOSLEEP.SYNCS 0x989680 ;  /* 0x009896800000895d */ /* 0x008fea0003900000 */
[----:B------:R-:W3:Y:S02]  /*c2a0*/  @!P0 SYNCS.PHASECHK.TRANS64 P0, [R0+URZ+0x8], R5 ;  /* 0x00000805000085a7 */ /* 0x000ee400080010ff */
[----:B---3--:R-:W-:Y:S05]  /*c2b0*/  @!P0 BRA `(.L_x_96) ;  /* 0xfffffffc00ec8947 */ /* 0x008fea000383ffff */
[----:B------:R-:W-:Y:S05]  /*c2c0*/  BRA `(.L_x_95) ;  /* 0xffffff8400807947 */ /* 0x000fea000383ffff */
.L_x_97:
[----:B-1----:R1:W2:Y:S02]  /*c2d0*/  SYNCS.PHASECHK.TRANS64.TRYWAIT P0, [R0+URZ+0x260], R5 ;  /* 0x00026005000075a7 */ /* 0x0022a400080011ff */
[----:B--2---:R-:W-:Y:S05]  /*c2e0*/  @!P0 NANOSLEEP.SYNCS 0x989680 ;  /* 0x009896800000895d */ /* 0x004fea0003900000 */
[----:B------:R-:W2:Y:S02]  /*c2f0*/  @!P0 SYNCS.PHASECHK.TRANS64 P0, [R0+URZ+0x260], R5 ;  /* 0x00026005000085a7 */ /* 0x000ea400080010ff */
[----:B--2---:R-:W-:Y:S05]  /*c300*/  @!P0 BRA `(.L_x_97) ;  /* 0xfffffffc00f08947 */ /* 0x004fea000383ffff */
[----:B------:R-:W-:Y:S05]  /*c310*/  BRA `(.L_x_249) ;  /* 0xffffff8800547947 */ /* 0x000fea000383ffff */
.L_x_99:
[----:B------:R-:W-:-:S07]  /*c320*/  MOV R0, UR19 ;  /* 0x0000001300007c02 */ /* 0x000fce0008000f00 */
.L_x_250:
[----:B-1----:R1:W2:Y:S02]  /*c330*/  SYNCS.PHASECHK.TRANS64.TRYWAIT P0, [R0+URZ+0x2a0], R5 ;  /* 0x0002a005000075a7 */ /* 0x0022a400080011ff */
[----:B--2---:R-:W-:Y:S05]  /*c340*/  @!P0 NANOSLEEP.SYNCS 0x989680 ;  /* 0x009896800000895d */ /* 0x004fea0003900000 */
[----:B------:R-:W2:Y:S02]  /*c350*/  @!P0 SYNCS.PHASECHK.TRANS64 P0, [R0+URZ+0x2a0], R5 ;  /* 0x0002a005000085a7 */ /* 0x000ea400080010ff */
[----:B--2---:R-:W-:Y:S05]  /*c360*/  @!P0 BRA `(.L_x_250) ;  /* 0xfffffffc00f08947 */ /* 0x004fea000383ffff */
[----:B------:R-:W-:Y:S05]  /*c370*/  BRA `(.L_x_251) ;  /* 0xffffff88009c7947 */ /* 0x000fea000383ffff */
.L_x_102:
[----:B------:R-:W-:Y:S07]  /*c380*/  MOV R0, UR6 ;  /* 0x0000000600007c02 */ /* 0x000fee0008000f00 */
.L_x_252:
[----:B-1----:R1:W2:Y:S02]  /*c390*/  SYNCS.PHASECHK.TRANS64.TRYWAIT P0, [R0+URZ], R5 ;  /* 0x00000005000075a7 */ /* 0x0022a400080011ff */
[----:B--2---:R-:W-:Y:S05]  /*c3a0*/  @!P0 NANOSLEEP.SYNCS 0x989680 ;  /* 0x009896800000895d */ /* 0x004fea0003900000 */
[----:B------:R-:W2:Y:S02]  /*c3b0*/  @!P0 SYNCS.PHASECHK.TRANS64 P0, [R0+URZ], R5 ;  /* 0x00000005000085a7 */ /* 0x000ea400080010ff */
[----:B--2---:R-:W-:Y:S05]  /*c3c0*/  @!P0 BRA `(.L_x_252) ;  /* 0xfffffffc00f08947 */ /* 0x004fea000383ffff */
[----:B------:R-:W-:Y:S05]  /*c3d0*/  BRA `(.L_x_101) ;  /* 0xffffff8800b47947 */ /* 0x000fea000383ffff */
.L_x_106:
[----:B-1----:R-:W-:-:S07]  /*c3e0*/  MOV R0, UR4 ;  /* 0x0000000400007c02 */ /* 0x002fce0008000f00 */
.L_x_253:
[----:B-1----:R1:W2:Y:S02]  /*c3f0*/  SYNCS.PHASECHK.TRANS64.TRYWAIT P0, [R0+URZ], R3 ;  /* 0x00000003000075a7 */ /* 0x0022a400080011ff */
[----:B--2---:R-:W-:Y:S05]  /*c400*/  @!P0 NANOSLEEP.SYNCS 0x989680 ;  /* 0x009896800000895d */ /* 0x004fea0003900000 */
[----:B------:R-:W2:Y:S02]  /*c410*/  @!P0 SYNCS.PHASECHK.TRANS64 P0, [R0+URZ], R3 ;  /* 0x00000003000085a7 */ /* 0x000ea400080010ff */
[----:B--2---:R-:W-:Y:S05]  /*c420*/  @!P0 BRA `(.L_x_253) ;  /* 0xfffffffc00f08947 */ /* 0x004fea000383ffff */
[----:B------:R-:W-:Y:S05]  /*c430*/  BRA `(.L_x_254) ;  /* 0xffffff8c006c7947 */ /* 0x000fea000383ffff */
.L_x_107:
[----:B------:R-:W-:-:S07]  /*c440*/  MOV R0, UR5 ;  /* 0x0000000500007c02 */ /* 0x000fce0008000f00 */
.L_x_255:
[----:B-1----:R1:W2:Y:S02]  /*c450*/  SYNCS.PHASECHK.TRANS64.TRYWAIT P0, [R0+URZ], R3 ;  /* 0x00000003000075a7 */ /* 0x0022a400080011ff */
[----:B--2---:R-:W-:Y:S05]  /*c460*/  @!P0 NANOSLEEP.SYNCS 0x989680 ;  /* 0x009896800000895d */ /* 0x004fea0003900000 */
[----:B------:R-:W2:Y:S02]  /*c470*/  @!P0 SYNCS.PHASECHK.TRANS64 P0, [R0+URZ], R3 ;  /* 0x00000003000085a7 */ /* 0x000ea400080010ff */
[----:B--2---:R-:W-:Y:S05]  /*c480*/  @!P0 BRA `(.L_x_255) ;  /* 0xfffffffc00f08947 */ /* 0x004fea000383ffff */
[----:B------:R-:W-:Y:S05]  /*c490*/  BRA `(.L_x_256) ;  /* 0xffffff8c00787947 */ /* 0x000fea000383ffff */
.L_x_108:
[----:B------:R-:W-:-:S07]  /*c4a0*/  MOV R0, UR5 ;  /* 0x0000000500007c02 */ /* 0x000fce0008000f00 */
.L_x_257:
[----:B-1----:R1:W2:Y:S02]  /*c4b0*/  SYNCS.PHASECHK.TRANS64.TRYWAIT P0, [R0+URZ], R3 ;  /* 0x00000003000075a7 */ /* 0x0022a400080011ff */
[----:B--2---:R-:W-:Y:S05]  /*c4c0*/  @!P0 NANOSLEEP.SYNCS 0x989680 ;  /* 0x009896800000895d */ /* 0x004fea0003900000 */
[----:B------:R-:W2:Y:S02]  /*c4d0*/  @!P0 SYNCS.PHASECHK.TRANS64 P0, [R0+URZ], R3 ;  /* 0x00000003000085a7 */ /* 0x000ea400080010ff */
[----:B--2---:R-:W-:Y:S05]  /*c4e0*/  @!P0 BRA `(.L_x_257) ;  /* 0xfffffffc00f08947 */ /* 0x004fea000383ffff */
[----:B------:R-:W-:Y:S05]  /*c4f0*/  BRA `(.L_x_258) ;  /* 0xffffff8c00847947 */ /* 0x000fea000383ffff */
.L_x_111:
[----:B------:R-:W-:-:S07]  /*c500*/  MOV R0, UR13 ;  /* 0x0000000d00007c02 */ /* 0x000fce0008000f00 */
.L_x_259:
[----:B-1----:R1:W2:Y:S02]  /*c510*/  SYNCS.PHASECHK.TRANS64.TRYWAIT P1, [R0+URZ+0x2e0], R3 ;  /* 0x0002e003000075a7 */ /* 0x0022a400080211ff */
[----:B--2---:R-:W-:Y:S05]  /*c520*/  @!P1 NANOSLEEP.SYNCS 0x989680 ;  /* 0x009896800000995d */ /* 0x004fea0003900000 */
[----:B------:R-:W2:Y:S02]  /*c530*/  @!P1 SYNCS.PHASECHK.TRANS64 P1, [R0+URZ+0x2e0], R3 ;  /* 0x0002e003000095a7 */ /* 0x000ea400080210ff */
[----:B--2---:R-:W-:Y:S05]  /*c540*/  @!P1 BRA `(.L_x_259) ;  /* 0xfffffffc00f09947 */ /* 0x004fea000383ffff */
[----:B------:R-:W-:Y:S05]  /*c550*/  BRA `(.L_x_260) ;  /* 0xffffff8c00d07947 */ /* 0x000fea000383ffff */
.L_x_116:
[----:B--2---:R2:W3:Y:S02]  /*c560*/  SYNCS.PHASECHK.TRANS64.TRYWAIT P0, [R8+URZ+0x260], R5 ;  /* 0x00026005080075a7 */ /* 0x0044e400080011ff */
[----:B---3--:R-:W-:Y:S05]  /*c570*/  @!P0 NANOSLEEP.SYNCS 0x989680 ;  /* 0x009896800000895d */ /* 0x008fea0003900000 */
[----:B------:R-:W3:Y:S02]  /*c580*/  @!P0 SYNCS.PHASECHK.TRANS64 P0, [R8+URZ+0x260], R5 ;  /* 0x00026005080085a7 */ /* 0x000ee400080010ff */
[----:B---3--:R-:W-:Y:S05]  /*c590*/  @!P0 BRA `(.L_x_116) ;  /* 0xfffffffc00f08947 */ /* 0x008fea000383ffff */
[----:B------:R-:W-:Y:S05]  /*c5a0*/  BRA `(.L_x_261) ;  /* 0xffffff9400147947 */ /* 0x000fea000383ffff */
.L_x_119:
[----:B------:R-:W-:Y:S07]  /*c5b0*/  MOV R0, UR21 ;  /* 0x0000001500007c02 */ /* 0x000fee0008000f00 */
.L_x_262:
[----:B--2---:R2:W3:Y:S02]  /*c5c0*/  SYNCS.PHASECHK.TRANS64.TRYWAIT P1, [R0+URZ+0x258], R5 ;  /* 0x00025805000075a7 */ /* 0x0044e400080211ff */
[----:B---3--:R-:W-:Y:S05]  /*c5d0*/  @!P1 NANOSLEEP.SYNCS 0x989680 ;  /* 0x009896800000995d */ /* 0x008fea0003900000 */
[----:B------:R-:W3:Y:S02]  /*c5e0*/  @!P1 SYNCS.PHASECHK.TRANS64 P1, [R0+URZ+0x258], R5 ;  /* 0x00025805000095a7 */ /* 0x000ee400080210ff */
[----:B---3--:R-:W-:Y:S05]  /*c5f0*/  @!P1 BRA `(.L_x_262) ;  /* 0xfffffffc00f09947 */ /* 0x008fea000383ffff */
[----:B------:R-:W-:Y:S05]  /*c600*/  BRA `(.L_x_118) ;  /* 0xffffff9800907947 */ /* 0x000fea000383ffff */
.L_x_122:
[----:B--2---:R-:W-:Y:S07]  /*c610*/  MOV R5, UR21 ;  /* 0x0000001500057c02 */ /* 0x004fee0008000f00 */
.L_x_263:
[----:B--2---:R2:W3:Y:S02]  /*c620*/  SYNCS.PHASECHK.TRANS64.TRYWAIT P0, [R5+URZ+0x230], R4 ;  /* 0x00023004050075a7 */ /* 0x0044e400080011ff */
[----:B---3--:R-:W-:Y:S05]  /*c630*/  @!P0 NANOSLEEP.SYNCS 0x989680 ;  /* 0x009896800000895d */ /* 0x008fea0003900000 */
[----:B------:R-:W3:Y:S02]  /*c640*/  @!P0 SYNCS.PHASECHK.TRANS64 P0, [R5+URZ+0x230], R4 ;  /* 0x00023004050085a7 */ /* 0x000ee400080010ff */
[----:B---3--:R-:W-:Y:S05]  /*c650*/  @!P0 BRA `(.L_x_263) ;  /* 0xfffffffc00f08947 */ /* 0x008fea000383ffff */
[----:B------:R-:W-:Y:S05]  /*c660*/  BRA `(.L_x_264) ;  /* 0xffffff9800e87947 */ /* 0x000fea000383ffff */
.L_x_123:
[----:B------:R-:W-:Y:S07]  /*c670*/  MOV R5, UR21 ;  /* 0x0000001500057c02 */ /* 0x000fee0008000f00 */
.L_x_265:
[----:B--2---:R2:W3:Y:S02]  /*c680*/  SYNCS.PHASECHK.TRANS64.TRYWAIT P0, [R5+URZ+0x238], R4 ;  /* 0x00023804050075a7 */ /* 0x0044e400080011ff */
[----:B---3--:R-:W-:Y:S05]  /*c690*/  @!P0 NANOSLEEP.SYNCS 0x989680 ;  /* 0x009896800000895d */ /* 0x008fea0003900000 */
[----:B------:R-:W3:Y:S02]  /*c6a0*/  @!P0 SYNCS.PHASECHK.TRANS64 P0, [R5+URZ+0x238], R4 ;  /* 0x00023804050085a7 */ /* 0x000ee400080010ff */
[----:B---3--:R-:W-:Y:S05]  /*c6b0*/  @!P0 BRA `(.L_x_265) ;  /* 0xfffffffc00f08947 */ /* 0x008fea000383ffff */
[----:B------:R-:W-:Y:S05]  /*c6c0*/  BRA `(.L_x_266) ;  /* 0xffffff9c00407947 */ /* 0x000fea000383ffff */
.L_x_124:
[----:B--2---:R-:W-:Y:S07]  /*c6d0*/  MOV R5, UR21 ;  /* 0x0000001500057c02 */ /* 0x004fee0008000f00 */
.L_x_267:
[----:B--2---:R2:W3:Y:S02]  /*c6e0*/  SYNCS.PHASECHK.TRANS64.TRYWAIT P0, [R5+URZ+0x240], R4 ;  /* 0x00024004050075a7 */ /* 0x0044e400080011ff */
[----:B---3--:R-:W-:Y:S05]  /*c6f0*/  @!P0 NANOSLEEP.SYNCS 0x989680 ;  /* 0x009896800000895d */ /* 0x008fea0003900000 */
[----:B------:R-:W3:Y:S02]  /*c700*/  @!P0 SYNCS.PHASECHK.TRANS64 P0, [R5+URZ+0x240], R4 ;  /* 0x00024004050085a7 */ /* 0x000ee400080010ff */
[----:B---3--:R-:W-:Y:S05]  /*c710*/  @!P0 BRA `(.L_x_267) ;  /* 0xfffffffc00f08947 */ /* 0x008fea000383ffff */
[----:B------:R-:W-:Y:S05]  /*c720*/  BRA `(.L_x_268) ;  /* 0xffffff9c009c7947 */ /* 0x000fea000383ffff */
.L_x_125:
[----:B--2---:R-:W-:Y:S07]  /*c730*/  MOV R5, UR21 ;  /* 0x0000001500057c02 */ /* 0x004fee0008000f00 */
.L_x_269:
[----:B--2---:R2:W3:Y:S02]  /*c740*/  SYNCS.PHASECHK.TRANS64.TRYWAIT P0, [R5+URZ+0x248], R4 ;  /* 0x00024804050075a7 */ /* 0x0044e400080011ff */
[----:B---3--:R-:W-:Y:S05]  /*c750*/  @!P0 NANOSLEEP.SYNCS 0x989680 ;  /* 0x009896800000895d */ /* 0x008fea0003900000 */
[----:B------:R-:W3:Y:S02]  /*c760*/  @!P0 SYNCS.PHASECHK.TRANS64 P0, [R5+URZ+0x248], R4 ;  /* 0x00024804050085a7 */ /* 0x000ee400080010ff */
[----:B---3--:R-:W-:Y:S05]  /*c770*/  @!P0 BRA `(.L_x_269) ;  /* 0xfffffffc00f08947 */ /* 0x008fea000383ffff */
[----:B------:R-:W-:Y:S05]  /*c780*/  BRA `(.L_x_270) ;  /* 0xffffffa000007947 */ /* 0x000fea000383ffff */
.L_x_127:
[----:B------:R-:W-:-:S07]  /*c790*/  MOV R0, UR21 ;  /* 0x0000001500007c02 */ /* 0x000fce0008000f00 */
.L_x_271:
[----:B--2---:R2:W3:Y:S02]  /*c7a0*/  SYNCS.PHASECHK.TRANS64.TRYWAIT P0, [R0+URZ+0x230], R3 ;  /* 0x00023003000075a7 */ /* 0x0044e400080011ff */
[----:B---3--:R-:W-:Y:S05]  /*c7b0*/  @!P0 NANOSLEEP.SYNCS 0x989680 ;  /* 0x009896800000895d */ /* 0x008fea0003900000 */
[----:B------:R-:W3:Y:S02]  /*c7c0*/  @!P0 SYNCS.PHASECHK.TRANS64 P0, [R0+URZ+0x230], R3 ;  /* 0x00023003000085a7 */ /* 0x000ee400080010ff */
[----:B---3--:R-:W-:Y:S05]  /*c7d0*/  @!P0 BRA `(.L_x_271) ;  /* 0xfffffffc00f08947 */ /* 0x008fea000383ffff */
[----:B------:R-:W-:Y:S05]  /*c7e0*/  BRA `(.L_x_272) ;  /* 0xffffffa0008c7947 */ /* 0x000fea000383ffff */
.L_x_128:
[----:B--2---:R-:W-:-:S07]  /*c7f0*/  MOV R0, UR21 ;  /* 0x0000001500007c02 */ /* 0x004fce0008000f00 */
.L_x_273:
[----:B--2---:R2:W3:Y:S02]  /*c800*/  SYNCS.PHASECHK.TRANS64.TRYWAIT P0, [R0+URZ+0x238], R3 ;  /* 0x00023803000075a7 */ /* 0x0044e400080011ff */
[----:B---3--:R-:W-:Y:S05]  /*c810*/  @!P0 NANOSLEEP.SYNCS 0x989680 ;  /* 0x009896800000895d */ /* 0x008fea0003900000 */
[----:B------:R-:W3:Y:S02]  /*c820*/  @!P0 SYNCS.PHASECHK.TRANS64 P0, [R0+URZ+0x238], R3 ;  /* 0x00023803000085a7 */ /* 0x000ee400080010ff */
[----:B---3--:R-:W-:Y:S05]  /*c830*/  @!P0 BRA `(.L_x_273) ;  /* 0xfffffffc00f08947 */ /* 0x008fea000383ffff */
[----:B------:R-:W-:Y:S05]  /*c840*/  BRA `(.L_x_274) ;  /* 0xffffffa0007c7947 */ /* 0x000fea000383ffff */
.L_x_129:
[----:B--2---:R-:W-:-:S07]  /*c850*/  MOV R0, UR21 ;  /* 0x0000001500007c02 */ /* 0x004fce0008000f00 */
.L_x_275:
[----:B--2---:R2:W3:Y:S02]  /*c860*/  SYNCS.PHASECHK.TRANS64.TRYWAIT P0, [R0+URZ+0x240], R3 ;  /* 0x00024003000075a7 */ /* 0x0044e400080011ff */
[----:B---3--:R-:W-:Y:S05]  /*c870*/  @!P0 NANOSLEEP.SYNCS 0x989680 ;  /* 0x009896800000895d */ /* 0x008fea0003900000 */
[----:B------:R-:W3:Y:S02]  /*c880*/  @!P0 SYNCS.PHASECHK.TRANS64 P0, [R0+URZ+0x240], R3 ;  /* 0x00024003000085a7 */ /* 0x000ee400080010ff */
[----:B---3--:R-:W-:Y:S05]  /*c890*/  @!P0 BRA `(.L_x_275) ;  /* 0xfffffffc00f08947 */ /* 0x008fea000383ffff */
[----:B------:R-:W-:Y:S05]  /*c8a0*/  BRA `(.L_x_276) ;  /* 0xffffffa0006c7947 */ /* 0x000fea000383ffff */
.L_x_131:
[----:B-1----:R1:W2:Y:S02]  /*c8b0*/  SYNCS.PHASECHK.TRANS64.TRYWAIT P0, [R3+URZ+0x260], R0 ;  /* 0x00026000030075a7 */ /* 0x0022a400080011ff */
[----:B--2---:R-:W-:Y:S05]  /*c8c0*/  @!P0 NANOSLEEP.SYNCS 0x989680 ;  /* 0x009896800000895d */ /* 0x004fea0003900000 */
[----:B------:R-:W2:Y:S02]  /*c8d0*/  @!P0 SYNCS.PHASECHK.TRANS64 P0, [R3+URZ+0x260], R0 ;  /* 0x00026000030085a7 */ /* 0x000ea400080010ff */
[----:B--2---:R-:W-:Y:S05]  /*c8e0*/  @!P0 BRA `(.L_x_131) ;  /* 0xfffffffc00f08947 */ /* 0x004fea000383ffff */
[----:B------:R-:W-:Y:S05]  /*c8f0*/  BRA `(.L_x_277) ;  /* 0xffffffa400307947 */ /* 0x000fea000383ffff */
.L_x_142:
[----:B--2---:R2:W1:Y:S02]  /*c900*/  SYNCS.PHASECHK.TRANS64.TRYWAIT P1, [R5+URZ+0x210], R2 ;  /* 0x00021002050075a7 */ /* 0x00446400080211ff */
[----:B-1----:R-:W-:Y:S05]  /*c910*/  @!P1 NANOSLEEP.SYNCS 0x989680 ;  /* 0x009896800000995d */ /* 0x002fea0003900000 */
[----:B------:R-:W1:Y:S02]  /*c920*/  @!P1 SYNCS.PHASECHK.TRANS64 P1, [R5+URZ+0x210], R2 ;  /* 0x00021002050095a7 */ /* 0x000e6400080210ff */
[----:B-1----:R-:W-:Y:S05]  /*c930*/  @!P1 BRA `(.L_x_142) ;  /* 0xfffffffc00f09947 */ /* 0x002fea000383ffff */
[----:B------:R-:W-:Y:S05]  /*c940*/  BRA `(.L_x_141) ;  /* 0xffffffb000a47947 */ /* 0x000fea000383ffff */
.L_x_144:
[----:B-1----:R1:W4:Y:S02]  /*c950*/  SYNCS.PHASECHK.TRANS64.TRYWAIT P0, [R90+URZ+0x280], R7 ;  /* 0x000280075a0075a7 */ /* 0x00232400080011ff */
[----:B----4-:R-:W-:Y:S05]  /*c960*/  @!P0 NANOSLEEP.SYNCS 0x989680 ;  /* 0x009896800000895d */ /* 0x010fea0003900000 */
[----:B------:R-:W4:Y:S02]  /*c970*/  @!P0 SYNCS.PHASECHK.TRANS64 P0, [R90+URZ+0x280], R7 ;  /* 0x000280075a0085a7 */ /* 0x000f2400080010ff */
[----:B----4-:R-:W-:Y:S05]  /*c980*/  @!P0 BRA `(.L_x_144) ;  /* 0xfffffffc00f08947 */ /* 0x010fea000383ffff */
[----:B------:R-:W-:Y:S05]  /*c990*/  BRA `(.L_x_143) ;  /* 0xffffffb000f47947 */ /* 0x000fea000383ffff */
.L_x_152:
[----:B---3--:R3:W4:Y:S02]  /*c9a0*/  SYNCS.PHASECHK.TRANS64.TRYWAIT P0, [R103+URZ+0x210], R4 ;  /* 0x00021004670075a7 */ /* 0x00872400080011ff */
[----:B----4-:R-:W-:Y:S05]  /*c9b0*/  @!P0 NANOSLEEP.SYNCS 0x989680 ;  /* 0x009896800000895d */ /* 0x010fea0003900000 */
[----:B------:R-:W4:Y:S02]  /*c9c0*/  @!P0 SYNCS.PHASECHK.TRANS64 P0, [R103+URZ+0x210], R4 ;  /* 0x00021004670085a7 */ /* 0x000f2400080010ff */
[----:B----4-:R-:W-:Y:S05]  /*c9d0*/  @!P0 BRA `(.L_x_152) ;  /* 0xfffffffc00f08947 */ /* 0x010fea000383ffff */
[----:B------:R-:W-:Y:S05]  /*c9e0*/  BRA `(.L_x_151) ;  /* 0xffffffbc00fc7947 */ /* 0x000fea000383ffff */
.L_x_160:
[----:B---3--:R3:W4:Y:S02]  /*c9f0*/  SYNCS.PHASECHK.TRANS64.TRYWAIT P0, [R103+URZ+0x210], R4 ;  /* 0x00021004670075a7 */ /* 0x00872400080011ff */
[----:B----4-:R-:W-:Y:S05]  /*ca00*/  @!P0 NANOSLEEP.SYNCS 0x989680 ;  /* 0x009896800000895d */ /* 0x010fea0003900000 */
[----:B------:R-:W4:Y:S02]  /*ca10*/  @!P0 SYNCS.PHASECHK.TRANS64 P0, [R103+URZ+0x210], R4 ;  /* 0x00021004670085a7 */ /* 0x000f2400080010ff */
[----:B----4-:R-:W-:Y:S05]  /*ca20*/  @!P0 BRA `(.L_x_160) ;  /* 0xfffffffc00f08947 */ /* 0x010fea000383ffff */
[----:B------:R-:W-:Y:S05]  /*ca30*/  BRA `(.L_x_159) ;  /* 0xffffffcc004c7947 */ /* 0x000fea000383ffff */
.L_x_168:
[----:B---3--:R3:W4:Y:S02]  /*ca40*/  SYNCS.PHASECHK.TRANS64.TRYWAIT P0, [R102+URZ+0x210], R3 ;  /* 0x00021003660075a7 */ /* 0x00872400080011ff */
[----:B----4-:R-:W-:Y:S05]  /*ca50*/  @!P0 NANOSLEEP.SYNCS 0x989680 ;  /* 0x009896800000895d */ /* 0x010fea0003900000 */
[----:B------:R-:W4:Y:S02]  /*ca60*/  @!P0 SYNCS.PHASECHK.TRANS64 P0, [R102+URZ+0x210], R3 ;  /* 0x00021003660085a7 */ /* 0x000f2400080010ff */
[----:B----4-:R-:W-:Y:S05]  /*ca70*/  @!P0 BRA `(.L_x_168) ;  /* 0xfffffffc00f08947 */ /* 0x010fea000383ffff */
[----:B------:R-:W-:Y:S05]  /*ca80*/  BRA `(.L_x_167) ;  /* 0xffffffd800a47947 */ /* 0x000fea000383ffff */
        .weak           $__internal_0_$__cuda_sm10x_tcgen05_guardrail_trap_col_being_dealloced_not_returned_by_alloc
        .type           $__internal_0_$__cuda_sm10x_tcgen05_guardrail_trap_col_being_dealloced_not_returned_by_alloc,@function
        .size           $__internal_0_$__cuda_sm10x_tcgen05_guardrail_trap_col_being_dealloced_not_returned_by_alloc,($__internal_1_$__cuda_sm10x_tcgen05_guardrail_trap_phase_invalid_during_alloc - $__internal_0_$__cuda_sm10x_tcgen05_guardrail_trap_col_being_dealloced_not_returned_by_alloc)
$__internal_0_$__cuda_sm10x_tcgen05_guardrail_trap_col_being_dealloced_not_returned_by_alloc:
[----:B------:R-:W-:Y:S05]  /*ca90*/  BPT.TRAP 0x1 ;  /* 0x000000040000795c */ /* 0x000fea0000300000 */
[----:B------:R-:W-:-:S04]  /*caa0*/  HFMA2 R3, -RZ, RZ, 0, 0 ;  /* 0x00000000ff037431 */ /* 0x000fc800000001ff */
[----:B------:R-:W-:Y:S05]  /*cab0*/  RET.REL.NODEC R2 `(_ZN7cutlass13device_kernelINS_4gemm6kernel13GemmUniversalIN4cute5tupleIJiiiiEEENS1_10collective13CollectiveMmaINS1_35MainloopSm100TmaUmmaWarpSpecializedILi33ELi2ELi4ENS5_IJNS4_1CILi8EEENSA_ILi1EEESC_EEEEENS5_IJNSA_ILi128EEENSA_ILi256EEENSA_ILi32EEEEEENS_12float_e5m2_tENS5_IJlSC_lEEESJ_SK_NS4_8TiledMMAINS4_8MMA_AtomIJNS4_10MMA_TraitsINS4_25SM100_MMA_F8F6F4_2x1SM_SSEJSJ_SJ_fSF_SG_NS4_17integral_constantINS4_4UMMA5MajorELSR_0EEESS_NSP_INSQ_7ScaleInELST_0EEESU_EEEEEENS4_6LayoutINS5_IJSC_SC_SC_EEENS5_IJNSA_ILi0EEESZ_SZ_EEEEENS5_IJNS4_10UnderscoreES12_S12_EEEEENS4_18SM100_TMA_2SM_LOADENS4_14ComposedLayoutINS4_7SwizzleILi1ELi4ELi3EEENS4_18smem_ptr_flag_bitsILi8EEENSX_INS5_IJSB_SH_EEENS5_IJSH_SC_EEEEEEEvNS4_8identityENS4_28SM100_TMA_2SM_LOAD_MULTICASTES1E_vS1F_EENS_8epilogue10collective18CollectiveEpilogueINS1I_23Sm100TmaWarpSpecializedILi4ELi2ELi32ELb0ELb0EEEJNS5_IJNSA_ILi64EEESG_SH_EEENS5_IJNSX_IS1N_SC_EENSX_INS5_IJSH_NSA_ILi2EEEEEENS5_IJSC_SF_EEEEEEEESJ_SK_SJ_SK_NS1I_6fusion15FusionCallbacksIS1M_NS1V_17LinearCombinationISJ_fSJ_fLNS_15FloatRoundStyleE2EEES1O_S1U_JEEENS4_5SM1004TMEM4LOAD26SM100_TMEM_LOAD_32dp32b32xENS4_13SM90_TMA_LOADES1E_NS4_39AutoVectorizingCopyWithAssumedAlignmentILi128EEENS4_14SM90_TMA_STOREES1E_S27_S27_EEEvvEEEEvNT_6ParamsE) ;  /* 0xffffff3402507950 */ /* 0x000fea0003c3ffff */
        .weak           $__internal_1_$__cuda_sm10x_tcgen05_guardrail_trap_phase_invalid_during_alloc
        .type           $__internal_1_$__cuda_sm10x_tcgen05_guardrail_trap_phase_invalid_during_alloc,@function
        .size           $__internal_1_$__cuda_sm10x_tcgen05_guardrail_trap_phase_invalid_during_alloc,($__internal_2_$__cuda_sm10x_tcgen05_guardrail_trap_unallocated_columns_being_dealloced - $__internal_1_$__cuda_sm10x_tcgen05_guardrail_trap_phase_invalid_during_alloc)
$__internal_1_$__cuda_sm10x_tcgen05_guardrail_trap_phase_invalid_during_alloc:
[----:B------:R-:W-:Y:S05]  /*cac0*/  BPT.TRAP 0x1 ;  /* 0x000000040000795c */ /* 0x000fea0000300000 */
[----:B------:R-:W-:-:S04]  /*cad0*/  MOV R5, 0x0 ;  /* 0x0000000000057802 */ /* 0x000fc80000000f00 */
[----:B------:R-:W-:Y:S05]  /*cae0*/  RET.REL.NODEC R4 `(_ZN7cutlass13device_kernelINS_4gemm6kernel13GemmUniversalIN4cute5tupleIJiiiiEEENS1_10collective13CollectiveMmaINS1_35MainloopSm100TmaUmmaWarpSpecializedILi33ELi2ELi4ENS5_IJNS4_1CILi8EEENSA_ILi1EEESC_EEEEENS5_IJNSA_ILi128EEENSA_ILi256EEENSA_ILi32EEEEEENS_12float_e5m2_tENS5_IJlSC_lEEESJ_SK_NS4_8TiledMMAINS4_8MMA_AtomIJNS4_10MMA_TraitsINS4_25SM100_MMA_F8F6F4_2x1SM_SSEJSJ_SJ_fSF_SG_NS4_17integral_constantINS4_4UMMA5MajorELSR_0EEESS_NSP_INSQ_7ScaleInELST_0EEESU_EEEEEENS4_6LayoutINS5_IJSC_SC_SC_EEENS5_IJNSA_ILi0EEESZ_SZ_EEEEENS5_IJNS4_10UnderscoreES12_S12_EEEEENS4_18SM100_TMA_2SM_LOADENS4_14ComposedLayoutINS4_7SwizzleILi1ELi4ELi3EEENS4_18smem_ptr_flag_bitsILi8EEENSX_INS5_IJSB_SH_EEENS5_IJSH_SC_EEEEEEEvNS4_8identityENS4_28SM100_TMA_2SM_LOAD_MULTICASTES1E_vS1F_EENS_8epilogue10collective18CollectiveEpilogueINS1I_23Sm100TmaWarpSpecializedILi4ELi2ELi32ELb0ELb0EEEJNS5_IJNSA_ILi64EEESG_SH_EEENS5_IJNSX_IS1N_SC_EENSX_INS5_IJSH_NSA_ILi2EEEEEENS5_IJSC_SF_EEEEEEEESJ_SK_SJ_SK_NS1I_6fusion15FusionCallbacksIS1M_NS1V_17LinearCombinationISJ_fSJ_fLNS_15FloatRoundStyleE2EEES1O_S1U_JEEENS4_5SM1004TMEM4LOAD26SM100_TMEM_LOAD_32dp32b32xENS4_13SM90_TMA_LOADES1E_NS4_39AutoVectorizingCopyWithAssumedAlignmentILi128EEENS4_14SM90_TMA_STOREES1E_S27_S27_EEEvvEEEEvNT_6ParamsE) ;  /* 0xffffff3404447950 */ /* 0x000fea0003c3ffff */
        .weak           $__internal_2_$__cuda_sm10x_tcgen05_guardrail_trap_unallocated_columns_being_dealloced
        .type           $__internal_2_$__cuda_sm10x_tcgen05_guardrail_trap_unallocated_columns_being_dealloced,@function
        .size           $__internal_2_$__cuda_sm10x_tcgen05_guardrail_trap_unallocated_columns_being_dealloced,(.L_x_279 - $__internal_2_$__cuda_sm10x_tcgen05_guardrail_trap_unallocated_columns_being_dealloced)
$__internal_2_$__cuda_sm10x_tcgen05_guardrail_trap_unallocated_columns_being_dealloced:
[----:B------:R-:W-:Y:S05]  /*caf0*/  BPT.TRAP 0x1 ;  /* 0x000000040000795c */ /* 0x000fea0000300000 */
[----:B------:R-:W-:-:S04]  /*cb00*/  HFMA2 R3, -RZ, RZ, 0, 0 ;  /* 0x00000000ff037431 */ /* 0x000fc800000001ff */
[----:B------:R-:W-:Y:S05]  /*cb10*/  RET.REL.NODEC R2 `(_ZN7cutlass13device_kernelINS_4gemm6kernel13GemmUniversalIN4cute5tupleIJiiiiEEENS1_10collective13CollectiveMmaINS1_35MainloopSm100TmaUmmaWarpSpecializedILi33ELi2ELi4ENS5_IJNS4_1CILi8EEENSA_ILi1EEESC_EEEEENS5_IJNSA_ILi128EEENSA_ILi256EEENSA_ILi32EEEEEENS_12float_e5m2_tENS5_IJlSC_lEEESJ_SK_NS4_8TiledMMAINS4_8MMA_AtomIJNS4_10MMA_TraitsINS4_25SM100_MMA_F8F6F4_2x1SM_SSEJSJ_SJ_fSF_SG_NS4_17integral_constantINS4_4UMMA5MajorELSR_0EEESS_NSP_INSQ_7ScaleInELST_0EEESU_EEEEEENS4_6LayoutINS5_IJSC_SC_SC_EEENS5_IJNSA_ILi0EEESZ_SZ_EEEEENS5_IJNS4_10UnderscoreES12_S12_EEEEENS4_18SM100_TMA_2SM_LOADENS4_14ComposedLayoutINS4_7SwizzleILi1ELi4ELi3EEENS4_18smem_ptr_flag_bitsILi8EEENSX_INS5_IJSB_SH_EEENS5_IJSH_SC_EEEEEEEvNS4_8identityENS4_28SM100_TMA_2SM_LOAD_MULTICASTES1E_vS1F_EENS_8epilogue10collective18CollectiveEpilogueINS1I_23Sm100TmaWarpSpecializedILi4ELi2ELi32ELb0ELb0EEEJNS5_IJNSA_ILi64EEESG_SH_EEENS5_IJNSX_IS1N_SC_EENSX_INS5_IJSH_NSA_ILi2EEEEEENS5_IJSC_SF_EEEEEEEESJ_SK_SJ_SK_NS1I_6fusion15FusionCallbacksIS1M_NS1V_17LinearCombinationISJ_fSJ_fLNS_15FloatRoundStyleE2EEES1O_S1U_JEEENS4_5SM1004TMEM4LOAD26SM100_TMEM_LOAD_32dp32b32xENS4_13SM90_TMA_LOADES1E_NS4_39AutoVectorizingCopyWithAssumedAlignmentILi128EEENS4_14SM90_TMA_STOREES1E_S27_S27_EEEvvEEEEvNT_6ParamsE) ;  /* 0xffffff3402387950 */ /* 0x000fea0003c3ffff */
.L_x_278:
[----:B------:R-:W-:-:S00]  /*cb20*/  BRA `(.L_x_278) ;  /* 0xfffffffc00fc7947 */ /* 0x000fc0000383ffff */
[----:B------:R-:W-:-:S00]  /*cb30*/  NOP ;  /* 0x0000000000007918 */ /* 0x000fc00000000000 */
        /* <DEDUP_REMOVED lines=12> */
.L_x_279:


//--------------------- .nv.global.init           --------------------------
	.section	.nv.global.init,"aw",@progbits
.nv.global.init:
	.type		$str$27,@object
	.size		$str$27,($str$28 - $str$27)
$str$27:
        /*0000*/ 	.byte	0x28, 0x61, 0x64, 0x64, 0x72, 0x65, 0x73, 0x73, 0x20, 0x26, 0x20, 0x6d, 0x61, 0x73, 0x6b, 0x29
        /*0010*/ 	.byte	0x20, 0x3d, 0x3d, 0x20, 0x30, 0x00
	.type		$str$28,@object
	.size		$str$28,($str$26 - $str$28)
$str$28:
        /*0016*/ 	.byte	0x2f, 0x74, 0x6d, 0x70, 0x2f, 0x63, 0x75, 0x74, 0x6c, 0x61, 0x73, 0x73, 0x5f, 0x73, 0x77, 0x65
        /*0026*/ 	.byte	0x65, 0x70, 0x5f, 0x73, 0x72, 0x63, 0x2f, 0x69, 0x6e, 0x63, 0x6c, 0x75, 0x64, 0x65, 0x2f, 0x63
        /*0036*/ 	.byte	0x75, 0x74, 0x65, 0x2f, 0x70, 0x6f, 0x69, 0x6e, 0x74, 0x65, 0x72, 0x5f, 0x66, 0x6c, 0x61, 0x67
        /*0046*/ 	.byte	0x67, 0x65, 0x64, 0x2e, 0x68, 0x70, 0x70, 0x00
	.type		$str$26,@object
	.size		$str$26,($str$25 - $str$26)
$str$26:
        /*004e*/ 	.byte	0x2f, 0x74, 0x6d, 0x70, 0x2f, 0x63, 0x75, 0x74, 0x6c, 0x61, 0x73, 0x73, 0x5f, 0x73, 0x77, 0x65
        /*005e*/ 	.byte	0x65, 0x70, 0x5f, 0x73, 0x72, 0x63, 0x2f, 0x69, 0x6e, 0x63, 0x6c, 0x75, 0x64, 0x65, 0x2f, 0x63
        /*006e*/ 	.byte	0x75, 0x74, 0x65, 0x2f, 0x61, 0x74, 0x6f, 0x6d, 0x2f, 0x63, 0x6f, 0x70, 0x79, 0x5f, 0x74, 0x72
        /*007e*/ 	.byte	0x61, 0x69, 0x74, 0x73, 0x5f, 0x73, 0x6d, 0x31, 0x30, 0x30, 0x2e, 0x68, 0x70, 0x70, 0x00
	.type		$str$25,@object
	.size		$str$25,(__unnamed_1 - $str$25)
$str$25:
        /*008d*/ 	.byte	0x28, 0x28, 0x75, 0x69, 0x6e, 0x74, 0x33, 0x32, 0x5f, 0x74, 0x28, 0x74, 0x68, 0x72, 0x65, 0x61
        /*009d*/ 	.byte	0x64, 0x49, 0x64, 0x78, 0x2e, 0x78, 0x29, 0x20, 0x2f, 0x20, 0x33, 0x32, 0x29, 0x20, 0x25, 0x20
        /*00ad*/ 	.byte	0x34, 0x29, 0x20, 0x3d, 0x3d, 0x20, 0x28, 0x28, 0x28, 0x74, 0x6d, 0x65, 0x6d, 0x5f, 0x61, 0x64
        /*00bd*/ 	.byte	0x64, 0x72, 0x20, 0x3e, 0x3e, 0x20, 0x31, 0x36, 0x29, 0x20, 0x2f, 0x20, 0x33, 0x32, 0x29, 0x20
        /*00cd*/ 	.byte	0x25, 0x20, 0x34, 0x29, 0x00
	.type		__unnamed_1,@object
	.size		__unnamed_1,(__unnamed_2 - __unnamed_1)
__unnamed_1:
        /*00d2*/ 	.byte	0x61, 0x75, 0x74, 0x6f, 0x20, 0x63, 0x75, 0x74, 0x65, 0x3a, 0x3a, 0x61, 0x73, 0x5f, 0x70, 0x6f
        /* <DEDUP_REMOVED lines=24> */
        /*0262*/ 	.byte	0x3a, 0x3a, 0x43, 0x3c, 0x34, 0x30, 0x39, 0x36, 0x3e, 0x3e, 0x3e, 0x3e, 0x5d, 0x00
	.type		__unnamed_2,@object
	.size		__unnamed_2,(__unnamed_3 - __unnamed_2)
__unnamed_2:
        /* <DEDUP_REMOVED lines=26> */
	.type		__unnamed_3,@object
	.size		__unnamed_3,(.L_3 - __unnamed_3)
__unnamed_3:
        /* <DEDUP_REMOVED lines=40> */
        /*068e*/ 	.byte	0x74, 0x65, 0x3a, 0x3a, 0x43, 0x3c, 0x30, 0x3e, 0x3e, 0x3e, 0x3e, 0x5d, 0x00
.L_3:


//--------------------- .nv.shared._ZN7cutlass13device_kernelINS_4gemm6kernel13GemmUniversalIN4cute5tupleIJiiiiEEENS1_10collective13CollectiveMmaINS1_35MainloopSm100TmaUmmaWarpSpecializedILi33ELi2ELi4ENS5_IJNS4_1CILi8EEENSA_ILi1EEESC_EEEEENS5_IJNSA_ILi128EEENSA_ILi256EEENSA_ILi32EEEEEENS_12float_e5m2_tENS5_IJlSC_lEEESJ_SK_NS4_8TiledMMAINS4_8MMA_AtomIJNS4_10MMA_TraitsINS4_25SM100_MMA_F8F6F4_2x1SM_SSEJSJ_SJ_fSF_SG_NS4_17integral_constantINS4_4UMMA5MajorELSR_0EEESS_NSP_INSQ_7ScaleInELST_0EEESU_EEEEEENS4_6LayoutINS5_IJSC_SC_SC_EEENS5_IJNSA_ILi0EEESZ_SZ_EEEEENS5_IJNS4_10UnderscoreES12_S12_EEEEENS4_18SM100_TMA_2SM_LOADENS4_14ComposedLayoutINS4_7SwizzleILi1ELi4ELi3EEENS4_18smem_ptr_flag_bitsILi8EEENSX_INS5_IJSB_SH_EEENS5_IJSH_SC_EEEEEEEvNS4_8identityENS4_28SM100_TMA_2SM_LOAD_MULTICASTES1E_vS1F_EENS_8epilogue10collective18CollectiveEpilogueINS1I_23Sm100TmaWarpSpecializedILi4ELi2ELi32ELb0ELb0EEEJNS5_IJNSA_ILi64EEESG_SH_EEENS5_IJNSX_IS1N_SC_EENSX_INS5_IJSH_NSA_ILi2EEEEEENS5_IJSC_SF_EEEEEEEESJ_SK_SJ_SK_NS1I_6fusion15FusionCallbacksIS1M_NS1V_17LinearCombinationISJ_fSJ_fLNS_15FloatRoundStyleE2EEES1O_S1U_JEEENS4_5SM1004TMEM4LOAD26SM100_TMEM_LOAD_32dp32b32xENS4_13SM90_TMA_LOADES1E_NS4_39AutoVectorizingCopyWithAssumedAlignmentILi128EEENS4_14SM90_TMA_STOREES1E_S27_S27_EEEvvEEEEvNT_6ParamsE --------------------------
	.section	.nv.shared._ZN7cutlass13device_kernelINS_4gemm6kernel13GemmUniversalIN4cute5tupleIJiiiiEEENS1_10collective13CollectiveMmaINS1_35MainloopSm100TmaUmmaWarpSpecializedILi33ELi2ELi4ENS5_IJNS4_1CILi8EEENSA_ILi1EEESC_EEEEENS5_IJNSA_ILi128EEENSA_ILi256EEENSA_ILi32EEEEEENS_12float_e5m2_tENS5_IJlSC_lEEESJ_SK_NS4_8TiledMMAINS4_8MMA_AtomIJNS4_10MMA_TraitsINS4_25SM100_MMA_F8F6F4_2x1SM_SSEJSJ_SJ_fSF_SG_NS4_17integral_constantINS4_4UMMA5MajorELSR_0EEESS_NSP_INSQ_7ScaleInELST_0EEESU_EEEEEENS4_6LayoutINS5_IJSC_SC_SC_EEENS5_IJNSA_ILi0EEESZ_SZ_EEEEENS5_IJNS4_10UnderscoreES12_S12_EEEEENS4_18SM100_TMA_2SM_LOADENS4_14ComposedLayoutINS4_7SwizzleILi1ELi4ELi3EEENS4_18smem_ptr_flag_bitsILi8EEENSX_INS5_IJSB_SH_EEENS5_IJSH_SC_EEEEEEEvNS4_8identityENS4_28SM100_TMA_2SM_LOAD_MULTICASTES1E_vS1F_EENS_8epilogue10collective18CollectiveEpilogueINS1I_23Sm100TmaWarpSpecializedILi4ELi2ELi32ELb0ELb0EEEJNS5_IJNSA_ILi64EEESG_SH_EEENS5_IJNSX_IS1N_SC_EENSX_INS5_IJSH_NSA_ILi2EEEEEENS5_IJSC_SF_EEEEEEEESJ_SK_SJ_SK_NS1I_6fusion15FusionCallbacksIS1M_NS1V_17LinearCombinationISJ_fSJ_fLNS_15FloatRoundStyleE2EEES1O_S1U_JEEENS4_5SM1004TMEM4LOAD26SM100_TMEM_LOAD_32dp32b32xENS4_13SM90_TMA_LOADES1E_NS4_39AutoVectorizingCopyWithAssumedAlignmentILi128EEENS4_14SM90_TMA_STOREES1E_S27_S27_EEEvvEEEEvNT_6ParamsE,"aw",@nobits
	.sectionflags	@""
	.align	16
	.zero		1024


//--------------------- .nv.shared.reserved.0     --------------------------
	.section	.nv.shared.reserved.0,"aw",@nobits
	.weak		__nv_reservedSMEM_offset_0_alias
	.size		__nv_reservedSMEM_offset_0_alias, 0, 64
	.other		__nv_reservedSMEM_offset_0_alias,@"STO_CUDA_RESERVED_SHARED STV_DEFAULT"
__nv_reservedSMEM_offset_0_alias:
	.zero		0
.nv.shared.reserved.0:
	.zero		64
	.weak		__nv_reservedSMEM_tcgen05_partition
	.type		__nv_reservedSMEM_tcgen05_partition,@object
	.size		__nv_reservedSMEM_tcgen05_partition,(.L_0 - __nv_reservedSMEM_tcgen05_partition)
__nv_reservedSMEM_tcgen05_partition:
	.zero		32
.L_0:


//--------------------- .nv.global                --------------------------
	.section	.nv.global,"aw",@nobits
.nv.global:
	.type		_ZN40_INTERNAL_faf04da6_4_k_cu_76ed40e7_381374cute1_E,@object
	.size		_ZN40_INTERNAL_faf04da6_4_k_cu_76ed40e7_381374cute1_E,(_ZN40_INTERNAL_faf04da6_4_k_cu_76ed40e7_381374cuda3std3__45__cpo6cbeginE - _ZN40_INTERNAL_faf04da6_4_k_cu_76ed40e7_381374cute1_E)
_ZN40_INTERNAL_faf04da6_4_k_cu_76ed40e7_381374cute1_E:
	.zero		1
	.type		_ZN40_INTERNAL_faf04da6_4_k_cu_76ed40e7_381374cuda3std3__45__cpo6cbeginE,@object
	.size		_ZN40_INTERNAL_faf04da6_4_k_cu_76ed40e7_381374cuda3std3__45__cpo6cbeginE,(_ZN40_INTERNAL_faf04da6_4_k_cu_76ed40e7_381374cuda3std3__48in_placeE - _ZN40_INTERNAL_faf04da6_4_k_cu_76ed40e7_381374cuda3std3__45__cpo6cbeginE)
_ZN40_INTERNAL_faf04da6_4_k_cu_76ed40e7_381374cuda3std3__45__cpo6cbeginE:
	.zero		1
	.type		_ZN40_INTERNAL_faf04da6_4_k_cu_76ed40e7_381374cuda3std3__48in_placeE,@object
	.size		_ZN40_INTERNAL_faf04da6_4_k_cu_76ed40e7_381374cuda3std3__48in_placeE,(_ZN40_INTERNAL_faf04da6_4_k_cu_76ed40e7_381374cuda3std6ranges3__45__cpo9iter_moveE - _ZN40_INTERNAL_faf04da6_4_k_cu_76ed40e7_381374cuda3std3__48in_placeE)
_ZN40_INTERNAL_faf04da6_4_k_cu_76ed40e7_381374cuda3std3__48in_placeE:
	.zero		1
	.type		_ZN40_INTERNAL_faf04da6_4_k_cu_76ed40e7_381374cuda3std6ranges3__45__cpo9iter_moveE,@object
	.size		_ZN40_INTERNAL_faf04da6_4_k_cu_76ed40e7_381374cuda3std6ranges3__45__cpo9iter_moveE,(_ZN40_INTERNAL_faf04da6_4_k_cu_76ed40e7_381374cuda3std3__45__cpo5beginE - _ZN40_INTERNAL_faf04da6_4_k_cu_76ed40e7_381374cuda3std6ranges3__45__cpo9iter_moveE)
_ZN40_INTERNAL_faf04da6_4_k_cu_76ed40e7_381374cuda3std6ranges3__45__cpo9iter_moveE:
	.zero		1
	.type		_ZN40_INTERNAL_faf04da6_4_k_cu_76ed40e7_381374cuda3std3__45__cpo5beginE,@object
	.size		_ZN40_INTERNAL_faf04da6_4_k_cu_76ed40e7_381374cuda3std3__45__cpo5beginE,(_ZN40_INTERNAL_faf04da6_4_k_cu_76ed40e7_381374cuda3std3__442_GLOBAL__N__faf04da6_4_k_cu_76ed40e7_381376ignoreE - _ZN40_INTERNAL_faf04da6_4_k_cu_76ed40e7_381374cuda3std3__45__cpo5beginE)
_ZN40_INTERNAL_faf04da6_4_k_cu_76ed40e7_381374cuda3std3__45__cpo5beginE:
	.zero		1
	.type		_ZN40_INTERNAL_faf04da6_4_k_cu_76ed40e7_381374cuda3std3__442_GLOBAL__N__faf04da6_4_k_cu_76ed40e7_381376ignoreE,@object
	.size		_ZN40_INTERNAL_faf04da6_4_k_cu_76ed40e7_381374cuda3std3__442_GLOBAL__N__faf04da6_4_k_cu_76ed40e7_381376ignoreE,(_ZN40_INTERNAL_faf04da6_4_k_cu_76ed40e7_381374cute7productE - _ZN40_INTERNAL_faf04da6_4_k_cu_76ed40e7_381374cuda3std3__442_GLOBAL__N__faf04da6_4_k_cu_76ed40e7_381376ignoreE)
_ZN40_INTERNAL_faf04da6_4_k_cu_76ed40e7_381374cuda3std3__442_GLOBAL__N__faf04da6_4_k_cu_76ed40e7_381376ignoreE:
	.zero		1
	.type		_ZN40_INTERNAL_faf04da6_4_k_cu_76ed40e7_381374cute7productE,@object
	.size		_ZN40_INTERNAL_faf04da6_4_k_cu_76ed40e7_381374cute7productE,(_ZN40_INTERNAL_faf04da6_4_k_cu_76ed40e7_381374cuda3std3__45__cpo3endE - _ZN40_INTERNAL_faf04da6_4_k_cu_76ed40e7_381374cute7productE)
_ZN40_INTERNAL_faf04da6_4_k_cu_76ed40e7_381374cute7productE:
	.zero		1
	.type		_ZN40_INTERNAL_faf04da6_4_k_cu_76ed40e7_381374cuda3std3__45__cpo3endE,@object
	.size		_ZN40_INTERNAL_faf04da6_4_k_cu_76ed40e7_381374cuda3std3__45__cpo3endE,(_ZN40_INTERNAL_faf04da6_4_k_cu_76ed40e7_381374cuda3std3__419piecewise_constructE - _ZN40_INTERNAL_faf04da6_4_k_cu_76ed40e7_381374cuda3std3__45__cpo3endE)
_ZN40_INTERNAL_faf04da6_4_k_cu_76ed40e7_381374cuda3std3__45__cpo3endE:
	.zero		1
	.type		_ZN40_INTERNAL_faf04da6_4_k_cu_76ed40e7_381374cuda3std3__419piecewise_constructE,@object
	.size		_ZN40_INTERNAL_faf04da6_4_k_cu_76ed40e7_381374cuda3std3__419piecewise_constructE,(_ZN40_INTERNAL_faf04da6_4_k_cu_76ed40e7_381374cuda3std3__45__cpo4cendE - _ZN40_INTERNAL_faf04da6_4_k_cu_76ed40e7_381374cuda3std3__419piecewise_constructE)
_ZN40_INTERNAL_faf04da6_4_k_cu_76ed40e7_381374cuda3std3__419piecewise_constructE:
	.zero		1
	.type		_ZN40_INTERNAL_faf04da6_4_k_cu_76ed40e7_381374cuda3std3__45__cpo4cendE,@object
	.size		_ZN40_INTERNAL_faf04da6_4_k_cu_76ed40e7_381374cuda3std3__45__cpo4cendE,(_ZN40_INTERNAL_faf04da6_4_k_cu_76ed40e7_381374cuda3std6ranges3__45__cpo4swapE - _ZN40_INTERNAL_faf04da6_4_k_cu_76ed40e7_381374cuda3std3__45__cpo4cendE)
_ZN40_INTERNAL_faf04da6_4_k_cu_76ed40e7_381374cuda3std3__45__cpo4cendE:
	.zero		1
	.type		_ZN40_INTERNAL_faf04da6_4_k_cu_76ed40e7_381374cuda3std6ranges3__45__cpo4swapE,@object
	.size		_ZN40_INTERNAL_faf04da6_4_k_cu_76ed40e7_381374cuda3std6ranges3__45__cpo4swapE,(.L_11 - _ZN40_INTERNAL_faf04da6_4_k_cu_76ed40e7_381374cuda3std6ranges3__45__cpo4swapE)
_ZN40_INTERNAL_faf04da6_4_k_cu_76ed40e7_381374cuda3std6ranges3__45__cpo4swapE:
	.zero		1
.L_11:


//--------------------- .nv.constant0._ZN7cutlass13device_kernelINS_4gemm6kernel13GemmUniversalIN4cute5tupleIJiiiiEEENS1_10collective13CollectiveMmaINS1_35MainloopSm100TmaUmmaWarpSpecializedILi33ELi2ELi4ENS5_IJNS4_1CILi8EEENSA_ILi1EEESC_EEEEENS5_IJNSA_ILi128EEENSA_ILi256EEENSA_ILi32EEEEEENS_12float_e5m2_tENS5_IJlSC_lEEESJ_SK_NS4_8TiledMMAINS4_8MMA_AtomIJNS4_10MMA_TraitsINS4_25SM100_MMA_F8F6F4_2x1SM_SSEJSJ_SJ_fSF_SG_NS4_17integral_constantINS4_4UMMA5MajorELSR_0EEESS_NSP_INSQ_7ScaleInELST_0EEESU_EEEEEENS4_6LayoutINS5_IJSC_SC_SC_EEENS5_IJNSA_ILi0EEESZ_SZ_EEEEENS5_IJNS4_10UnderscoreES12_S12_EEEEENS4_18SM100_TMA_2SM_LOADENS4_14ComposedLayoutINS4_7SwizzleILi1ELi4ELi3EEENS4_18smem_ptr_flag_bitsILi8EEENSX_INS5_IJSB_SH_EEENS5_IJSH_SC_EEEEEEEvNS4_8identityENS4_28SM100_TMA_2SM_LOAD_MULTICASTES1E_vS1F_EENS_8epilogue10collective18CollectiveEpilogueINS1I_23Sm100TmaWarpSpecializedILi4ELi2ELi32ELb0ELb0EEEJNS5_IJNSA_ILi64EEESG_SH_EEENS5_IJNSX_IS1N_SC_EENSX_INS5_IJSH_NSA_ILi2EEEEEENS5_IJSC_SF_EEEEEEEESJ_SK_SJ_SK_NS1I_6fusion15FusionCallbacksIS1M_NS1V_17LinearCombinationISJ_fSJ_fLNS_15FloatRoundStyleE2EEES1O_S1U_JEEENS4_5SM1004TMEM4LOAD26SM100_TMEM_LOAD_32dp32b32xENS4_13SM90_TMA_LOADES1E_NS4_39AutoVectorizingCopyWithAssumedAlignmentILi128EEENS4_14SM90_TMA_STOREES1E_S27_S27_EEEvvEEEEvNT_6ParamsE --------------------------
	.section	.nv.constant0._ZN7cutlass13device_kernelINS_4gemm6kernel13GemmUniversalIN4cute5tupleIJiiiiEEENS1_10collective13CollectiveMmaINS1_35MainloopSm100TmaUmmaWarpSpecializedILi33ELi2ELi4ENS5_IJNS4_1CILi8EEENSA_ILi1EEESC_EEEEENS5_IJNSA_ILi128EEENSA_ILi256EEENSA_ILi32EEEEEENS_12float_e5m2_tENS5_IJlSC_lEEESJ_SK_NS4_8TiledMMAINS4_8MMA_AtomIJNS4_10MMA_TraitsINS4_25SM100_MMA_F8F6F4_2x1SM_SSEJSJ_SJ_fSF_SG_NS4_17integral_constantINS4_4UMMA5MajorELSR_0EEESS_NSP_INSQ_7ScaleInELST_0EEESU_EEEEEENS4_6LayoutINS5_IJSC_SC_SC_EEENS5_IJNSA_ILi0EEESZ_SZ_EEEEENS5_IJNS4_10UnderscoreES12_S12_EEEEENS4_18SM100_TMA_2SM_LOADENS4_14ComposedLayoutINS4_7SwizzleILi1ELi4ELi3EEENS4_18smem_ptr_flag_bitsILi8EEENSX_INS5_IJSB_SH_EEENS5_IJSH_SC_EEEEEEEvNS4_8identityENS4_28SM100_TMA_2SM_LOAD_MULTICASTES1E_vS1F_EENS_8epilogue10collective18CollectiveEpilogueINS1I_23Sm100TmaWarpSpecializedILi4ELi2ELi32ELb0ELb0EEEJNS5_IJNSA_ILi64EEESG_SH_EEENS5_IJNSX_IS1N_SC_EENSX_INS5_IJSH_NSA_ILi2EEEEEENS5_IJSC_SF_EEEEEEEESJ_SK_SJ_SK_NS1I_6fusion15FusionCallbacksIS1M_NS1V_17LinearCombinationISJ_fSJ_fLNS_15FloatRoundStyleE2EEES1O_S1U_JEEENS4_5SM1004TMEM4LOAD26SM100_TMEM_LOAD_32dp32b32xENS4_13SM90_TMA_LOADES1E_NS4_39AutoVectorizingCopyWithAssumedAlignmentILi128EEENS4_14SM90_TMA_STOREES1E_S27_S27_EEEvvEEEEvNT_6ParamsE,"a",@progbits
	.sectionflags	@""
	.align	4
.nv.constant0._ZN7cutlass13device_kernelINS_4gemm6kernel13GemmUniversalIN4cute5tupleIJiiiiEEENS1_10collective13CollectiveMmaINS1_35MainloopSm100TmaUmmaWarpSpecializedILi33ELi2ELi4ENS5_IJNS4_1CILi8EEENSA_ILi1EEESC_EEEEENS5_IJNSA_ILi128EEENSA_ILi256EEENSA_ILi32EEEEEENS_12float_e5m2_tENS5_IJlSC_lEEESJ_SK_NS4_8TiledMMAINS4_8MMA_AtomIJNS4_10MMA_TraitsINS4_25SM100_MMA_F8F6F4_2x1SM_SSEJSJ_SJ_fSF_SG_NS4_17integral_constantINS4_4UMMA5MajorELSR_0EEESS_NSP_INSQ_7ScaleInELST_0EEESU_EEEEEENS4_6LayoutINS5_IJSC_SC_SC_EEENS5_IJNSA_ILi0EEESZ_SZ_EEEEENS5_IJNS4_10UnderscoreES12_S12_EEEEENS4_18SM100_TMA_2SM_LOADENS4_14ComposedLayoutINS4_7SwizzleILi1ELi4ELi3EEENS4_18smem_ptr_flag_bitsILi8EEENSX_INS5_IJSB_SH_EEENS5_IJSH_SC_EEEEEEEvNS4_8identityENS4_28SM100_TMA_2SM_LOAD_MULTICASTES1E_vS1F_EENS_8epilogue10collective18CollectiveEpilogueINS1I_23Sm100TmaWarpSpecializedILi4ELi2ELi32ELb0ELb0EEEJNS5_IJNSA_ILi64EEESG_SH_EEENS5_IJNSX_IS1N_SC_EENSX_INS5_IJSH_NSA_ILi2EEEEEENS5_IJSC_SF_EEEEEEEESJ_SK_SJ_SK_NS1I_6fusion15FusionCallbacksIS1M_NS1V_17LinearCombinationISJ_fSJ_fLNS_15FloatRoundStyleE2EEES1O_S1U_JEEENS4_5SM1004TMEM4LOAD26SM100_TMEM_LOAD_32dp32b32xENS4_13SM90_TMA_LOADES1E_NS4_39AutoVectorizingCopyWithAssumedAlignmentILi128EEENS4_14SM90_TMA_STOREES1E_S27_S27_EEEvvEEEEvNT_6ParamsE:
	.zero		2944


//--------------------- SYMBOLS --------------------------

	.type		.nv.reservedSmem.offset0,@object
	.size		.nv.reservedSmem.offset0,0x4
	.type		.nv.reservedSmem.cap,@object
	.size		.nv.reservedSmem.cap,0x4
	.type		__assertfail,@function
